// auto-generated by cutlass_sweep.epilogue — config: {"arch": "sm_90", "cluster_m": 2, "cluster_n": 1, "dtype": "e4m3", "fusion": "silu", "tile_k": 64, "tile_m": 128, "tile_n": 128}
#include "cutlass/cutlass.h"
#include "cutlass/gemm/collective/collective_builder.hpp"
#include "cutlass/gemm/device/gemm_universal_adapter.h"
#include "cutlass/gemm/kernel/gemm_universal.hpp"
#include "cutlass/epilogue/collective/collective_builder.hpp"
#include "cutlass/epilogue/fusion/operations.hpp"
#include "cutlass/epilogue/thread/activation.h"

using Elem = cutlass::float_e4m3_t;
using Acc  = float;
using TileShape    = cute::Shape<cute::_128, cute::_128, cute::_64>;
using ClusterShape = cute::Shape<cute::_2, cute::_1, cute::_1>;
using FusionOp     = cutlass::epilogue::fusion::LinCombEltAct<cutlass::epilogue::thread::SiLu, Elem, Acc>;

using CollectiveEpilogue = typename cutlass::epilogue::collective::CollectiveBuilder<
    cutlass::arch::Sm90, cutlass::arch::OpClassTensorOp,
    TileShape, ClusterShape,
    cutlass::epilogue::collective::EpilogueTileAuto,
    Acc, Acc,
    Elem, cutlass::layout::RowMajor, 128 / cutlass::sizeof_bits<Elem>::value,
    Elem, cutlass::layout::RowMajor, 128 / cutlass::sizeof_bits<Elem>::value,
    cutlass::epilogue::TmaWarpSpecializedCooperative,
    FusionOp
  >::CollectiveOp;

using CollectiveMainloop = typename cutlass::gemm::collective::CollectiveBuilder<
    cutlass::arch::Sm90, cutlass::arch::OpClassTensorOp,
    Elem, cutlass::layout::RowMajor, 128 / cutlass::sizeof_bits<Elem>::value,
    Elem, cutlass::layout::ColumnMajor, 128 / cutlass::sizeof_bits<Elem>::value,
    Acc,
    TileShape, ClusterShape,
    cutlass::gemm::collective::StageCountAutoCarveout<
        static_cast<int>(sizeof(typename CollectiveEpilogue::SharedStorage))>,
    cutlass::gemm::KernelTmaWarpSpecializedCooperative
  >::CollectiveOp;

using GemmKernel = cutlass::gemm::kernel::GemmUniversal<
    cute::Shape<int,int,int,int>, CollectiveMainloop, CollectiveEpilogue>;
using Gemm = cutlass::gemm::device::GemmUniversalAdapter<GemmKernel>;

auto* _anchor = &cutlass::device_kernel<GemmKernel>;


// ===== COMPILED SASS (sm_90a) =====

	.target	sm_90a

	.elftype	@"ET_EXEC"


//--------------------- .note.nv.tkinfo           --------------------------
	.section	.note.nv.tkinfo,"",@"SHT_NOTE"
	.sectionflags	@"SHF_NOTE_NV_TKINFO"
	.tkinfo
        /*0018*/ 	.word	0x00000002
        /*0030*/ 	.string	""
        /*0030*/ 	.string	"ptxas"
        /*0030*/ 	.string	"Cuda compilation tools, release 13.0, V13.0.88"
        /*0030*/ 	.string	"Build cuda_13.0.r13.0/compiler.36424714_0"
        /*0030*/ 	.string	"-arch sm_90a -m 64 "



//--------------------- .note.nv.cuinfo           --------------------------
	.section	.note.nv.cuinfo,"",@"SHT_NOTE"
	.sectionflags	@"SHF_NOTE_NV_CUINFO"
        /*0018*/ 	.short	0x0002
        /*001a*/ 	.short	0x005a
        /*001c*/ 	.short	0x0082
	.zero		2


//--------------------- .nv.info                  --------------------------
	.section	.nv.info,"",@"SHT_CUDA_INFO"
	.align	4


	//----- nvinfo : EIATTR_REGCOUNT
	.align		4
        /*0000*/ 	.byte	0x04, 0x2f
        /*0002*/ 	.short	(.L_16 - .L_15)
	.align		4
.L_15:
        /*0004*/ 	.word	index@(_ZN7cutlass13device_kernelINS_4gemm6kernel13GemmUniversalIN4cute5tupleIJiiiiEEENS1_10collective13CollectiveMmaINS1_37MainloopSm90TmaGmmaWarpSpecializedFP8ILi12ENS5_IJNS4_1CILi2EEENSA_ILi1EEESC_EEENS1_35KernelTmaWarpSpecializedCooperativeEEENS5_IJNSA_ILi128EEESG_NSA_ILi64EEEEEENS_12float_e4m3_tENS5_IJlSC_lEEESJ_SK_NS4_8TiledMMAINS4_8MMA_AtomIJNS4_4SM904GMMA31MMA_64x128x32_F32E4M3E4M3_SS_TNILNSO_7ScaleInE1ELSQ_1EEEEEENS4_6LayoutISD_NS5_IJSC_NSA_ILi0EEESU_EEEEENS5_IJNS4_10UnderscoreESX_SX_EEEEENS4_13SM90_TMA_LOADENS4_14ComposedLayoutINS4_7SwizzleILi2ELi4ELi3EEENS4_18smem_ptr_flag_bitsILi8EEENST_INS5_IJNSA_ILi8EEESH_EEENS5_IJSH_SC_EEEEEEEvNS4_8identityENS4_23SM90_TMA_LOAD_MULTICASTES1A_vS1B_EENS_8epilogue10collective18CollectiveEpilogueINS1E_22Sm90TmaWarpSpecializedILi4ELi2ELi16ELb0ELb0EEEJSI_NS5_IJSG_NSA_ILi32EEEEEESJ_SK_SJ_SK_NS1E_6fusion15FusionCallbacksIS1I_NS1L_13LinCombEltActINS1E_6thread4SiLuESJ_fSJ_fLNS_15FloatRoundStyleE2EEESI_S1K_JEEES10_NS11_INS12_ILi1ELi4ELi3EEES15_NST_INS5_IJS16_S1J_EEENS5_IJS1J_SC_EEEEEEENS4_39AutoVectorizingCopyWithAssumedAlignmentILi128EEENS4_14SM90_TMA_STOREES1X_S1Z_NS4_9Copy_AtomIJNS4_17SM90_U32x4_STSM_NENS_6half_tEEEEvEEEvvEEEEvNT_6ParamsE)
        /*0008*/ 	.word	0x000000a8


	//----- nvinfo : EIATTR_FRAME_SIZE
	.align		4
.L_16:
        /*000c*/ 	.byte	0x04, 0x11
        /*000e*/ 	.short	(.L_18 - .L_17)
	.align		4
.L_17:
        /*0010*/ 	.word	index@($__internal_0_$__cuda_sm20_rcp_rn_f32_slowpath)
        /*0014*/ 	.word	0x00000000


	//----- nvinfo : EIATTR_FRAME_SIZE
	.align		4
.L_18:
        /*0018*/ 	.byte	0x04, 0x11
        /*001a*/ 	.short	(.L_20 - .L_19)
	.align		4
.L_19:
        /*001c*/ 	.word	index@(_ZN7cutlass13device_kernelINS_4gemm6kernel13GemmUniversalIN4cute5tupleIJiiiiEEENS1_10collective13CollectiveMmaINS1_37MainloopSm90TmaGmmaWarpSpecializedFP8ILi12ENS5_IJNS4_1CILi2EEENSA_ILi1EEESC_EEENS1_35KernelTmaWarpSpecializedCooperativeEEENS5_IJNSA_ILi128EEESG_NSA_ILi64EEEEEENS_12float_e4m3_tENS5_IJlSC_lEEESJ_SK_NS4_8TiledMMAINS4_8MMA_AtomIJNS4_4SM904GMMA31MMA_64x128x32_F32E4M3E4M3_SS_TNILNSO_7ScaleInE1ELSQ_1EEEEEENS4_6LayoutISD_NS5_IJSC_NSA_ILi0EEESU_EEEEENS5_IJNS4_10UnderscoreESX_SX_EEEEENS4_13SM90_TMA_LOADENS4_14ComposedLayoutINS4_7SwizzleILi2ELi4ELi3EEENS4_18smem_ptr_flag_bitsILi8EEENST_INS5_IJNSA_ILi8EEESH_EEENS5_IJSH_SC_EEEEEEEvNS4_8identityENS4_23SM90_TMA_LOAD_MULTICASTES1A_vS1B_EENS_8epilogue10collective18CollectiveEpilogueINS1E_22Sm90TmaWarpSpecializedILi4ELi2ELi16ELb0ELb0EEEJSI_NS5_IJSG_NSA_ILi32EEEEEESJ_SK_SJ_SK_NS1E_6fusion15FusionCallbacksIS1I_NS1L_13LinCombEltActINS1E_6thread4SiLuESJ_fSJ_fLNS_15FloatRoundStyleE2EEESI_S1K_JEEES10_NS11_INS12_ILi1ELi4ELi3EEES15_NST_INS5_IJS16_S1J_EEENS5_IJS1J_SC_EEEEEEENS4_39AutoVectorizingCopyWithAssumedAlignmentILi128EEENS4_14SM90_TMA_STOREES1X_S1Z_NS4_9Copy_AtomIJNS4_17SM90_U32x4_STSM_NENS_6half_tEEEEvEEEvvEEEEvNT_6ParamsE)
        /*0020*/ 	.word	0x00000000


	//----- nvinfo : EIATTR_MIN_STACK_SIZE
	.align		4
.L_20:
        /*0024*/ 	.byte	0x04, 0x12
        /*0026*/ 	.short	(.L_22 - .L_21)
	.align		4
.L_21:
        /*0028*/ 	.word	index@(_ZN7cutlass13device_kernelINS_4gemm6kernel13GemmUniversalIN4cute5tupleIJiiiiEEENS1_10collective13CollectiveMmaINS1_37MainloopSm90TmaGmmaWarpSpecializedFP8ILi12ENS5_IJNS4_1CILi2EEENSA_ILi1EEESC_EEENS1_35KernelTmaWarpSpecializedCooperativeEEENS5_IJNSA_ILi128EEESG_NSA_ILi64EEEEEENS_12float_e4m3_tENS5_IJlSC_lEEESJ_SK_NS4_8TiledMMAINS4_8MMA_AtomIJNS4_4SM904GMMA31MMA_64x128x32_F32E4M3E4M3_SS_TNILNSO_7ScaleInE1ELSQ_1EEEEEENS4_6LayoutISD_NS5_IJSC_NSA_ILi0EEESU_EEEEENS5_IJNS4_10UnderscoreESX_SX_EEEEENS4_13SM90_TMA_LOADENS4_14ComposedLayoutINS4_7SwizzleILi2ELi4ELi3EEENS4_18smem_ptr_flag_bitsILi8EEENST_INS5_IJNSA_ILi8EEESH_EEENS5_IJSH_SC_EEEEEEEvNS4_8identityENS4_23SM90_TMA_LOAD_MULTICASTES1A_vS1B_EENS_8epilogue10collective18CollectiveEpilogueINS1E_22Sm90TmaWarpSpecializedILi4ELi2ELi16ELb0ELb0EEEJSI_NS5_IJSG_NSA_ILi32EEEEEESJ_SK_SJ_SK_NS1E_6fusion15FusionCallbacksIS1I_NS1L_13LinCombEltActINS1E_6thread4SiLuESJ_fSJ_fLNS_15FloatRoundStyleE2EEESI_S1K_JEEES10_NS11_INS12_ILi1ELi4ELi3EEES15_NST_INS5_IJS16_S1J_EEENS5_IJS1J_SC_EEEEEEENS4_39AutoVectorizingCopyWithAssumedAlignmentILi128EEENS4_14SM90_TMA_STOREES1X_S1Z_NS4_9Copy_AtomIJNS4_17SM90_U32x4_STSM_NENS_6half_tEEEEvEEEvvEEEEvNT_6ParamsE)
        /*002c*/ 	.word	0x00000000
.L_22:


//--------------------- .nv.compat                --------------------------
	.section	.nv.compat,"",@"SHT_CUDA_COMPAT_INFO"
	.align	4
        /*0000*/ 	.byte	0x02, 0x09, 0x01, 0x00, 0x02, 0x02, 0x04, 0x00, 0x02, 0x05, 0x05, 0x00, 0x03, 0x07, 0x01, 0x01
        /*0010*/ 	.byte	0x02, 0x03, 0x01, 0x00, 0x02, 0x06, 0x01, 0x00, 0x04, 0x0b, 0x08, 0x00, 0x00, 0x00, 0x00, 0x00
        /*0020*/ 	.byte	0x00, 0x00, 0x00, 0x00


//--------------------- .nv.info._ZN7cutlass13device_kernelINS_4gemm6kernel13GemmUniversalIN4cute5tupleIJiiiiEEENS1_10collective13CollectiveMmaINS1_37MainloopSm90TmaGmmaWarpSpecializedFP8ILi12ENS5_IJNS4_1CILi2EEENSA_ILi1EEESC_EEENS1_35KernelTmaWarpSpecializedCooperativeEEENS5_IJNSA_ILi128EEESG_NSA_ILi64EEEEEENS_12float_e4m3_tENS5_IJlSC_lEEESJ_SK_NS4_8TiledMMAINS4_8MMA_AtomIJNS4_4SM904GMMA31MMA_64x128x32_F32E4M3E4M3_SS_TNILNSO_7ScaleInE1ELSQ_1EEEEEENS4_6LayoutISD_NS5_IJSC_NSA_ILi0EEESU_EEEEENS5_IJNS4_10UnderscoreESX_SX_EEEEENS4_13SM90_TMA_LOADENS4_14ComposedLayoutINS4_7SwizzleILi2ELi4ELi3EEENS4_18smem_ptr_flag_bitsILi8EEENST_INS5_IJNSA_ILi8EEESH_EEENS5_IJSH_SC_EEEEEEEvNS4_8identityENS4_23SM90_TMA_LOAD_MULTICASTES1A_vS1B_EENS_8epilogue10collective18CollectiveEpilogueINS1E_22Sm90TmaWarpSpecializedILi4ELi2ELi16ELb0ELb0EEEJSI_NS5_IJSG_NSA_ILi32EEEEEESJ_SK_SJ_SK_NS1E_6fusion15FusionCallbacksIS1I_NS1L_13LinCombEltActINS1E_6thread4SiLuESJ_fSJ_fLNS_15FloatRoundStyleE2EEESI_S1K_JEEES10_NS11_INS12_ILi1ELi4ELi3EEES15_NST_INS5_IJS16_S1J_EEENS5_IJS1J_SC_EEEEEEENS4_39AutoVectorizingCopyWithAssumedAlignmentILi128EEENS4_14SM90_TMA_STOREES1X_S1Z_NS4_9Copy_AtomIJNS4_17SM90_U32x4_STSM_NENS_6half_tEEEEvEEEvvEEEEvNT_6ParamsE --------------------------
	.section	.nv.info._ZN7cutlass13device_kernelINS_4gemm6kernel13GemmUniversalIN4cute5tupleIJiiiiEEENS1_10collective13CollectiveMmaINS1_37MainloopSm90TmaGmmaWarpSpecializedFP8ILi12ENS5_IJNS4_1CILi2EEENSA_ILi1EEESC_EEENS1_35KernelTmaWarpSpecializedCooperativeEEENS5_IJNSA_ILi128EEESG_NSA_ILi64EEEEEENS_12float_e4m3_tENS5_IJlSC_lEEESJ_SK_NS4_8TiledMMAINS4_8MMA_AtomIJNS4_4SM904GMMA31MMA_64x128x32_F32E4M3E4M3_SS_TNILNSO_7ScaleInE1ELSQ_1EEEEEENS4_6LayoutISD_NS5_IJSC_NSA_ILi0EEESU_EEEEENS5_IJNS4_10UnderscoreESX_SX_EEEEENS4_13SM90_TMA_LOADENS4_14ComposedLayoutINS4_7SwizzleILi2ELi4ELi3EEENS4_18smem_ptr_flag_bitsILi8EEENST_INS5_IJNSA_ILi8EEESH_EEENS5_IJSH_SC_EEEEEEEvNS4_8identityENS4_23SM90_TMA_LOAD_MULTICASTES1A_vS1B_EENS_8epilogue10collective18CollectiveEpilogueINS1E_22Sm90TmaWarpSpecializedILi4ELi2ELi16ELb0ELb0EEEJSI_NS5_IJSG_NSA_ILi32EEEEEESJ_SK_SJ_SK_NS1E_6fusion15FusionCallbacksIS1I_NS1L_13LinCombEltActINS1E_6thread4SiLuESJ_fSJ_fLNS_15FloatRoundStyleE2EEESI_S1K_JEEES10_NS11_INS12_ILi1ELi4ELi3EEES15_NST_INS5_IJS16_S1J_EEENS5_IJS1J_SC_EEEEEEENS4_39AutoVectorizingCopyWithAssumedAlignmentILi128EEENS4_14SM90_TMA_STOREES1X_S1Z_NS4_9Copy_AtomIJNS4_17SM90_U32x4_STSM_NENS_6half_tEEEEvEEEvvEEEEvNT_6ParamsE,"",@"SHT_CUDA_INFO"
	.sectionflags	@""
	.align	4


	//----- nvinfo : EIATTR_CUDA_API_VERSION
	.align		4
        /*0000*/ 	.byte	0x04, 0x37
        /*0002*/ 	.short	(.L_24 - .L_23)
.L_23:
        /*0004*/ 	.word	0x00000082


	//----- nvinfo : EIATTR_KPARAM_INFO
	.align		4
.L_24:
        /*0008*/ 	.byte	0x04, 0x17
        /*000a*/ 	.short	(.L_26 - .L_25)
.L_25:
        /*000c*/ 	.word	0x00000000
        /*0010*/ 	.short	0x0000
        /*0012*/ 	.short	0x0070
        /*0014*/ 	.byte	0x00, 0xf0, 0x01, 0x1c


	//----- nvinfo : EIATTR_SPARSE_MMA_MASK
	.align		4
.L_26:
        /*0018*/ 	.byte	0x03, 0x50
        /*001a*/ 	.short	0x0000


	//----- nvinfo : EIATTR_MAXREG_COUNT
	.align		4
        /*001c*/ 	.byte	0x03, 0x1b
        /*001e*/ 	.short	0x00a8


	//----- nvinfo : EIATTR_NUM_BARRIERS
	.align		4
        /*0020*/ 	.byte	0x02, 0x4c
        /*0022*/ 	.byte	0x02
	.zero		1


	//----- nvinfo : EIATTR_EXTERNS
	.align		4
        /*0024*/ 	.byte	0x04, 0x0f
        /*0026*/ 	.short	(.L_28 - .L_27)


	//   ....[0]....
	.align		4
.L_27:
        /*0028*/ 	.word	index@(__assertfail)


	//----- nvinfo : EIATTR_MERCURY_ISA_VERSION
	.align		4
.L_28:
        /*002c*/ 	.byte	0x03, 0x5f
        /*002e*/ 	.short	0x0101


	//----- nvinfo : EIATTR_INT_WARP_WIDE_INSTR_OFFSETS
	.align		4
        /*0030*/ 	.byte	0x04, 0x31
        /*0032*/ 	.short	(.L_30 - .L_29)


	//   ....[0]....
.L_29:
        /*0034*/ 	.word	0x00000b60


	//   ....[1]....
        /*0038*/ 	.word	0x00000b80


	//   ....[2]....
        /*003c*/ 	.word	0x00000c80


	//----- nvinfo : EIATTR_COOP_GROUP_MASK_REGIDS
	.align		4
.L_30:
        /*0040*/ 	.byte	0x04, 0x29
        /*0042*/ 	.short	(.L_32 - .L_31)


	//   ....[0]....
.L_31:
        /*0044*/ 	.word	0xffffffff


	//   ....[1]....
        /*0048*/ 	.word	0xffffffff


	//   ....[2]....
        /*004c*/ 	.word	0xffffffff


	//   ....[3]....
        /*0050*/ 	.word	0xffffffff


	//   ....[4]....
        /*0054*/ 	.word	0xffffffff


	//   ....[5]....
        /*0058*/ 	.word	0xffffffff


	//   ....[6]....
        /*005c*/ 	.word	0xffffffff


	//----- nvinfo : EIATTR_COOP_GROUP_INSTR_OFFSETS
	.align		4
.L_32:
        /*0060*/ 	.byte	0x04, 0x28
        /*0062*/ 	.short	(.L_34 - .L_33)


	//   ....[0]....
.L_33:
        /*0064*/ 	.word	0x00000070


	//   ....[1]....
        /*0068*/ 	.word	0x00000080


	//   ....[2]....
        /*006c*/ 	.word	0x00000440


	//   ....[3]....
        /*0070*/ 	.word	0x00000740


	//   ....[4]....
        /*0074*/ 	.word	0x000009a0


	//   ....[5]....
        /*0078*/ 	.word	0x00000db0


	//   ....[6]....
        /*007c*/ 	.word	0x00001840


	//----- nvinfo : EIATTR_REG_RECONFIG
	.align		4
.L_34:
        /*0080*/ 	.byte	0x01, 0x54
	.zero		2


	//----- nvinfo : EIATTR_SYSCALL_OFFSETS
	.align		4
        /*0084*/ 	.byte	0x04, 0x46
        /*0086*/ 	.short	(.L_36 - .L_35)


	//   ....[0]....
.L_35:
        /*0088*/ 	.word	0x00003630


	//   ....[1]....
        /*008c*/ 	.word	0x00003770


	//----- nvinfo : EIATTR_MBARRIER_INSTR_OFFSETS
	.align		4
.L_36:
        /*0090*/ 	.byte	0x04, 0x39
        /*0092*/ 	.short	(.L_38 - .L_37)


	//   ....[0]....
.L_37:
        /*0094*/ 	.word	0x00000560
        /*0098*/ 	.word	0x000000ff
        /*009c*/ 	.word	0x00000000
        /*00a0*/ 	.short	0x0100
        /*00a2*/ 	.byte	0x08
	.zero		1


	//   ....[1]....
        /*00a4*/ 	.word	0x00000570
        /*00a8*/ 	.word	0x000000ff
        /*00ac*/ 	.word	0x00000060
        /*00b0*/ 	.short	0x0100
        /*00b2*/ 	.byte	0x08
	.zero		1


	//   ....[2]....
        /*00b4*/ 	.word	0x00000580
        /*00b8*/ 	.word	0x000000ff
        /*00bc*/ 	.word	0x00000008
        /*00c0*/ 	.short	0x0100
        /*00c2*/ 	.byte	0x08
	.zero		1


	//   ....[3]....
        /*00c4*/ 	.word	0x00000590
        /*00c8*/ 	.word	0x000000ff
        /*00cc*/ 	.word	0x00000068
        /*00d0*/ 	.short	0x0100
        /*00d2*/ 	.byte	0x08
	.zero		1


	//   ....[4]....
        /*00d4*/ 	.word	0x000005a0
        /*00d8*/ 	.word	0x000000ff
        /*00dc*/ 	.word	0x00000010
        /*00e0*/ 	.short	0x0100
        /*00e2*/ 	.byte	0x08
	.zero		1


	//   ....[5]....
        /*00e4*/ 	.word	0x000005b0
        /*00e8*/ 	.word	0x000000ff
        /*00ec*/ 	.word	0x00000070
        /*00f0*/ 	.short	0x0100
        /*00f2*/ 	.byte	0x08
	.zero		1


	//   ....[6]....
        /*00f4*/ 	.word	0x000005c0
        /*00f8*/ 	.word	0x000000ff
        /*00fc*/ 	.word	0x00000018
        /*0100*/ 	.short	0x0100
        /*0102*/ 	.byte	0x08
	.zero		1


	//   ....[7]....
        /*0104*/ 	.word	0x000005d0
        /*0108*/ 	.word	0x000000ff
        /*010c*/ 	.word	0x00000078
        /*0110*/ 	.short	0x0100
        /*0112*/ 	.byte	0x08
	.zero		1


	//   ....[8]....
        /*0114*/ 	.word	0x000005e0
        /*0118*/ 	.word	0x000000ff
        /*011c*/ 	.word	0x00000020
        /*0120*/ 	.short	0x0100
        /*0122*/ 	.byte	0x08
	.zero		1


	//   ....[9]....
        /*0124*/ 	.word	0x000005f0
        /*0128*/ 	.word	0x000000ff
        /*012c*/ 	.word	0x00000080
        /*0130*/ 	.short	0x0100
        /*0132*/ 	.byte	0x08
	.zero		1


	//   ....[10]....
        /*0134*/ 	.word	0x00000600
        /*0138*/ 	.word	0x000000ff
        /*013c*/ 	.word	0x00000028
        /*0140*/ 	.short	0x0100
        /*0142*/ 	.byte	0x08
	.zero		1


	//   ....[11]....
        /*0144*/ 	.word	0x00000610
        /*0148*/ 	.word	0x000000ff
        /*014c*/ 	.word	0x00000088
        /*0150*/ 	.short	0x0100
        /*0152*/ 	.byte	0x08
	.zero		1


	//   ....[12]....
        /*0154*/ 	.word	0x00000620
        /*0158*/ 	.word	0x000000ff
        /*015c*/ 	.word	0x00000030
        /*0160*/ 	.short	0x0100
        /*0162*/ 	.byte	0x08
	.zero		1


	//   ....[13]....
        /*0164*/ 	.word	0x00000630
        /*0168*/ 	.word	0x000000ff
        /*016c*/ 	.word	0x00000090
        /*0170*/ 	.short	0x0100
        /*0172*/ 	.byte	0x08
	.zero		1


	//   ....[14]....
        /*0174*/ 	.word	0x00000640
        /*0178*/ 	.word	0x000000ff
        /*017c*/ 	.word	0x00000038
        /*0180*/ 	.short	0x0100
        /*0182*/ 	.byte	0x08
	.zero		1


	//   ....[15]....
        /*0184*/ 	.word	0x00000650
        /*0188*/ 	.word	0x000000ff
        /*018c*/ 	.word	0x00000098
        /*0190*/ 	.short	0x0100
        /*0192*/ 	.byte	0x08
	.zero		1


	//   ....[16]....
        /*0194*/ 	.word	0x00000660
        /*0198*/ 	.word	0x000000ff
        /*019c*/ 	.word	0x00000040
        /*01a0*/ 	.short	0x0100
        /*01a2*/ 	.byte	0x08
	.zero		1


	//   ....[17]....
        /*01a4*/ 	.word	0x00000670
        /*01a8*/ 	.word	0x000000ff
        /*01ac*/ 	.word	0x000000a0
        /*01b0*/ 	.short	0x0100
        /*01b2*/ 	.byte	0x08
	.zero		1


	//   ....[18]....
        /*01b4*/ 	.word	0x00000680
        /*01b8*/ 	.word	0x000000ff
        /*01bc*/ 	.word	0x00000048
        /*01c0*/ 	.short	0x0100
        /*01c2*/ 	.byte	0x08
	.zero		1


	//   ....[19]....
        /*01c4*/ 	.word	0x00000690
        /*01c8*/ 	.word	0x000000ff
        /*01cc*/ 	.word	0x000000a8
        /*01d0*/ 	.short	0x0100
        /*01d2*/ 	.byte	0x08
	.zero		1


	//   ....[20]....
        /*01d4*/ 	.word	0x000006a0
        /*01d8*/ 	.word	0x000000ff
        /*01dc*/ 	.word	0x00000050
        /*01e0*/ 	.short	0x0100
        /*01e2*/ 	.byte	0x08
	.zero		1


	//   ....[21]....
        /*01e4*/ 	.word	0x000006b0
        /*01e8*/ 	.word	0x000000ff
        /*01ec*/ 	.word	0x000000b0
        /*01f0*/ 	.short	0x0100
        /*01f2*/ 	.byte	0x08
	.zero		1


	//   ....[22]....
        /*01f4*/ 	.word	0x000006c0
        /*01f8*/ 	.word	0x000000ff
        /*01fc*/ 	.word	0x00000058
        /*0200*/ 	.short	0x0100
        /*0202*/ 	.byte	0x08
	.zero		1


	//   ....[23]....
        /*0204*/ 	.word	0x000006d0
        /*0208*/ 	.word	0x000000ff
        /*020c*/ 	.word	0x000000b8
        /*0210*/ 	.short	0x0100
        /*0212*/ 	.byte	0x08
	.zero		1


	//   ....[24]....
        /*0214*/ 	.word	0x00000900
        /*0218*/ 	.word	0x000000ff
        /*021c*/ 	.word	0x000000c0
        /*0220*/ 	.short	0x0100
        /*0222*/ 	.byte	0x08
	.zero		1


	//   ....[25]....
        /*0224*/ 	.word	0x00000910
        /*0228*/ 	.word	0x000000ff
        /*022c*/ 	.word	0x000000e0
        /*0230*/ 	.short	0x0100
        /*0232*/ 	.byte	0x08
	.zero		1


	//   ....[26]....
        /*0234*/ 	.word	0x00000920
        /*0238*/ 	.word	0x000000ff
        /*023c*/ 	.word	0x000000c8
        /*0240*/ 	.short	0x0100
        /*0242*/ 	.byte	0x08
	.zero		1


	//   ....[27]....
        /*0244*/ 	.word	0x00000930
        /*0248*/ 	.word	0x000000ff
        /*024c*/ 	.word	0x000000e8
        /*0250*/ 	.short	0x0100
        /*0252*/ 	.byte	0x08
	.zero		1


	//   ....[28]....
        /*0254*/ 	.word	0x00000940
        /*0258*/ 	.word	0x000000ff
        /*025c*/ 	.word	0x000000d0
        /*0260*/ 	.short	0x0100
        /*0262*/ 	.byte	0x08
	.zero		1


	//   ....[29]....
        /*0264*/ 	.word	0x00000950
        /*0268*/ 	.word	0x000000ff
        /*026c*/ 	.word	0x000000f0
        /*0270*/ 	.short	0x0100
        /*0272*/ 	.byte	0x08
	.zero		1


	//   ....[30]....
        /*0274*/ 	.word	0x00000960
        /*0278*/ 	.word	0x000000ff
        /*027c*/ 	.word	0x000000d8
        /*0280*/ 	.short	0x0100
        /*0282*/ 	.byte	0x08
	.zero		1


	//   ....[31]....
        /*0284*/ 	.word	0x00000970
        /*0288*/ 	.word	0x000000ff
        /*028c*/ 	.word	0x000000f8
        /*0290*/ 	.short	0x0100
        /*0292*/ 	.byte	0x08
	.zero		1


	//   ....[32]....
        /*0294*/ 	.word	0x00000cf0
        /*0298*/ 	.word	0x000000ff
        /*029c*/ 	.word	0x00000100
        /*02a0*/ 	.short	0x0100
        /*02a2*/ 	.byte	0x06
	.zero		1


	//   ....[33]....
        /*02a4*/ 	.word	0x00000d60
        /*02a8*/ 	.word	0x000000ff
        /*02ac*/ 	.word	0x00000108
        /*02b0*/ 	.short	0x0100
        /*02b2*/ 	.byte	0x06
	.zero		1


	//   ....[34]....
        /*02b4*/ 	.word	0x00001d80
        /*02b8*/ 	.word	0x000000ff
        /*02bc*/ 	.word	0x00000000
        /*02c0*/ 	.short	0x010a
        /*02c2*/ 	.byte	0x05
	.zero		1


	//   ....[35]....
        /*02c4*/ 	.word	0x00001dc0
        /*02c8*/ 	.word	0x000000ff
        /*02cc*/ 	.word	0x00000000
        /*02d0*/ 	.short	0x010a
        /*02d2*/ 	.byte	0x05
	.zero		1


	//   ....[36]....
        /*02d4*/ 	.word	0x000026f0
        /*02d8*/ 	.word	0x000000ff
        /*02dc*/ 	.word	0x00000000
        /*02e0*/ 	.short	0x010a
        /*02e2*/ 	.byte	0x08
	.zero		1


	//   ....[37]....
        /*02e4*/ 	.word	0x00002730
        /*02e8*/ 	.word	0x000000ff
        /*02ec*/ 	.word	0x00000000
        /*02f0*/ 	.short	0x010a
        /*02f2*/ 	.byte	0x08
	.zero		1


	//   ....[38]....
        /*02f4*/ 	.word	0x00002d70
        /*02f8*/ 	.word	0x00000006
        /*02fc*/ 	.word	0x00000000
        /*0300*/ 	.short	0x0101
        /*0302*/ 	.byte	0x3f
	.zero		1


	//   ....[39]....
        /*0304*/ 	.word	0x000033f0
        /*0308*/ 	.word	0x00000000
        /*030c*/ 	.word	0x00000000
        /*0310*/ 	.short	0x0101
        /*0312*/ 	.byte	0x3f
	.zero		1


	//   ....[40]....
        /*0314*/ 	.word	0x00003bf0
        /*0318*/ 	.word	0x0000000d
        /*031c*/ 	.word	0x000000c0
        /*0320*/ 	.short	0x010a
        /*0322*/ 	.byte	0x3f
	.zero		1


	//   ....[41]....
        /*0324*/ 	.word	0x00003f10
        /*0328*/ 	.word	0x00000000
        /*032c*/ 	.word	0x00000000
        /*0330*/ 	.short	0x0101
        /*0332*/ 	.byte	0x3f
	.zero		1


	//   ....[42]....
        /*0334*/ 	.word	0x00005ea0
        /*0338*/ 	.word	0x0000000e
        /*033c*/ 	.word	0x000000c0
        /*0340*/ 	.short	0x010a
        /*0342*/ 	.byte	0x3f
	.zero		1


	//   ....[43]....
        /*0344*/ 	.word	0x000060e0
        /*0348*/ 	.word	0x00000000
        /*034c*/ 	.word	0x00000000
        /*0350*/ 	.short	0x0101
        /*0352*/ 	.byte	0x3f
	.zero		1


	//   ....[44]....
        /*0354*/ 	.word	0x00007f80
        /*0358*/ 	.word	0x0000000d
        /*035c*/ 	.word	0x000000c0
        /*0360*/ 	.short	0x010a
        /*0362*/ 	.byte	0x3f
	.zero		1


	//   ....[45]....
        /*0364*/ 	.word	0x000081c0
        /*0368*/ 	.word	0x00000000
        /*036c*/ 	.word	0x00000000
        /*0370*/ 	.short	0x0101
        /*0372*/ 	.byte	0x3f
	.zero		1


	//   ....[46]....
        /*0374*/ 	.word	0x0000a060
        /*0378*/ 	.word	0x00000003
        /*037c*/ 	.word	0x000000c0
        /*0380*/ 	.short	0x010a
        /*0382*/ 	.byte	0x3f
	.zero		1


	//   ....[47]....
        /*0384*/ 	.word	0x0000a2b0
        /*0388*/ 	.word	0x00000000
        /*038c*/ 	.word	0x00000000
        /*0390*/ 	.short	0x0101
        /*0392*/ 	.byte	0x3f
	.zero		1


	//   ....[48]....
        /*0394*/ 	.word	0x0000cd70
        /*0398*/ 	.word	0x000000ff
        /*039c*/ 	.word	0x00000108
        /*03a0*/ 	.short	0x010a
        /*03a2*/ 	.byte	0x04
	.zero		1


	//   ....[49]....
        /*03a4*/ 	.word	0x0000d180
        /*03a8*/ 	.word	0x000000ff
        /*03ac*/ 	.word	0x000000e0
        /*03b0*/ 	.short	0x010a
        /*03b2*/ 	.byte	0x05
	.zero		1


	//   ....[50]....
        /*03b4*/ 	.word	0x0000d270
        /*03b8*/ 	.word	0x000000ff
        /*03bc*/ 	.word	0x000000c0
        /*03c0*/ 	.short	0x010b
        /*03c2*/ 	.byte	0x05
	.zero		1


	//   ....[51]....
        /*03c4*/ 	.word	0x0000d2d0
        /*03c8*/ 	.word	0x000000ff
        /*03cc*/ 	.word	0x00000000
        /*03d0*/ 	.short	0x0101
        /*03d2*/ 	.byte	0x04
	.zero		1


	//   ....[52]....
        /*03d4*/ 	.word	0x0000d300
        /*03d8*/ 	.word	0x000000ff
        /*03dc*/ 	.word	0x000000e8
        /*03e0*/ 	.short	0x010a
        /*03e2*/ 	.byte	0x05
	.zero		1


	//   ....[53]....
        /*03e4*/ 	.word	0x0000d410
        /*03e8*/ 	.word	0x000000ff
        /*03ec*/ 	.word	0x000000c8
        /*03f0*/ 	.short	0x010b
        /*03f2*/ 	.byte	0x05
	.zero		1


	//   ....[54]....
        /*03f4*/ 	.word	0x0000d470
        /*03f8*/ 	.word	0x000000ff
        /*03fc*/ 	.word	0x00000000
        /*0400*/ 	.short	0x0101
        /*0402*/ 	.byte	0x04
	.zero		1


	//   ....[55]....
        /*0404*/ 	.word	0x0000d4a0
        /*0408*/ 	.word	0x000000ff
        /*040c*/ 	.word	0x000000f0
        /*0410*/ 	.short	0x010a
        /*0412*/ 	.byte	0x05
	.zero		1


	//   ....[56]....
        /*0414*/ 	.word	0x0000d5b0
        /*0418*/ 	.word	0x000000ff
        /*041c*/ 	.word	0x000000d0
        /*0420*/ 	.short	0x010b
        /*0422*/ 	.byte	0x05
	.zero		1


	//   ....[57]....
        /*0424*/ 	.word	0x0000d610
        /*0428*/ 	.word	0x000000ff
        /*042c*/ 	.word	0x00000000
        /*0430*/ 	.short	0x0101
        /*0432*/ 	.byte	0x04
	.zero		1


	//   ....[58]....
        /*0434*/ 	.word	0x0000d640
        /*0438*/ 	.word	0x000000ff
        /*043c*/ 	.word	0x000000f8
        /*0440*/ 	.short	0x010a
        /*0442*/ 	.byte	0x05
	.zero		1


	//   ....[59]....
        /*0444*/ 	.word	0x0000d750
        /*0448*/ 	.word	0x000000ff
        /*044c*/ 	.word	0x000000d8
        /*0450*/ 	.short	0x010b
        /*0452*/ 	.byte	0x05
	.zero		1


	//   ....[60]....
        /*0454*/ 	.word	0x0000d830
        /*0458*/ 	.word	0x000000ff
        /*045c*/ 	.word	0x00000000
        /*0460*/ 	.short	0x0101
        /*0462*/ 	.byte	0x04
	.zero		1


	//   ....[61]....
        /*0464*/ 	.word	0x0000de90
        /*0468*/ 	.word	0x00000003
        /*046c*/ 	.word	0x000000e0
        /*0470*/ 	.short	0x010a
        /*0472*/ 	.byte	0x3f
	.zero		1


	//   ....[62]....
        /*0474*/ 	.word	0x0000ded0
        /*0478*/ 	.word	0x00000003
        /*047c*/ 	.word	0x000000e8
        /*0480*/ 	.short	0x010a
        /*0482*/ 	.byte	0x3f
	.zero		1


	//   ....[63]....
        /*0484*/ 	.word	0x0000df10
        /*0488*/ 	.word	0x00000003
        /*048c*/ 	.word	0x000000f0
        /*0490*/ 	.short	0x010a
        /*0492*/ 	.byte	0x3f
	.zero		1


	//   ....[64]....
        /*0494*/ 	.word	0x0000df60
        /*0498*/ 	.word	0x00000003
        /*049c*/ 	.word	0x000000f8
        /*04a0*/ 	.short	0x010a
        /*04a2*/ 	.byte	0x3f
	.zero		1


	//   ....[65]....
        /*04a4*/ 	.word	0x0000e2b0
        /*04a8*/ 	.word	0x0000000e
        /*04ac*/ 	.word	0x00000060
        /*04b0*/ 	.short	0x010a
        /*04b2*/ 	.byte	0x3f
	.zero		1


	//   ....[66]....
        /*04b4*/ 	.word	0x0000e600
        /*04b8*/ 	.word	0x00000006
        /*04bc*/ 	.word	0x00000108
        /*04c0*/ 	.short	0x0101
        /*04c2*/ 	.byte	0x3f
	.zero		1


	//   ....[67]....
        /*04c4*/ 	.word	0x0000ed60
        /*04c8*/ 	.word	0x00000007
        /*04cc*/ 	.word	0x00000000
        /*04d0*/ 	.short	0x010a
        /*04d2*/ 	.byte	0x3f
	.zero		1


	//   ....[68]....
        /*04d4*/ 	.word	0x0000ede0
        /*04d8*/ 	.word	0x00000009
        /*04dc*/ 	.word	0x00000000
        /*04e0*/ 	.short	0x010a
        /*04e2*/ 	.byte	0x3f
	.zero		1


	//   ....[69]....
        /*04e4*/ 	.word	0x0000ee70
        /*04e8*/ 	.word	0x00000006
        /*04ec*/ 	.word	0x00000000
        /*04f0*/ 	.short	0x010a
        /*04f2*/ 	.byte	0x3f
	.zero		1


	//   ....[70]....
        /*04f4*/ 	.word	0x0000ef00
        /*04f8*/ 	.word	0x00000009
        /*04fc*/ 	.word	0x00000000
        /*0500*/ 	.short	0x010a
        /*0502*/ 	.byte	0x3f
	.zero		1


	//   ....[71]....
        /*0504*/ 	.word	0x0000ef90
        /*0508*/ 	.word	0x00000006
        /*050c*/ 	.word	0x00000000
        /*0510*/ 	.short	0x010a
        /*0512*/ 	.byte	0x3f
	.zero		1


	//   ....[72]....
        /*0514*/ 	.word	0x0000f020
        /*0518*/ 	.word	0x00000009
        /*051c*/ 	.word	0x00000000
        /*0520*/ 	.short	0x010a
        /*0522*/ 	.byte	0x3f
	.zero		1


	//   ....[73]....
        /*0524*/ 	.word	0x0000f0b0
        /*0528*/ 	.word	0x00000006
        /*052c*/ 	.word	0x00000000
        /*0530*/ 	.short	0x010a
        /*0532*/ 	.byte	0x3f
	.zero		1


	//   ....[74]....
        /*0534*/ 	.word	0x0000f140
        /*0538*/ 	.word	0x00000009
        /*053c*/ 	.word	0x00000000
        /*0540*/ 	.short	0x010a
        /*0542*/ 	.byte	0x3f
	.zero		1


	//   ....[75]....
        /*0544*/ 	.word	0x0000f1d0
        /*0548*/ 	.word	0x00000006
        /*054c*/ 	.word	0x00000000
        /*0550*/ 	.short	0x010a
        /*0552*/ 	.byte	0x3f
	.zero		1


	//   ....[76]....
        /*0554*/ 	.word	0x0000f260
        /*0558*/ 	.word	0x00000009
        /*055c*/ 	.word	0x00000000
        /*0560*/ 	.short	0x010a
        /*0562*/ 	.byte	0x3f
	.zero		1


	//   ....[77]....
        /*0564*/ 	.word	0x0000f2f0
        /*0568*/ 	.word	0x00000006
        /*056c*/ 	.word	0x00000000
        /*0570*/ 	.short	0x010a
        /*0572*/ 	.byte	0x3f
	.zero		1


	//   ....[78]....
        /*0574*/ 	.word	0x0000f380
        /*0578*/ 	.word	0x00000003
        /*057c*/ 	.word	0x00000000
        /*0580*/ 	.short	0x010a
        /*0582*/ 	.byte	0x3f
	.zero		1


	//   ....[79]....
        /*0584*/ 	.word	0x0000f3f0
        /*0588*/ 	.word	0x00000005
        /*058c*/ 	.word	0x00000000
        /*0590*/ 	.short	0x010a
        /*0592*/ 	.byte	0x3f
	.zero		1


	//   ....[80]....
        /*0594*/ 	.word	0x0000f450
        /*0598*/ 	.word	0x00000006
        /*059c*/ 	.word	0x00000000
        /*05a0*/ 	.short	0x010a
        /*05a2*/ 	.byte	0x3f
	.zero		1


	//   ....[81]....
        /*05a4*/ 	.word	0x0000f4a0
        /*05a8*/ 	.word	0x0000000d
        /*05ac*/ 	.word	0x000000c0
        /*05b0*/ 	.short	0x010a
        /*05b2*/ 	.byte	0x3f
	.zero		1


	//   ....[82]....
        /*05b4*/ 	.word	0x0000f4f0
        /*05b8*/ 	.word	0x0000000e
        /*05bc*/ 	.word	0x000000c0
        /*05c0*/ 	.short	0x010a
        /*05c2*/ 	.byte	0x3f
	.zero		1


	//   ....[83]....
        /*05c4*/ 	.word	0x0000f540
        /*05c8*/ 	.word	0x0000000d
        /*05cc*/ 	.word	0x000000c0
        /*05d0*/ 	.short	0x010a
        /*05d2*/ 	.byte	0x3f
	.zero		1


	//   ....[84]....
        /*05d4*/ 	.word	0x0000f590
        /*05d8*/ 	.word	0x00000003
        /*05dc*/ 	.word	0x000000c0
        /*05e0*/ 	.short	0x010a
        /*05e2*/ 	.byte	0x3f
	.zero		1


	//   ....[85]....
        /*05e4*/ 	.word	0x0000f5f0
        /*05e8*/ 	.word	0x00000004
        /*05ec*/ 	.word	0x00000108
        /*05f0*/ 	.short	0x010a
        /*05f2*/ 	.byte	0x3f
	.zero		1


	//   ....[86]....
        /*05f4*/ 	.word	0x0000f650
        /*05f8*/ 	.word	0x00000005
        /*05fc*/ 	.word	0x000000e0
        /*0600*/ 	.short	0x010a
        /*0602*/ 	.byte	0x3f
	.zero		1


	//   ....[87]....
        /*0604*/ 	.word	0x0000f6b0
        /*0608*/ 	.word	0x00000005
        /*060c*/ 	.word	0x000000e8
        /*0610*/ 	.short	0x010a
        /*0612*/ 	.byte	0x3f
	.zero		1


	//   ....[88]....
        /*0614*/ 	.word	0x0000f710
        /*0618*/ 	.word	0x00000005
        /*061c*/ 	.word	0x000000f0
        /*0620*/ 	.short	0x010a
        /*0622*/ 	.byte	0x3f
	.zero		1


	//   ....[89]....
        /*0624*/ 	.word	0x0000f770
        /*0628*/ 	.word	0x00000005
        /*062c*/ 	.word	0x000000f8
        /*0630*/ 	.short	0x010a
        /*0632*/ 	.byte	0x3f
	.zero		1


	//   ....[90]....
        /*0634*/ 	.word	0x0000f7c0
        /*0638*/ 	.word	0x00000003
        /*063c*/ 	.word	0x000000e0
        /*0640*/ 	.short	0x010a
        /*0642*/ 	.byte	0x3f
	.zero		1


	//   ....[91]....
        /*0644*/ 	.word	0x0000f810
        /*0648*/ 	.word	0x00000003
        /*064c*/ 	.word	0x000000e8
        /*0650*/ 	.short	0x010a
        /*0652*/ 	.byte	0x3f
	.zero		1


	//   ....[92]....
        /*0654*/ 	.word	0x0000f860
        /*0658*/ 	.word	0x00000003
        /*065c*/ 	.word	0x000000f0
        /*0660*/ 	.short	0x010a
        /*0662*/ 	.byte	0x3f
	.zero		1


	//   ....[93]....
        /*0664*/ 	.word	0x0000f930
        /*0668*/ 	.word	0x0000000e
        /*066c*/ 	.word	0x00000060
        /*0670*/ 	.short	0x010a
        /*0672*/ 	.byte	0x3f
	.zero		1


	//   ....[94]....
        /*0674*/ 	.word	0x0000fa00
        /*0678*/ 	.word	0x00000007
        /*067c*/ 	.word	0x00000000
        /*0680*/ 	.short	0x010a
        /*0682*/ 	.byte	0x3f
	.zero		1


	//   ....[95]....
        /*0684*/ 	.word	0x0000fa50
        /*0688*/ 	.word	0x00000009
        /*068c*/ 	.word	0x00000000
        /*0690*/ 	.short	0x010a
        /*0692*/ 	.byte	0x3f
	.zero		1


	//   ....[96]....
        /*0694*/ 	.word	0x0000faa0
        /*0698*/ 	.word	0x00000006
        /*069c*/ 	.word	0x00000000
        /*06a0*/ 	.short	0x010a
        /*06a2*/ 	.byte	0x3f
	.zero		1


	//   ....[97]....
        /*06a4*/ 	.word	0x0000faf0
        /*06a8*/ 	.word	0x00000009
        /*06ac*/ 	.word	0x00000000
        /*06b0*/ 	.short	0x010a
        /*06b2*/ 	.byte	0x3f
	.zero		1


	//   ....[98]....
        /*06b4*/ 	.word	0x0000fb40
        /*06b8*/ 	.word	0x00000006
        /*06bc*/ 	.word	0x00000000
        /*06c0*/ 	.short	0x010a
        /*06c2*/ 	.byte	0x3f
	.zero		1


	//   ....[99]....
        /*06c4*/ 	.word	0x0000fb90
        /*06c8*/ 	.word	0x00000009
        /*06cc*/ 	.word	0x00000000
        /*06d0*/ 	.short	0x010a
        /*06d2*/ 	.byte	0x3f
	.zero		1


	//   ....[100]....
        /*06d4*/ 	.word	0x0000fbe0
        /*06d8*/ 	.word	0x00000006
        /*06dc*/ 	.word	0x00000000
        /*06e0*/ 	.short	0x010a
        /*06e2*/ 	.byte	0x3f
	.zero		1


	//   ....[101]....
        /*06e4*/ 	.word	0x0000fc30
        /*06e8*/ 	.word	0x00000009
        /*06ec*/ 	.word	0x00000000
        /*06f0*/ 	.short	0x010a
        /*06f2*/ 	.byte	0x3f
	.zero		1


	//   ....[102]....
        /*06f4*/ 	.word	0x0000fc80
        /*06f8*/ 	.word	0x00000006
        /*06fc*/ 	.word	0x00000000
        /*0700*/ 	.short	0x010a
        /*0702*/ 	.byte	0x3f
	.zero		1


	//   ....[103]....
        /*0704*/ 	.word	0x0000fcd0
        /*0708*/ 	.word	0x00000009
        /*070c*/ 	.word	0x00000000
        /*0710*/ 	.short	0x010a
        /*0712*/ 	.byte	0x3f
	.zero		1


	//   ....[104]....
        /*0714*/ 	.word	0x0000fd20
        /*0718*/ 	.word	0x00000006
        /*071c*/ 	.word	0x00000000
        /*0720*/ 	.short	0x010a
        /*0722*/ 	.byte	0x3f
	.zero		1


	//----- nvinfo : EIATTR_NUM_MBARRIERS
	.align		4
.L_38:
        /*0724*/ 	.byte	0x03, 0x38
        /*0726*/ 	.short	0x0022


	//----- nvinfo : EIATTR_EXIT_INSTR_OFFSETS
	.align		4
        /*0728*/ 	.byte	0x04, 0x1c
        /*072a*/ 	.short	(.L_40 - .L_39)


	//   ....[0]....
.L_39:
        /*072c*/ 	.word	0x00000f90


	//   ....[1]....
        /*0730*/ 	.word	0x000016e0


	//   ....[2]....
        /*0734*/ 	.word	0x0000c770


	//   ....[3]....
        /*0738*/ 	.word	0x0000ccd0


	//   ....[4]....
        /*073c*/ 	.word	0x0000cd00


	//   ....[5]....
        /*0740*/ 	.word	0x0000dfb0


	//   ....[6]....
        /*0744*/ 	.word	0x0000f3d0


	//----- nvinfo : EIATTR_MAX_THREADS
	.align		4
.L_40:
        /*0748*/ 	.byte	0x04, 0x05
        /*074a*/ 	.short	(.L_42 - .L_41)
.L_41:
        /*074c*/ 	.word	0x00000180
        /*0750*/ 	.word	0x00000001
        /*0754*/ 	.word	0x00000001


	//----- nvinfo : EIATTR_CRS_STACK_SIZE
	.align		4
.L_42:
        /*0758*/ 	.byte	0x04, 0x1e
        /*075a*/ 	.short	(.L_44 - .L_43)
.L_43:
        /*075c*/ 	.word	0x00000000


	//----- nvinfo : EIATTR_CBANK_PARAM_SIZE
	.align		4
.L_44:
        /*0760*/ 	.byte	0x03, 0x19
        /*0762*/ 	.short	0x0770


	//----- nvinfo : EIATTR_PARAM_CBANK
	.align		4
        /*0764*/ 	.byte	0x04, 0x0a
        /*0766*/ 	.short	(.L_46 - .L_45)
	.align		4
.L_45:
        /*0768*/ 	.word	index@(.nv.constant0._ZN7cutlass13device_kernelINS_4gemm6kernel13GemmUniversalIN4cute5tupleIJiiiiEEENS1_10collective13CollectiveMmaINS1_37MainloopSm90TmaGmmaWarpSpecializedFP8ILi12ENS5_IJNS4_1CILi2EEENSA_ILi1EEESC_EEENS1_35KernelTmaWarpSpecializedCooperativeEEENS5_IJNSA_ILi128EEESG_NSA_ILi64EEEEEENS_12float_e4m3_tENS5_IJlSC_lEEESJ_SK_NS4_8TiledMMAINS4_8MMA_AtomIJNS4_4SM904GMMA31MMA_64x128x32_F32E4M3E4M3_SS_TNILNSO_7ScaleInE1ELSQ_1EEEEEENS4_6LayoutISD_NS5_IJSC_NSA_ILi0EEESU_EEEEENS5_IJNS4_10UnderscoreESX_SX_EEEEENS4_13SM90_TMA_LOADENS4_14ComposedLayoutINS4_7SwizzleILi2ELi4ELi3EEENS4_18smem_ptr_flag_bitsILi8EEENST_INS5_IJNSA_ILi8EEESH_EEENS5_IJSH_SC_EEEEEEEvNS4_8identityENS4_23SM90_TMA_LOAD_MULTICASTES1A_vS1B_EENS_8epilogue10collective18CollectiveEpilogueINS1E_22Sm90TmaWarpSpecializedILi4ELi2ELi16ELb0ELb0EEEJSI_NS5_IJSG_NSA_ILi32EEEEEESJ_SK_SJ_SK_NS1E_6fusion15FusionCallbacksIS1I_NS1L_13LinCombEltActINS1E_6thread4SiLuESJ_fSJ_fLNS_15FloatRoundStyleE2EEESI_S1K_JEEES10_NS11_INS12_ILi1ELi4ELi3EEES15_NST_INS5_IJS16_S1J_EEENS5_IJS1J_SC_EEEEEEENS4_39AutoVectorizingCopyWithAssumedAlignmentILi128EEENS4_14SM90_TMA_STOREES1X_S1Z_NS4_9Copy_AtomIJNS4_17SM90_U32x4_STSM_NENS_6half_tEEEEvEEEvvEEEEvNT_6ParamsE)
        /*076c*/ 	.short	0x0210
        /*076e*/ 	.short	0x0770


	//----- nvinfo : EIATTR_SW_WAR
	.align		4
.L_46:
        /*0770*/ 	.byte	0x04, 0x36
        /*0772*/ 	.short	(.L_48 - .L_47)
.L_47:
        /*0774*/ 	.word	0x00000008
.L_48:


//--------------------- .nv.callgraph             --------------------------
	.section	.nv.callgraph,"",@"SHT_CUDA_CALLGRAPH"
	.align	4
	.sectionentsize	8
	.align		4
        /*0000*/ 	.word	0x00000000
	.align		4
        /*0004*/ 	.word	0xffffffff
	.align		4
        /*0008*/ 	.word	index@(_ZN7cutlass13device_kernelINS_4gemm6kernel13GemmUniversalIN4cute5tupleIJiiiiEEENS1_10collective13CollectiveMmaINS1_37MainloopSm90TmaGmmaWarpSpecializedFP8ILi12ENS5_IJNS4_1CILi2EEENSA_ILi1EEESC_EEENS1_35KernelTmaWarpSpecializedCooperativeEEENS5_IJNSA_ILi128EEESG_NSA_ILi64EEEEEENS_12float_e4m3_tENS5_IJlSC_lEEESJ_SK_NS4_8TiledMMAINS4_8MMA_AtomIJNS4_4SM904GMMA31MMA_64x128x32_F32E4M3E4M3_SS_TNILNSO_7ScaleInE1ELSQ_1EEEEEENS4_6LayoutISD_NS5_IJSC_NSA_ILi0EEESU_EEEEENS5_IJNS4_10UnderscoreESX_SX_EEEEENS4_13SM90_TMA_LOADENS4_14ComposedLayoutINS4_7SwizzleILi2ELi4ELi3EEENS4_18smem_ptr_flag_bitsILi8EEENST_INS5_IJNSA_ILi8EEESH_EEENS5_IJSH_SC_EEEEEEEvNS4_8identityENS4_23SM90_TMA_LOAD_MULTICASTES1A_vS1B_EENS_8epilogue10collective18CollectiveEpilogueINS1E_22Sm90TmaWarpSpecializedILi4ELi2ELi16ELb0ELb0EEEJSI_NS5_IJSG_NSA_ILi32EEEEEESJ_SK_SJ_SK_NS1E_6fusion15FusionCallbacksIS1I_NS1L_13LinCombEltActINS1E_6thread4SiLuESJ_fSJ_fLNS_15FloatRoundStyleE2EEESI_S1K_JEEES10_NS11_INS12_ILi1ELi4ELi3EEES15_NST_INS5_IJS16_S1J_EEENS5_IJS1J_SC_EEEEEEENS4_39AutoVectorizingCopyWithAssumedAlignmentILi128EEENS4_14SM90_TMA_STOREES1X_S1Z_NS4_9Copy_AtomIJNS4_17SM90_U32x4_STSM_NENS_6half_tEEEEvEEEvvEEEEvNT_6ParamsE)
	.align		4
        /*000c*/ 	.word	index@(__assertfail)
	.align		4
        /*0010*/ 	.word	0x00000000
	.align		4
        /*0014*/ 	.word	0xfffffffe
	.align		4
        /*0018*/ 	.word	0x00000000
	.align		4
        /*001c*/ 	.word	0xfffffffd
	.align		4
        /*0020*/ 	.word	0x00000000
	.align		4
        /*0024*/ 	.word	0xfffffffc


//--------------------- .nv.constant4             --------------------------
	.section	.nv.constant4,"a",@progbits
	.align	8
	.align		8
.nv.constant4:
        /*0000*/ 	.dword	__assertfail
	.align		8
        /*0008*/ 	.dword	__unnamed_1
	.align		8
        /*0010*/ 	.dword	__unnamed_2
	.align		8
        /*0018*/ 	.dword	_ZN39_INTERNAL_5891ec62_4_k_cu_10a97260_27924cuda3std3__45__cpo5beginE
	.align		8
        /*0020*/ 	.dword	_ZN39_INTERNAL_5891ec62_4_k_cu_10a97260_27924cuda3std3__45__cpo3endE
	.align		8
        /*0028*/ 	.dword	_ZN39_INTERNAL_5891ec62_4_k_cu_10a97260_27924cuda3std3__45__cpo6cbeginE
	.align		8
        /*0030*/ 	.dword	_ZN39_INTERNAL_5891ec62_4_k_cu_10a97260_27924cuda3std3__45__cpo4cendE
	.align		8
        /*0038*/ 	.dword	_ZN39_INTERNAL_5891ec62_4_k_cu_10a97260_27924cuda3std3__441_GLOBAL__N__5891ec62_4_k_cu_10a97260_27926ignoreE
	.align		8
        /*0040*/ 	.dword	_ZN39_INTERNAL_5891ec62_4_k_cu_10a97260_27924cuda3std3__419piecewise_constructE
	.align		8
        /*0048*/ 	.dword	_ZN39_INTERNAL_5891ec62_4_k_cu_10a97260_27924cuda3std3__48in_placeE
	.align		8
        /*0050*/ 	.dword	_ZN39_INTERNAL_5891ec62_4_k_cu_10a97260_27924cuda3std6ranges3__45__cpo4swapE
	.align		8
        /*0058*/ 	.dword	_ZN39_INTERNAL_5891ec62_4_k_cu_10a97260_27924cuda3std6ranges3__45__cpo9iter_moveE
	.align		8
        /*0060*/ 	.dword	_ZN39_INTERNAL_5891ec62_4_k_cu_10a97260_27924cute7productE
	.align		8
        /*0068*/ 	.dword	_ZN39_INTERNAL_5891ec62_4_k_cu_10a97260_27924cute1_E
	.align		8
        /*0070*/ 	.dword	$str$24
	.align		8
        /*0078*/ 	.dword	$str$25


//--------------------- .text._ZN7cutlass13device_kernelINS_4gemm6kernel13GemmUniversalIN4cute5tupleIJiiiiEEENS1_10collective13CollectiveMmaINS1_37MainloopSm90TmaGmmaWarpSpecializedFP8ILi12ENS5_IJNS4_1CILi2EEENSA_ILi1EEESC_EEENS1_35KernelTmaWarpSpecializedCooperativeEEENS5_IJNSA_ILi128EEESG_NSA_ILi64EEEEEENS_12float_e4m3_tENS5_IJlSC_lEEESJ_SK_NS4_8TiledMMAINS4_8MMA_AtomIJNS4_4SM904GMMA31MMA_64x128x32_F32E4M3E4M3_SS_TNILNSO_7ScaleInE1ELSQ_1EEEEEENS4_6LayoutISD_NS5_IJSC_NSA_ILi0EEESU_EEEEENS5_IJNS4_10UnderscoreESX_SX_EEEEENS4_13SM90_TMA_LOADENS4_14ComposedLayoutINS4_7SwizzleILi2ELi4ELi3EEENS4_18smem_ptr_flag_bitsILi8EEENST_INS5_IJNSA_ILi8EEESH_EEENS5_IJSH_SC_EEEEEEEvNS4_8identityENS4_23SM90_TMA_LOAD_MULTICASTES1A_vS1B_EENS_8epilogue10collective18CollectiveEpilogueINS1E_22Sm90TmaWarpSpecializedILi4ELi2ELi16ELb0ELb0EEEJSI_NS5_IJSG_NSA_ILi32EEEEEESJ_SK_SJ_SK_NS1E_6fusion15FusionCallbacksIS1I_NS1L_13LinCombEltActINS1E_6thread4SiLuESJ_fSJ_fLNS_15FloatRoundStyleE2EEESI_S1K_JEEES10_NS11_INS12_ILi1ELi4ELi3EEES15_NST_INS5_IJS16_S1J_EEENS5_IJS1J_SC_EEEEEEENS4_39AutoVectorizingCopyWithAssumedAlignmentILi128EEENS4_14SM90_TMA_STOREES1X_S1Z_NS4_9Copy_AtomIJNS4_17SM90_U32x4_STSM_NENS_6half_tEEEEvEEEvvEEEEvNT_6ParamsE --------------------------
	.section	.text._ZN7cutlass13device_kernelINS_4gemm6kernel13GemmUniversalIN4cute5tupleIJiiiiEEENS1_10collective13CollectiveMmaINS1_37MainloopSm90TmaGmmaWarpSpecializedFP8ILi12ENS5_IJNS4_1CILi2EEENSA_ILi1EEESC_EEENS1_35KernelTmaWarpSpecializedCooperativeEEENS5_IJNSA_ILi128EEESG_NSA_ILi64EEEEEENS_12float_e4m3_tENS5_IJlSC_lEEESJ_SK_NS4_8TiledMMAINS4_8MMA_AtomIJNS4_4SM904GMMA31MMA_64x128x32_F32E4M3E4M3_SS_TNILNSO_7ScaleInE1ELSQ_1EEEEEENS4_6LayoutISD_NS5_IJSC_NSA_ILi0EEESU_EEEEENS5_IJNS4_10UnderscoreESX_SX_EEEEENS4_13SM90_TMA_LOADENS4_14ComposedLayoutINS4_7SwizzleILi2ELi4ELi3EEENS4_18smem_ptr_flag_bitsILi8EEENST_INS5_IJNSA_ILi8EEESH_EEENS5_IJSH_SC_EEEEEEEvNS4_8identityENS4_23SM90_TMA_LOAD_MULTICASTES1A_vS1B_EENS_8epilogue10collective18CollectiveEpilogueINS1E_22Sm90TmaWarpSpecializedILi4ELi2ELi16ELb0ELb0EEEJSI_NS5_IJSG_NSA_ILi32EEEEEESJ_SK_SJ_SK_NS1E_6fusion15FusionCallbacksIS1I_NS1L_13LinCombEltActINS1E_6thread4SiLuESJ_fSJ_fLNS_15FloatRoundStyleE2EEESI_S1K_JEEES10_NS11_INS12_ILi1ELi4ELi3EEES15_NST_INS5_IJS16_S1J_EEENS5_IJS1J_SC_EEEEEEENS4_39AutoVectorizingCopyWithAssumedAlignmentILi128EEENS4_14SM90_TMA_STOREES1X_S1Z_NS4_9Copy_AtomIJNS4_17SM90_U32x4_STSM_NENS_6half_tEEEEvEEEvvEEEEvNT_6ParamsE,"ax",@progbits
	.align	128
.text._ZN7cutlass13device_kernelINS_4gemm6kernel13GemmUniversalIN4cute5tupleIJiiiiEEENS1_10collective13CollectiveMmaINS1_37MainloopSm90TmaGmmaWarpSpecializedFP8ILi12ENS5_IJNS4_1CILi2EEENSA_ILi1EEESC_EEENS1_35KernelTmaWarpSpecializedCooperativeEEENS5_IJNSA_ILi128EEESG_NSA_ILi64EEEEEENS_12float_e4m3_tENS5_IJlSC_lEEESJ_SK_NS4_8TiledMMAINS4_8MMA_AtomIJNS4_4SM904GMMA31MMA_64x128x32_F32E4M3E4M3_SS_TNILNSO_7ScaleInE1ELSQ_1EEEEEENS4_6LayoutISD_NS5_IJSC_NSA_ILi0EEESU_EEEEENS5_IJNS4_10UnderscoreESX_SX_EEEEENS4_13SM90_TMA_LOADENS4_14ComposedLayoutINS4_7SwizzleILi2ELi4ELi3EEENS4_18smem_ptr_flag_bitsILi8EEENST_INS5_IJNSA_ILi8EEESH_EEENS5_IJSH_SC_EEEEEEEvNS4_8identityENS4_23SM90_TMA_LOAD_MULTICASTES1A_vS1B_EENS_8epilogue10collective18CollectiveEpilogueINS1E_22Sm90TmaWarpSpecializedILi4ELi2ELi16ELb0ELb0EEEJSI_NS5_IJSG_NSA_ILi32EEEEEESJ_SK_SJ_SK_NS1E_6fusion15FusionCallbacksIS1I_NS1L_13LinCombEltActINS1E_6thread4SiLuESJ_fSJ_fLNS_15FloatRoundStyleE2EEESI_S1K_JEEES10_NS11_INS12_ILi1ELi4ELi3EEES15_NST_INS5_IJS16_S1J_EEENS5_IJS1J_SC_EEEEEEENS4_39AutoVectorizingCopyWithAssumedAlignmentILi128EEENS4_14SM90_TMA_STOREES1X_S1Z_NS4_9Copy_AtomIJNS4_17SM90_U32x4_STSM_NENS_6half_tEEEEvEEEvvEEEEvNT_6ParamsE:
        .type           _ZN7cutlass13device_kernelINS_4gemm6kernel13GemmUniversalIN4cute5tupleIJiiiiEEENS1_10collective13CollectiveMmaINS1_37MainloopSm90TmaGmmaWarpSpecializedFP8ILi12ENS5_IJNS4_1CILi2EEENSA_ILi1EEESC_EEENS1_35KernelTmaWarpSpecializedCooperativeEEENS5_IJNSA_ILi128EEESG_NSA_ILi64EEEEEENS_12float_e4m3_tENS5_IJlSC_lEEESJ_SK_NS4_8TiledMMAINS4_8MMA_AtomIJNS4_4SM904GMMA31MMA_64x128x32_F32E4M3E4M3_SS_TNILNSO_7ScaleInE1ELSQ_1EEEEEENS4_6LayoutISD_NS5_IJSC_NSA_ILi0EEESU_EEEEENS5_IJNS4_10UnderscoreESX_SX_EEEEENS4_13SM90_TMA_LOADENS4_14ComposedLayoutINS4_7SwizzleILi2ELi4ELi3EEENS4_18smem_ptr_flag_bitsILi8EEENST_INS5_IJNSA_ILi8EEESH_EEENS5_IJSH_SC_EEEEEEEvNS4_8identityENS4_23SM90_TMA_LOAD_MULTICASTES1A_vS1B_EENS_8epilogue10collective18CollectiveEpilogueINS1E_22Sm90TmaWarpSpecializedILi4ELi2ELi16ELb0ELb0EEEJSI_NS5_IJSG_NSA_ILi32EEEEEESJ_SK_SJ_SK_NS1E_6fusion15FusionCallbacksIS1I_NS1L_13LinCombEltActINS1E_6thread4SiLuESJ_fSJ_fLNS_15FloatRoundStyleE2EEESI_S1K_JEEES10_NS11_INS12_ILi1ELi4ELi3EEES15_NST_INS5_IJS16_S1J_EEENS5_IJS1J_SC_EEEEEEENS4_39AutoVectorizingCopyWithAssumedAlignmentILi128EEENS4_14SM90_TMA_STOREES1X_S1Z_NS4_9Copy_AtomIJNS4_17SM90_U32x4_STSM_NENS_6half_tEEEEvEEEvvEEEEvNT_6ParamsE,@function
        .size           _ZN7cutlass13device_kernelINS_4gemm6kernel13GemmUniversalIN4cute5tupleIJiiiiEEENS1_10collective13CollectiveMmaINS1_37MainloopSm90TmaGmmaWarpSpecializedFP8ILi12ENS5_IJNS4_1CILi2EEENSA_ILi1EEESC_EEENS1_35KernelTmaWarpSpecializedCooperativeEEENS5_IJNSA_ILi128EEESG_NSA_ILi64EEEEEENS_12float_e4m3_tENS5_IJlSC_lEEESJ_SK_NS4_8TiledMMAINS4_8MMA_AtomIJNS4_4SM904GMMA31MMA_64x128x32_F32E4M3E4M3_SS_TNILNSO_7ScaleInE1ELSQ_1EEEEEENS4_6LayoutISD_NS5_IJSC_NSA_ILi0EEESU_EEEEENS5_IJNS4_10UnderscoreESX_SX_EEEEENS4_13SM90_TMA_LOADENS4_14ComposedLayoutINS4_7SwizzleILi2ELi4ELi3EEENS4_18smem_ptr_flag_bitsILi8EEENST_INS5_IJNSA_ILi8EEESH_EEENS5_IJSH_SC_EEEEEEEvNS4_8identityENS4_23SM90_TMA_LOAD_MULTICASTES1A_vS1B_EENS_8epilogue10collective18CollectiveEpilogueINS1E_22Sm90TmaWarpSpecializedILi4ELi2ELi16ELb0ELb0EEEJSI_NS5_IJSG_NSA_ILi32EEEEEESJ_SK_SJ_SK_NS1E_6fusion15FusionCallbacksIS1I_NS1L_13LinCombEltActINS1E_6thread4SiLuESJ_fSJ_fLNS_15FloatRoundStyleE2EEESI_S1K_JEEES10_NS11_INS12_ILi1ELi4ELi3EEES15_NST_INS5_IJS16_S1J_EEENS5_IJS1J_SC_EEEEEEENS4_39AutoVectorizingCopyWithAssumedAlignmentILi128EEENS4_14SM90_TMA_STOREES1X_S1Z_NS4_9Copy_AtomIJNS4_17SM90_U32x4_STSM_NENS_6half_tEEEEvEEEvvEEEEvNT_6ParamsE,(.L_x_406 - _ZN7cutlass13device_kernelINS_4gemm6kernel13GemmUniversalIN4cute5tupleIJiiiiEEENS1_10collective13CollectiveMmaINS1_37MainloopSm90TmaGmmaWarpSpecializedFP8ILi12ENS5_IJNS4_1CILi2EEENSA_ILi1EEESC_EEENS1_35KernelTmaWarpSpecializedCooperativeEEENS5_IJNSA_ILi128EEESG_NSA_ILi64EEEEEENS_12float_e4m3_tENS5_IJlSC_lEEESJ_SK_NS4_8TiledMMAINS4_8MMA_AtomIJNS4_4SM904GMMA31MMA_64x128x32_F32E4M3E4M3_SS_TNILNSO_7ScaleInE1ELSQ_1EEEEEENS4_6LayoutISD_NS5_IJSC_NSA_ILi0EEESU_EEEEENS5_IJNS4_10UnderscoreESX_SX_EEEEENS4_13SM90_TMA_LOADENS4_14ComposedLayoutINS4_7SwizzleILi2ELi4ELi3EEENS4_18smem_ptr_flag_bitsILi8EEENST_INS5_IJNSA_ILi8EEESH_EEENS5_IJSH_SC_EEEEEEEvNS4_8identityENS4_23SM90_TMA_LOAD_MULTICASTES1A_vS1B_EENS_8epilogue10collective18CollectiveEpilogueINS1E_22Sm90TmaWarpSpecializedILi4ELi2ELi16ELb0ELb0EEEJSI_NS5_IJSG_NSA_ILi32EEEEEESJ_SK_SJ_SK_NS1E_6fusion15FusionCallbacksIS1I_NS1L_13LinCombEltActINS1E_6thread4SiLuESJ_fSJ_fLNS_15FloatRoundStyleE2EEESI_S1K_JEEES10_NS11_INS12_ILi1ELi4ELi3EEES15_NST_INS5_IJS16_S1J_EEENS5_IJS1J_SC_EEEEEEENS4_39AutoVectorizingCopyWithAssumedAlignmentILi128EEENS4_14SM90_TMA_STOREES1X_S1Z_NS4_9Copy_AtomIJNS4_17SM90_U32x4_STSM_NENS_6half_tEEEEvEEEvvEEEEvNT_6ParamsE)
        .other          _ZN7cutlass13device_kernelINS_4gemm6kernel13GemmUniversalIN4cute5tupleIJiiiiEEENS1_10collective13CollectiveMmaINS1_37MainloopSm90TmaGmmaWarpSpecializedFP8ILi12ENS5_IJNS4_1CILi2EEENSA_ILi1EEESC_EEENS1_35KernelTmaWarpSpecializedCooperativeEEENS5_IJNSA_ILi128EEESG_NSA_ILi64EEEEEENS_12float_e4m3_tENS5_IJlSC_lEEESJ_SK_NS4_8TiledMMAINS4_8MMA_AtomIJNS4_4SM904GMMA31MMA_64x128x32_F32E4M3E4M3_SS_TNILNSO_7ScaleInE1ELSQ_1EEEEEENS4_6LayoutISD_NS5_IJSC_NSA_ILi0EEESU_EEEEENS5_IJNS4_10UnderscoreESX_SX_EEEEENS4_13SM90_TMA_LOADENS4_14ComposedLayoutINS4_7SwizzleILi2ELi4ELi3EEENS4_18smem_ptr_flag_bitsILi8EEENST_INS5_IJNSA_ILi8EEESH_EEENS5_IJSH_SC_EEEEEEEvNS4_8identityENS4_23SM90_TMA_LOAD_MULTICASTES1A_vS1B_EENS_8epilogue10collective18CollectiveEpilogueINS1E_22Sm90TmaWarpSpecializedILi4ELi2ELi16ELb0ELb0EEEJSI_NS5_IJSG_NSA_ILi32EEEEEESJ_SK_SJ_SK_NS1E_6fusion15FusionCallbacksIS1I_NS1L_13LinCombEltActINS1E_6thread4SiLuESJ_fSJ_fLNS_15FloatRoundStyleE2EEESI_S1K_JEEES10_NS11_INS12_ILi1ELi4ELi3EEES15_NST_INS5_IJS16_S1J_EEENS5_IJS1J_SC_EEEEEEENS4_39AutoVectorizingCopyWithAssumedAlignmentILi128EEENS4_14SM90_TMA_STOREES1X_S1Z_NS4_9Copy_AtomIJNS4_17SM90_U32x4_STSM_NENS_6half_tEEEEvEEEvvEEEEvNT_6ParamsE,@"STO_CUDA_ENTRY STV_DEFAULT"
_ZN7cutlass13device_kernelINS_4gemm6kernel13GemmUniversalIN4cute5tupleIJiiiiEEENS1_10collective13CollectiveMmaINS1_37MainloopSm90TmaGmmaWarpSpecializedFP8ILi12ENS5_IJNS4_1CILi2EEENSA_ILi1EEESC_EEENS1_35KernelTmaWarpSpecializedCooperativeEEENS5_IJNSA_ILi128EEESG_NSA_ILi64EEEEEENS_12float_e4m3_tENS5_IJlSC_lEEESJ_SK_NS4_8TiledMMAINS4_8MMA_AtomIJNS4_4SM904GMMA31MMA_64x128x32_F32E4M3E4M3_SS_TNILNSO_7ScaleInE1ELSQ_1EEEEEENS4_6LayoutISD_NS5_IJSC_NSA_ILi0EEESU_EEEEENS5_IJNS4_10UnderscoreESX_SX_EEEEENS4_13SM90_TMA_LOADENS4_14ComposedLayoutINS4_7SwizzleILi2ELi4ELi3EEENS4_18smem_ptr_flag_bitsILi8EEENST_INS5_IJNSA_ILi8EEESH_EEENS5_IJSH_SC_EEEEEEEvNS4_8identityENS4_23SM90_TMA_LOAD_MULTICASTES1A_vS1B_EENS_8epilogue10collective18CollectiveEpilogueINS1E_22Sm90TmaWarpSpecializedILi4ELi2ELi16ELb0ELb0EEEJSI_NS5_IJSG_NSA_ILi32EEEEEESJ_SK_SJ_SK_NS1E_6fusion15FusionCallbacksIS1I_NS1L_13LinCombEltActINS1E_6thread4SiLuESJ_fSJ_fLNS_15FloatRoundStyleE2EEESI_S1K_JEEES10_NS11_INS12_ILi1ELi4ELi3EEES15_NST_INS5_IJS16_S1J_EEENS5_IJS1J_SC_EEEEEEENS4_39AutoVectorizingCopyWithAssumedAlignmentILi128EEENS4_14SM90_TMA_STOREES1X_S1Z_NS4_9Copy_AtomIJNS4_17SM90_U32x4_STSM_NENS_6half_tEEEEvEEEvvEEEEvNT_6ParamsE:
[----:B------:R-:W1:Y:S01]  /*0000*/  LDC R1, c[0x0][0x28] ;  /* 0x00000a00ff017b82 */ /* 0x000e620000000800 */
[----:B------:R-:W2:Y:S07]  /*0010*/  S2R R18, SR_TID.X ;  /* 0x0000000000127919 */ /* 0x000eae0000002100 */
[----:B------:R-:W3:Y:S01]  /*0020*/  LDC.64 R8, c[0x0][0x588] ;  /* 0x00016200ff087b82 */ /* 0x000ee20000000a00 */
[----:B------:R-:W-:Y:S01]  /*0030*/  ELECT P0, URZ, PT ;  /* 0x00000000003f782f */ /* 0x000fe20003800000 */
[----:B------:R-:W-:Y:S01]  /*0040*/  BSSY B0, `(.L_x_0) ;  /* 0x0000016000007945 */ /* 0x000fe20003800000 */
[----:B--2---:R-:W-:-:S02]  /*0050*/  SHF.R.U32.HI R0, RZ, 0x5, R18 ;  /* 0x00000005ff007819 */ /* 0x004fc40000011612 */
[----:B------:R-:W-:-:S03]  /*0060*/  SHF.R.U32.HI R4, RZ, 0x7, R18 ;  /* 0x00000007ff047819 */ /* 0x000fc60000011612 */
[----:B------:R-:W2:Y:S04]  /*0070*/  SHFL.IDX PT, R3, R0, RZ, 0x1f ;  /* 0x00001fff00037589 */ /* 0x000ea800000e0000 */
[----:B------:R4:W1:Y:S01]  /*0080*/  SHFL.IDX PT, R6, R4, RZ, 0x1f ;  /* 0x00001fff04067589 */ /* 0x00086200000e0000 */
[----:B--2---:R-:W-:Y:S02]  /*0090*/  ISETP.NE.OR P0, PT, R3, RZ, !P0 ;  /* 0x000000ff0300720c */ /* 0x004fe40004705670 */
[----:B------:R-:W-:-:S11]  /*00a0*/  SHF.R.S32.HI R2, RZ, 0x1f, R3 ;  /* 0x0000001fff027819 */ /* 0x000fd60000011403 */
[----:B-1-34-:R-:W-:Y:S05]  /*00b0*/  @P0 BRA `(.L_x_1) ;  /* 0x0000000000380947 */ /* 0x01afea0003800000 */
[----:B------:R-:W-:Y:S02]  /*00c0*/  ULDC.64 UR4, c[0x0][0x198] ;  /* 0x0000660000047ab9 */ /* 0x000fe40000000a00 */
[----:B------:R-:W-:Y:S02]  /*00d0*/  UIADD3 UR6, UP0, UR4, 0xf0, URZ ;  /* 0x000000f004067890 */ /* 0x000fe4000ff1e03f */
[----:B------:R-:W-:Y:S02]  /*00e0*/  UIADD3 UR8, UP1, UR4, 0x1f0, URZ ;  /* 0x000001f004087890 */ /* 0x000fe4000ff3e03f */
[----:B------:R-:W-:Y:S02]  /*00f0*/  UIADD3 UR10, UP2, UR4, 0x3f0, URZ ;  /* 0x000003f0040a7890 */ /* 0x000fe4000ff5e03f */
[----:B------:R-:W-:Y:S02]  /*0100*/  UIADD3 UR4, UP3, UR4, 0x4f0, URZ ;  /* 0x000004f004047890 */ /* 0x000fe4000ff7e03f */
[----:B------:R-:W-:-:S02]  /*0110*/  UIADD3.X UR7, URZ, UR5, URZ, UP0, !UPT ;  /* 0x000000053f077290 */ /* 0x000fc400087fe43f */
[----:B------:R-:W-:Y:S02]  /*0120*/  UIADD3.X UR9, URZ, UR5, URZ, UP1, !UPT ;  /* 0x000000053f097290 */ /* 0x000fe40008ffe43f */
[----:B------:R-:W-:Y:S02]  /*0130*/  UIADD3.X UR11, URZ, UR5, URZ, UP2, !UPT ;  /* 0x000000053f0b7290 */ /* 0x000fe400097fe43f */
[----:B------:R-:W-:-:S03]  /*0140*/  UIADD3.X UR5, URZ, UR5, URZ, UP3, !UPT ;  /* 0x000000053f057290 */ /* 0x000fc60009ffe43f */
[----:B------:R1:W-:Y:S02]  /*0150*/  UTMACCTL.PF [UR6] ;  /* 0x00000000060079b9 */ /* 0x0003e40008040000 */
[----:B------:R1:W-:Y:S02]  /*0160*/  UTMACCTL.PF [UR8] ;  /* 0x00000000080079b9 */ /* 0x0003e40008040000 */
[----:B------:R1:W-:Y:S02]  /*0170*/  UTMACCTL.PF [UR10] ;  /* 0x000000000a0079b9 */ /* 0x0003e40008040000 */
[----:B------:R1:W-:Y:S02]  /*0180*/  UTMACCTL.PF [UR4] ;  /* 0x00000000040079b9 */ /* 0x0003e40008040000 */
[----:B-1----:R-:W-:Y:S01]  /*0190*/  NOP ;  /* 0x0000000000007918 */ /* 0x002fe20000000000 */
.L_x_1:
[----:B------:R-:W-:Y:S05]  /*01a0*/  BSYNC B0 ;  /* 0x0000000000007941 */ /* 0x000fea0003800000 */
.L_x_0:
[----:B------:R-:W-:Y:S01]  /*01b0*/  ULDC.64 UR4, c[0x0][0x590] ;  /* 0x0001640000047ab9 */ /* 0x000fe20000000a00 */
[----:B------:R-:W-:Y:S01]  /*01c0*/  LEA.HI R2, R2, R3, RZ, 0x2 ;  /* 0x0000000302027211 */ /* 0x000fe200078f10ff */
[----:B------:R-:W-:Y:S01]  /*01d0*/  ULDC.64 UR40, c[0x0][0x208] ;  /* 0x0000820000287ab9 */ /* 0x000fe20000000a00 */
[----:B------:R-:W-:Y:S01]  /*01e0*/  ISETP.NE.U32.AND P2, PT, RZ, UR4, PT ;  /* 0x00000004ff007c0c */ /* 0x000fe2000bf45070 */
[----:B------:R-:W-:Y:S01]  /*01f0*/  IMAD.MOV.U32 R5, RZ, RZ, R9 ;  /* 0x000000ffff057224 */ /* 0x000fe200078e0009 */
[----:B------:R-:W-:Y:S02]  /*0200*/  LOP3.LUT R2, R2, 0xfffffffc, RZ, 0xc0, !PT ;  /* 0xfffffffc02027812 */ /* 0x000fe400078ec0ff */
[----:B------:R-:W-:Y:S02]  /*0210*/  ISETP.NE.AND.EX P3, PT, RZ, UR5, PT, P2 ;  /* 0x00000005ff007c0c */ /* 0x000fe4000bf65320 */
[----:B------:R-:W-:Y:S02]  /*0220*/  IADD3 R3, R3, -R2, RZ ;  /* 0x8000000203037210 */ /* 0x000fe40007ffe0ff */
[----:B------:R-:W-:-:S02]  /*0230*/  PRMT R2, RZ, 0x7610, R2 ;  /* 0x00007610ff027816 */ /* 0x000fc40000000002 */
[----:B------:R-:W-:-:S07]  /*0240*/  MOV R4, R8 ;  /* 0x0000000800047202 */ /* 0x000fce0000000f00 */
[----:B------:R-:W-:Y:S05]  /*0250*/  @P3 BRA `(.L_x_2) ;  /* 0x0000000000303947 */ /* 0x000fea0003800000 */
[----:B------:R-:W-:Y:S02]  /*0260*/  ULDC.64 UR6, c[0x0][0x588] ;  /* 0x0001620000067ab9 */ /* 0x000fe40000000a00 */
[----:B------:R-:W-:-:S04]  /*0270*/  ISETP.NE.U32.AND P0, PT, RZ, UR6, PT ;  /* 0x00000006ff007c0c */ /* 0x000fc8000bf05070 */
[----:B------:R-:W-:-:S13]  /*0280*/  ISETP.NE.AND.EX P0, PT, RZ, UR7, PT, P0 ;  /* 0x00000007ff007c0c */ /* 0x000fda000bf05300 */
[----:B------:R-:W-:Y:S05]  /*0290*/  @!P0 BRA `(.L_x_3) ;  /* 0x0000000000108947 */ /* 0x000fea0003800000 */
[----:B------:R-:W2:Y:S02]  /*02a0*/  LDG.E R2, desc[UR40][R4.64] ;  /* 0x0000002804027981 */ /* 0x000ea4000c1e1900 */
[----:B--2---:R-:W-:Y:S02]  /*02b0*/  FSETP.NEU.AND P1, PT, R2, RZ, PT ;  /* 0x000000ff0200720b */ /* 0x004fe40003f2d000 */
[----:B------:R-:W-:Y:S01]  /*02c0*/  MOV R2, 0x1 ;  /* 0x0000000100027802 */ /* 0x000fe20000000f00 */
[----:B------:R-:W-:Y:S10]  /*02d0*/  BRA `(.L_x_2) ;  /* 0x0000000000107947 */ /* 0x000ff40003800000 */
.L_x_3:
[----:B------:R-:W-:Y:S01]  /*02e0*/  ULDC UR6, c[0x0][0x580] ;  /* 0x0001600000067ab9 */ /* 0x000fe20000000800 */
[----:B------:R-:W-:Y:S02]  /*02f0*/  MOV R2, 0x1 ;  /* 0x0000000100027802 */ /* 0x000fe40000000f00 */
[----:B------:R-:W-:Y:S02]  /*0300*/  CS2R R4, SRZ ;  /* 0x0000000000047805 */ /* 0x000fe4000001ff00 */
[----:B------:R-:W-:-:S13]  /*0310*/  FSETP.NEU.AND P1, PT, RZ, UR6, PT ;  /* 0x00000006ff007c0b */ /* 0x000fda000bf2d000 */
.L_x_2:
[----:B------:R-:W-:Y:S02]  /*0320*/  ISETP.NE.U32.AND P4, PT, R4, RZ, PT ;  /* 0x000000ff0400720c */ /* 0x000fe40003f85070 */
[----:B------:R-:W-:Y:S02]  /*0330*/  ISETP.NE.AND.EX P5, PT, RZ, UR5, PT, P2 ;  /* 0x00000005ff007c0c */ /* 0x000fe4000bfa5320 */
[----:B------:R-:W-:Y:S02]  /*0340*/  ISETP.NE.AND.EX P2, PT, R5, RZ, PT, P4 ;  /* 0x000000ff0500720c */ /* 0x000fe40003f45340 */
[----:B------:R-:W-:-:S11]  /*0350*/  PLOP3.LUT P0, PT, PT, PT, PT, 0x8, 0x0 ;  /* 0x000000000000781c */ /* 0x000fd60003f0e170 */
[----:B------:R-:W-:Y:S05]  /*0360*/  @P2 BRA P5, `(.L_x_4) ;  /* 0x0000000000342947 */ /* 0x000fea0002800000 */
[----:B------:R-:W-:-:S04]  /*0370*/  ISETP.NE.U32.AND P0, PT, RZ, UR4, PT ;  /* 0x00000004ff007c0c */ /* 0x000fc8000bf05070 */
[----:B------:R-:W-:-:S13]  /*0380*/  ISETP.NE.AND.EX P0, PT, RZ, UR5, PT, P0 ;  /* 0x00000005ff007c0c */ /* 0x000fda000bf05300 */
[----:B------:R-:W-:Y:S05]  /*0390*/  @!P0 BRA `(.L_x_5) ;  /* 0x0000000000248947 */ /* 0x000fea0003800000 */
[----:B------:R-:W-:Y:S02]  /*03a0*/  PRMT R2, R2, 0x9910, RZ ;  /* 0x0000991002027816 */ /* 0x000fe400000000ff */
[----:B------:R-:W-:Y:S02]  /*03b0*/  ISETP.NE.U32.AND P0, PT, R4, RZ, PT ;  /* 0x000000ff0400720c */ /* 0x000fe40003f05070 */
[----:B------:R-:W-:Y:S02]  /*03c0*/  ISETP.NE.AND P2, PT, R2, RZ, PT ;  /* 0x000000ff0200720c */ /* 0x000fe40003f45270 */
[----:B------:R-:W-:Y:S02]  /*03d0*/  ISETP.NE.AND.EX P0, PT, R5, RZ, PT, P0 ;  /* 0x000000ff0500720c */ /* 0x000fe40003f05300 */
[----:B------:R-:W-:-:S09]  /*03e0*/  SEL R2, RZ, 0xffffffff, P1 ;  /* 0xffffffffff027807 */ /* 0x000fd20000800000 */
[----:B------:R-:W-:-:S04]  /*03f0*/  @!P2 SEL R2, RZ, 0xffffffff, P0 ;  /* 0xffffffffff02a807 */ /* 0x000fc80000000000 */
[----:B------:R-:W-:-:S04]  /*0400*/  LOP3.LUT R2, R2, 0x1, RZ, 0xc0, !PT ;  /* 0x0000000102027812 */ /* 0x000fc800078ec0ff */
[----:B------:R-:W-:Y:S01]  /*0410*/  ISETP.EQ.U32.AND P0, PT, R2, 0x1, PT ;  /* 0x000000010200780c */ /* 0x000fe20003f02070 */
[----:B------:R-:W-:-:S12]  /*0420*/  BRA `(.L_x_4) ;  /* 0x0000000000047947 */ /* 0x000fd80003800000 */
.L_x_5:
[----:B------:R-:W-:-:S13]  /*0430*/  PLOP3.LUT P0, PT, P1, PT, PT, 0x8, 0x0 ;  /* 0x000000000000781c */ /* 0x000fda0000f0e170 */
.L_x_4:
[----:B------:R-:W1:Y:S02]  /*0440*/  SHFL.IDX PT, R2, R0, RZ, 0x1f ;  /* 0x00001fff00027589 */ /* 0x000e6400000e0000 */
[----:B-1----:R-:W-:-:S13]  /*0450*/  ISETP.NE.AND P1, PT, R2, RZ, PT ;  /* 0x000000ff0200720c */ /* 0x002fda0003f25270 */
[----:B------:R-:W-:Y:S05]  /*0460*/  @P1 BRA `(.L_x_6) ;  /* 0x0000000000a41947 */ /* 0x000fea0003800000 */
[----:B------:R-:W-:Y:S01]  /*0470*/  ELECT P1, URZ, PT ;  /* 0x00000000003f782f */ /* 0x000fe20003820000 */
[----:B------:R-:W-:-:S12]  /*0480*/  BSSY B0, `(.L_x_6) ;  /* 0x0000027000007945 */ /* 0x000fd80003800000 */
[----:B------:R-:W-:Y:S05]  /*0490*/  @!P1 BRA `(.L_x_7) ;  /* 0x0000000000949947 */ /* 0x000fea0003800000 */
[----:B------:R-:W1:Y:S01]  /*04a0*/  S2UR UR8, SR_CgaCtaId ;  /* 0x00000000000879c3 */ /* 0x000e620000008800 */
[----:B------:R-:W-:Y:S01]  /*04b0*/  UMOV UR4, 0x400 ;  /* 0x0000040000047882 */ /* 0x000fe20000000000 */
[----:B------:R-:W-:Y:S01]  /*04c0*/  UMOV UR5, 0x1 ;  /* 0x0000000100057882 */ /* 0x000fe20000000000 */
[----:B------:R-:W-:Y:S02]  /*04d0*/  UMOV UR6, 0x4 ;  /* 0x0000000400067882 */ /* 0x000fe40000000000 */
[----:B------:R-:W-:-:S04]  /*04e0*/  UIADD3 UR6, -UR6, 0x100000, URZ ;  /* 0x0010000006067890 */ /* 0x000fc8000fffe13f */
[----:B------:R-:W-:Y:S02]  /*04f0*/  USHF.L.U32 UR7, UR6, 0xb, URZ ;  /* 0x0000000b06077899 */ /* 0x000fe4000800063f */
[----:B------:R-:W-:Y:S02]  /*0500*/  USHF.L.U32 UR6, UR6, 0x1, URZ ;  /* 0x0000000106067899 */ /* 0x000fe4000800063f */
[----:B-1----:R-:W-:Y:S02]  /*0510*/  ULEA UR8, UR8, UR4, 0x18 ;  /* 0x0000000408087291 */ /* 0x002fe4000f8ec03f */
[----:B------:R-:W-:-:S04]  /*0520*/  UIADD3 UR4, -UR5, 0x100000, URZ ;  /* 0x0010000005047890 */ /* 0x000fc8000fffe13f */
[----:B------:R-:W-:Y:S02]  /*0530*/  USHF.L.U32 UR5, UR4, 0xb, URZ ;  /* 0x0000000b04057899 */ /* 0x000fe4000800063f */
[----:B------:R-:W-:Y:S01]  /*0540*/  USHF.L.U32 UR4, UR4, 0x1, URZ ;  /* 0x0000000104047899 */ /* 0x000fe2000800063f */
[----:B------:R-:W1:Y:S11]  /*0550*/  FENCE.VIEW.ASYNC.S ;  /* 0x00000000000073c6 */ /* 0x000e760000000000 */
[----:B-1----:R1:W2:Y:S01]  /*0560*/  SYNCS.EXCH.64 URZ, [UR8], UR4 ;  /* 0x00000004083f75b2 */ /* 0x0022a20008000100 */
[----:B------:R1:W3:Y:S01]  /*0570*/  SYNCS.EXCH.64 URZ, [UR8+0x60], UR6 ;  /* 0x00006006083f75b2 */ /* 0x0002e20008000100 */
[----:B------:R1:W4:Y:S01]  /*0580*/  SYNCS.EXCH.64 URZ, [UR8+0x8], UR4 ;  /* 0x00000804083f75b2 */ /* 0x0003220008000100 */
[----:B------:R1:W1:Y:S01]  /*0590*/  SYNCS.EXCH.64 URZ, [UR8+0x68], UR6 ;  /* 0x00006806083f75b2 */ /* 0x0002620008000100 */
        /* <DEDUP_REMOVED lines=20> */
[----:B--2---:R-:W-:Y:S01]  /*06e0*/  NOP ;  /* 0x0000000000007918 */ /* 0x004fe20000000000 */
.L_x_7:
[----:B-1----:R-:W-:Y:S05]  /*06f0*/  BSYNC B0 ;  /* 0x0000000000007941 */ /* 0x002fea0003800000 */
.L_x_6:
[----:B------:R-:W1:Y:S01]  /*0700*/  S2UR UR9, SR_CTAID.X ;  /* 0x00000000000979c3 */ /* 0x000e620000002500 */
[----:B------:R-:W2:Y:S01]  /*0710*/  S2R R4, SR_CTAID.Y ;  /* 0x0000000000047919 */ /* 0x000ea20000002600 */
[----:B------:R-:W-:Y:S01]  /*0720*/  ULDC UR4, c[0x0][0x150] ;  /* 0x0000540000047ab9 */ /* 0x000fe20000000800 */
[----:B------:R-:W-:Y:S01]  /*0730*/  NOP ;  /* 0x0000000000007918 */ /* 0x000fe20000000000 */
[----:B------:R-:W5:Y:S04]  /*0740*/  SHFL.IDX PT, R12, R0, RZ, 0x1f ;  /* 0x00001fff000c7589 */ /* 0x000f6800000e0000 */
[----:B------:R-:W3:Y:S01]  /*0750*/  LDC R10, c[0x0][0x144] ;  /* 0x00005100ff0a7b82 */ /* 0x000ee20000000800 */
[----:B-1----:R-:W-:-:S05]  /*0760*/  I2FP.F32.U32 R7, UR9 ;  /* 0x0000000900077c45 */ /* 0x002fca0008201000 */
[----:B------:R-:W-:Y:S01]  /*0770*/  FMUL R11, R7, UR4 ;  /* 0x00000004070b7c20 */ /* 0x000fe20008400000 */
[----:B-----5:R-:W-:Y:S01]  /*0780*/  ISETP.NE.AND P1, PT, R12, RZ, PT ;  /* 0x000000ff0c00720c */ /* 0x020fe20003f25270 */
[----:B------:R-:W-:Y:S01]  /*0790*/  ULDC UR4, c[0x0][0x154] ;  /* 0x0000550000047ab9 */ /* 0x000fe20000000800 */
[----:B------:R-:W-:Y:S02]  /*07a0*/  SHF.R.S32.HI R7, RZ, 0x1f, R18 ;  /* 0x0000001fff077819 */ /* 0x000fe40000011412 */
[----:B--2---:R-:W-:Y:S01]  /*07b0*/  I2FP.F32.U32 R12, R4 ;  /* 0x00000004000c7245 */ /* 0x004fe20000201000 */
[----:B------:R-:W1:Y:S01]  /*07c0*/  F2I.U32.TRUNC.NTZ R11, R11 ;  /* 0x0000000b000b7305 */ /* 0x000e62000020f000 */
[----:B------:R-:W-:-:S03]  /*07d0*/  LEA.HI R7, R7, R18, RZ, 0x7 ;  /* 0x0000001207077211 */ /* 0x000fc600078f38ff */
[----:B------:R-:W-:Y:S01]  /*07e0*/  FMUL R14, R12, UR4 ;  /* 0x000000040c0e7c20 */ /* 0x000fe20008400000 */
[----:B------:R-:W-:Y:S01]  /*07f0*/  LOP3.LUT R7, R7, 0xffffff80, RZ, 0xc0, !PT ;  /* 0xffffff8007077812 */ /* 0x000fe200078ec0ff */
[----:B-1----:R-:W-:-:S04]  /*0800*/  IMAD.MOV R13, RZ, RZ, -R11 ;  /* 0x000000ffff0d7224 */ /* 0x002fc800078e0a0b */
[----:B---3--:R-:W-:Y:S01]  /*0810*/  IMAD R10, R10, R13, UR9 ;  /* 0x000000090a0a7e24 */ /* 0x008fe2000f8e020d */
[----:B------:R-:W-:Y:S06]  /*0820*/  @P1 BRA `(.L_x_8) ;  /* 0x0000000000581947 */ /* 0x000fec0003800000 */
[----:B------:R-:W1:Y:S01]  /*0830*/  S2UR UR5, SR_CgaCtaId ;  /* 0x00000000000579c3 */ /* 0x000e620000008800 */
[----:B------:R-:W-:Y:S01]  /*0840*/  UMOV UR4, 0x400 ;  /* 0x0000040000047882 */ /* 0x000fe20000000000 */
[----:B------:R-:W-:Y:S01]  /*0850*/  UMOV UR6, 0x20 ;  /* 0x0000002000067882 */ /* 0x000fe20000000000 */
[----:B------:R-:W-:Y:S01]  /*0860*/  UMOV UR7, 0x100 ;  /* 0x0000010000077882 */ /* 0x000fe20000000000 */
[----:B------:R-:W-:Y:S01]  /*0870*/  ELECT P1, URZ, PT ;  /* 0x00000000003f782f */ /* 0x000fe20003820000 */
[----:B-1----:R-:W-:Y:S02]  /*0880*/  ULEA UR8, UR5, UR4, 0x18 ;  /* 0x0000000405087291 */ /* 0x002fe4000f8ec03f */
[----:B------:R-:W-:-:S04]  /*0890*/  UIADD3 UR4, -UR6, 0x100000, URZ ;  /* 0x0010000006047890 */ /* 0x000fc8000fffe13f */
[----:B------:R-:W-:Y:S02]  /*08a0*/  USHF.L.U32 UR5, UR4, 0xb, URZ ;  /* 0x0000000b04057899 */ /* 0x000fe4000800063f */
[----:B------:R-:W-:Y:S02]  /*08b0*/  USHF.L.U32 UR4, UR4, 0x1, URZ ;  /* 0x0000000104047899 */ /* 0x000fe4000800063f */
[----:B------:R-:W-:-:S04]  /*08c0*/  UIADD3 UR6, -UR7, 0x100000, URZ ;  /* 0x0010000007067890 */ /* 0x000fc8000fffe13f */
[----:B------:R-:W-:Y:S02]  /*08d0*/  USHF.L.U32 UR7, UR6, 0xb, URZ ;  /* 0x0000000b06077899 */ /* 0x000fe4000800063f */
[----:B------:R-:W-:Y:S01]  /*08e0*/  USHF.L.U32 UR6, UR6, 0x1, URZ ;  /* 0x0000000106067899 */ /* 0x000fe2000800063f */
[----:B------:R-:W1:Y:S03]  /*08f0*/  FENCE.VIEW.ASYNC.S ;  /* 0x00000000000073c6 */ /* 0x000e660000000000 */
[----:B-1----:R1:W2:Y:S08]  /*0900*/  SYNCS.EXCH.64 URZ, [UR8+0xc0], UR4 ;  /* 0x0000c004083f75b2 */ /* 0x0022b00008000100 */
[----:B------:R1:W3:Y:S01]  /*0910*/  SYNCS.EXCH.64 URZ, [UR8+0xe0], UR6 ;  /* 0x0000e006083f75b2 */ /* 0x0002e20008000100 */
[----:B------:R1:W1:Y:S01]  /*0920*/  SYNCS.EXCH.64 URZ, [UR8+0xc8], UR4 ;  /* 0x0000c804083f75b2 */ /* 0x0002620008000100 */
[----:B------:R1:W1:Y:S01]  /*0930*/  SYNCS.EXCH.64 URZ, [UR8+0xe8], UR6 ;  /* 0x0000e806083f75b2 */ /* 0x0002620008000100 */
[----:B------:R1:W1:Y:S01]  /*0940*/  SYNCS.EXCH.64 URZ, [UR8+0xd0], UR4 ;  /* 0x0000d004083f75b2 */ /* 0x0002620008000100 */
[----:B------:R1:W1:Y:S01]  /*0950*/  SYNCS.EXCH.64 URZ, [UR8+0xf0], UR6 ;  /* 0x0000f006083f75b2 */ /* 0x0002620008000100 */
[----:B------:R1:W1:Y:S01]  /*0960*/  SYNCS.EXCH.64 URZ, [UR8+0xd8], UR4 ;  /* 0x0000d804083f75b2 */ /* 0x0002620008000100 */
[----:B------:R1:W1:Y:S01]  /*0970*/  SYNCS.EXCH.64 URZ, [UR8+0xf8], UR6 ;  /* 0x0000f806083f75b2 */ /* 0x0002620008000100 */
[----:B------:R-:W-:Y:S01]  /*0980*/  NOP ;  /* 0x0000000000007918 */ /* 0x000fe20000000000 */
.L_x_8:
[----:B------:R-:W-:Y:S01]  /*0990*/  IADD3 R7, -R7, R18, RZ ;  /* 0x0000001207077210 */ /* 0x000fe20007ffe1ff */
[----:B------:R-:W5:Y:S01]  /*09a0*/  SHFL.IDX PT, R0, R0, RZ, 0x1f ;  /* 0x00001fff00007589 */ /* 0x000f6200000e0000 */
[----:B------:R-:W-:Y:S02]  /*09b0*/  SHF.R.S32.HI R13, RZ, 0x1f, R2 ;  /* 0x0000001fff0d7819 */ /* 0x000fe40000011402 */
[----:B------:R-:W-:Y:S02]  /*09c0*/  ELECT P1, URZ, PT ;  /* 0x00000000003f782f */ /* 0x000fe40003820000 */
[----:B------:R-:W-:Y:S01]  /*09d0*/  SHF.R.S32.HI R12, RZ, 0x1f, R7 ;  /* 0x0000001fff0c7819 */ /* 0x000fe20000011407 */
[----:B------:R-:W4:Y:S01]  /*09e0*/  F2I.U32.TRUNC.NTZ R14, R14 ;  /* 0x0000000e000e7305 */ /* 0x000f22000020f000 */
[----:B------:R-:W-:Y:S01]  /*09f0*/  LEA.HI R13, R13, R2, RZ, 0x2 ;  /* 0x000000020d0d7211 */ /* 0x000fe200078f10ff */
[----:B-1----:R-:W-:Y:S01]  /*0a00*/  UMOV UR4, 0x20 ;  /* 0x0000002000047882 */ /* 0x002fe20000000000 */
[----:B------:R-:W-:Y:S01]  /*0a10*/  LEA.HI R12, R12, R7, RZ, 0x3 ;  /* 0x000000070c0c7211 */ /* 0x000fe200078f18ff */
[----:B------:R-:W-:Y:S01]  /*0a20*/  NOP ;  /* 0x0000000000007918 */ /* 0x000fe20000000000 */
[----:B------:R-:W-:-:S02]  /*0a30*/  LOP3.LUT R13, R13, 0x3ffffffc, RZ, 0xc0, !PT ;  /* 0x3ffffffc0d0d7812 */ /* 0x000fc400078ec0ff */
[--C-:B------:R-:W-:Y:S02]  /*0a40*/  SHF.R.S32.HI R11, RZ, 0x3, R12.reuse ;  /* 0x00000003ff0b7819 */ /* 0x100fe4000001140c */
[----:B------:R-:W-:Y:S02]  /*0a50*/  SHF.R.S32.HI R12, RZ, 0x1f, R12 ;  /* 0x0000001fff0c7819 */ /* 0x000fe4000001140c */
[----:B------:R-:W-:Y:S02]  /*0a60*/  IADD3 R13, R2, -R13, RZ ;  /* 0x8000000d020d7210 */ /* 0x000fe40007ffe0ff */
[----:B------:R-:W-:Y:S01]  /*0a70*/  LEA.HI R12, R12, R11, RZ, 0x2 ;  /* 0x0000000b0c0c7211 */ /* 0x000fe200078f10ff */
[----:B------:R-:W1:Y:S01]  /*0a80*/  LDC R2, c[0x0][0x140] ;  /* 0x00005000ff027b82 */ /* 0x000e620000000800 */
[----:B------:R-:W-:Y:S02]  /*0a90*/  ISETP.NE.AND P4, PT, R3, RZ, PT ;  /* 0x000000ff0300720c */ /* 0x000fe40003f85270 */
[----:B------:R-:W-:-:S02]  /*0aa0*/  LOP3.LUT R12, R12, 0xfffffffc, RZ, 0xc0, !PT ;  /* 0xfffffffc0c0c7812 */ /* 0x000fc400078ec0ff */
[----:B----4-:R-:W-:Y:S02]  /*0ab0*/  IADD3 R24, -R14, RZ, RZ ;  /* 0x000000ff0e187210 */ /* 0x010fe40007ffe1ff */
[----:B-----5:R-:W-:Y:S01]  /*0ac0*/  ISETP.NE.OR P1, PT, R0, RZ, !P1 ;  /* 0x000000ff0000720c */ /* 0x020fe20004f25670 */
[----:B------:R-:W-:Y:S01]  /*0ad0*/  IMAD.IADD R12, R11, 0x1, -R12 ;  /* 0x000000010b0c7824 */ /* 0x000fe200078e0a0c */
[----:B------:R-:W-:Y:S01]  /*0ae0*/  ISETP.EQ.OR P2, PT, R3, 0x3, !P4 ;  /* 0x000000030300780c */ /* 0x000fe20006742670 */
[----:B------:R-:W4:Y:S01]  /*0af0*/  LDC R11, c[0x0][0x148] ;  /* 0x00005200ff0b7b82 */ /* 0x000f220000000800 */
[----:B------:R-:W-:Y:S02]  /*0b00*/  MOV R22, 0x1 ;  /* 0x0000000100167802 */ /* 0x000fe40000000f00 */
[----:B------:R-:W-:Y:S02]  /*0b10*/  LEA R12, R13, R12, 0x2 ;  /* 0x0000000c0d0c7211 */ /* 0x000fe400078e10ff */
[----:B------:R-:W-:-:S02]  /*0b20*/  ISETP.EQ.AND P2, PT, R6, RZ, P2 ;  /* 0x000000ff0600720c */ /* 0x000fc40001742270 */
[C---:B------:R-:W-:Y:S01]  /*0b30*/  LEA.HI R0, R12.reuse, R12, RZ, 0x1 ;  /* 0x0000000c0c007211 */ /* 0x040fe200078f08ff */
[----:B------:R-:W-:Y:S01]  /*0b40*/  IMAD.SHL.U32 R23, R12, 0x4, RZ ;  /* 0x000000040c177824 */ /* 0x000fe200078e00ff */
[----:B------:R-:W-:Y:S01]  /*0b50*/  SEL R19, RZ, 0x1, !P2 ;  /* 0x00000001ff137807 */ /* 0x000fe20005000000 */
[----:B------:R-:W-:Y:S01]  /*0b60*/  VOTEU.ALL UP0, P1 ;  /* 0x00000000003f7886 */ /* 0x000fe20000800000 */
[----:B------:R-:W-:Y:S01]  /*0b70*/  LOP3.LUT R13, R0, 0xfffffffe, RZ, 0xc0, !PT ;  /* 0xfffffffe000d7812 */ /* 0x000fe200078ec0ff */
[----:B------:R-:W-:Y:S01]  /*0b80*/  VOTEU.ALL UP1, P1 ;  /* 0x00000000003f7886 */ /* 0x000fe20000820000 */
[C---:B------:R-:W-:Y:S02]  /*0b90*/  LOP3.LUT R23, R12.reuse, 0xc, R23, 0x78, !PT ;  /* 0x0000000c0c177812 */ /* 0x040fe400078e7817 */
[----:B------:R-:W-:Y:S01]  /*0ba0*/  IADD3 R13, R12, -R13, RZ ;  /* 0x8000000d0c0d7210 */ /* 0x000fe20007ffe0ff */
[----:B------:R-:W5:Y:S01]  /*0bb0*/  @!UP0 S2UR UR7, SR_CgaCtaId ;  /* 0x00000000000789c3 */ /* 0x000f620000008800 */
[----:B------:R-:W-:Y:S01]  /*0bc0*/  @!UP0 UMOV UR6, 0x400 ;  /* 0x0000040000068882 */ /* 0x000fe20000000000 */
[----:B------:R-:W-:-:S04]  /*0bd0*/  @!UP0 UIADD3 UR4, -UR4, 0x100000, URZ ;  /* 0x0010000004048890 */ /* 0x000fc8000fffe13f */
[----:B------:R-:W-:Y:S02]  /*0be0*/  @!UP0 USHF.L.U32 UR5, UR4, 0xb, URZ ;  /* 0x0000000b04058899 */ /* 0x000fe4000800063f */
[----:B------:R-:W-:Y:S01]  /*0bf0*/  @!UP0 USHF.L.U32 UR4, UR4, 0x1, URZ ;  /* 0x0000000104048899 */ /* 0x000fe2000800063f */
[----:B------:R-:W-:Y:S01]  /*0c00*/  ISETP.NE.AND P5, PT, R13, R10, PT ;  /* 0x0000000a0d00720c */ /* 0x000fe20003fa5270 */
[----:B------:R-:W-:Y:S01]  /*0c10*/  VIADD R12, R6, 0xffffffff ;  /* 0xffffffff060c7836 */ /* 0x000fe20000000000 */
[----:B-1----:R-:W-:Y:S01]  /*0c20*/  ISETP.EQ.U32.AND P2, PT, R2, 0x1, PT ;  /* 0x000000010200780c */ /* 0x002fe20003f42070 */
[----:B----4-:R-:W-:-:S10]  /*0c30*/  IMAD R13, R11, R24, R4 ;  /* 0x000000180b0d7224 */ /* 0x010fd400078e0204 */
[----:B------:R-:W-:-:S04]  /*0c40*/  @P5 LEA.HI R0, R23, R23, RZ, 0x1 ;  /* 0x0000001717005211 */ /* 0x000fc800078f08ff */
[----:B------:R-:W-:-:S04]  /*0c50*/  @P5 SHF.R.S32.HI R0, RZ, 0x1, R0 ;  /* 0x00000001ff005819 */ /* 0x000fc80000011400 */
[----:B------:R-:W-:Y:S01]  /*0c60*/  @P5 ISETP.NE.AND P6, PT, R0, R13, PT ;  /* 0x0000000d0000520c */ /* 0x000fe20003fc5270 */
[----:B-----5:R-:W-:Y:S01]  /*0c70*/  @!UP0 ULEA UR6, UR7, UR6, 0x18 ;  /* 0x0000000607068291 */ /* 0x020fe2000f8ec03f */
[----:B------:R-:W-:Y:S01]  /*0c80*/  VOTEU.ALL UP0, P1 ;  /* 0x00000000003f7886 */ /* 0x000fe20000800000 */
[----:B------:R-:W-:Y:S02]  /*0c90*/  LOP3.LUT P1, RZ, R7, 0x7, RZ, 0xc0, !PT ;  /* 0x0000000707ff7812 */ /* 0x000fe4000782c0ff */
[----:B------:R-:W-:Y:S02]  /*0ca0*/  @P5 SEL R22, RZ, 0x1, P6 ;  /* 0x00000001ff165807 */ /* 0x000fe40003000000 */
[----:B------:R-:W-:Y:S02]  /*0cb0*/  ISETP.NE.AND P5, PT, R6, RZ, PT ;  /* 0x000000ff0600720c */ /* 0x000fe40003fa5270 */
[----:B------:R-:W-:Y:S02]  /*0cc0*/  ISETP.LT.U32.AND P1, PT, R23, 0x2, !P1 ;  /* 0x000000021700780c */ /* 0x000fe40004f21070 */
[----:B------:R-:W-:Y:S01]  /*0cd0*/  ISETP.EQ.AND P6, PT, R3, 0x2, !P5 ;  /* 0x000000020300780c */ /* 0x000fe20006fc2270 */
[----:B------:R-:W1:Y:S02]  /*0ce0*/  FENCE.VIEW.ASYNC.S ;  /* 0x00000000000073c6 */ /* 0x000e640000000000 */
[----:B-1----:R1:W4:Y:S01]  /*0cf0*/  @!UP0 SYNCS.EXCH.64 URZ, [UR6+0x100], UR4 ;  /* 0x00010004063f85b2 */ /* 0x0023220008000100 */
[----:B------:R-:W-:-:S02]  /*0d00*/  SEL R7, RZ, 0x1, !P1 ;  /* 0x00000001ff077807 */ /* 0x000fc40004800000 */
[----:B------:R-:W-:Y:S02]  /*0d10*/  ISETP.GE.U32.AND P1, PT, R12, 0x2, PT ;  /* 0x000000020c00780c */ /* 0x000fe40003f26070 */
[----:B------:R-:W-:Y:S02]  /*0d20*/  SEL R0, RZ, 0x1, !P6 ;  /* 0x00000001ff007807 */ /* 0x000fe40007000000 */
[----:B------:R-:W-:Y:S02]  /*0d30*/  LOP3.LUT R22, R22, R7, RZ, 0xc0, !PT ;  /* 0x0000000716167212 */ /* 0x000fe400078ec0ff */
[----:B------:R-:W-:Y:S02]  /*0d40*/  SEL R0, R0, 0x2, P1 ;  /* 0x0000000200007807 */ /* 0x000fe40000800000 */
[----:B------:R-:W-:Y:S01]  /*0d50*/  SEL R19, R19, 0x2, P1 ;  /* 0x0000000213137807 */ /* 0x000fe20000800000 */
[----:B------:R1:W1:Y:S01]  /*0d60*/  @!UP1 SYNCS.EXCH.64 URZ, [UR6+0x108], UR4 ;  /* 0x00010804063f95b2 */ /* 0x0002620008000100 */
[----:B------:R-:W-:Y:S01]  /*0d70*/  NOP ;  /* 0x0000000000007918 */ /* 0x000fe20000000000 */
[----:B------:R-:W-:Y:S05]  /*0d80*/  @!P2 BRA `(.L_x_9) ;  /* 0x000000000008a947 */ /* 0x000fea0003800000 */
[----:B-1234-:R-:W-:Y:S01]  /*0d90*/  UCGABAR_ARV ;  /* 0x00000000000079c7 */ /* 0x01efe20008000000 */
[----:B------:R-:W-:Y:S05]  /*0da0*/  BRA `(.L_x_10) ;  /* 0x0000000000047947 */ /* 0x000fea0003800000 */
.L_x_9:
[----:B-1234-:R-:W-:Y:S01]  /*0db0*/  NOP ;  /* 0x0000000000007918 */ /* 0x01efe20000000000 */
.L_x_10:
[----:B------:R-:W1:Y:S01]  /*0dc0*/  LDC R2, c[0x0][0x904] ;  /* 0x00024100ff027b82 */ /* 0x000e620000000800 */
[----:B------:R-:W-:Y:S01]  /*0dd0*/  MOV R6, UR9 ;  /* 0x0000000900067c02 */ /* 0x000fe20008000f00 */
[----:B------:R-:W-:Y:S01]  /*0de0*/  IMAD.MOV.U32 R7, RZ, RZ, RZ ;  /* 0x000000ffff077224 */ /* 0x000fe200078e00ff */
[----:B-1----:R-:W-:-:S04]  /*0df0*/  ISETP.NE.AND P1, PT, R2, 0x1, PT ;  /* 0x000000010200780c */ /* 0x002fc80003f25270 */
[----:B------:R-:W-:-:S09]  /*0e00*/  P2R R5, PR, RZ, 0x2 ;  /* 0x00000002ff057803 */ /* 0x000fd20000000000 */
[----:B------:R-:W1:Y:S01]  /*0e10*/  @P1 LDC R17, c[0x0][0x10] ;  /* 0x00000400ff111b82 */ /* 0x000e620000000800 */
[----:B------:R-:W-:Y:S02]  /*0e20*/  @P1 MOV R5, RZ ;  /* 0x000000ff00051202 */ /* 0x000fe40000000f00 */
[----:B------:R-:W-:-:S05]  /*0e30*/  @P1 MOV R15, RZ ;  /* 0x000000ff000f1202 */ /* 0x000fca0000000f00 */
[----:B------:R-:W2:Y:S01]  /*0e40*/  @!P1 LDC R13, c[0x0][0xc] ;  /* 0x00000300ff0d9b82 */ /* 0x000ea20000000800 */
[----:B------:R-:W-:Y:S01]  /*0e50*/  ULDC UR4, c[0x0][0xc] ;  /* 0x0000030000047ab9 */ /* 0x000fe20000000800 */
[----:B------:R-:W-:Y:S01]  /*0e60*/  ULDC UR5, c[0x0][0x10] ;  /* 0x0000040000057ab9 */ /* 0x000fe20000000800 */
[----:B------:R-:W-:Y:S01]  /*0e70*/  ULDC UR6, c[0x0][0x14] ;  /* 0x0000050000067ab9 */ /* 0x000fe20000000800 */
[----:B------:R-:W-:-:S04]  /*0e80*/  UIMAD.WIDE.U32 UR4, UR4, UR5, URZ ;  /* 0x00000005040472a5 */ /* 0x000fc8000f8e003f */
[----:B------:R-:W-:Y:S02]  /*0e90*/  UIMAD.WIDE.U32 UR38, UR4, UR6, URZ ;  /* 0x00000006042672a5 */ /* 0x000fe4000f8e003f */
[----:B------:R-:W-:-:S04]  /*0ea0*/  UIMAD UR37, UR5, UR6, URZ ;  /* 0x00000006052572a4 */ /* 0x000fc8000f8e023f */
[----:B------:R-:W-:Y:S01]  /*0eb0*/  UIADD3 UR37, UR39, UR37, URZ ;  /* 0x0000002527257290 */ /* 0x000fe2000fffe03f */
[----:B-1----:R-:W-:-:S05]  /*0ec0*/  @P1 IMAD.WIDE.U32 R16, R17, UR9, R4 ;  /* 0x0000000911101c25 */ /* 0x002fca000f8e0004 */
[----:B------:R-:W-:Y:S01]  /*0ed0*/  @P1 IADD3 R17, R17, R15, RZ ;  /* 0x0000000f11111210 */ /* 0x000fe20007ffe0ff */
[----:B--2---:R-:W-:-:S04]  /*0ee0*/  @!P1 IMAD.WIDE.U32 R6, R4, R13, R6 ;  /* 0x0000000d04069225 */ /* 0x004fc800078e0006 */
[----:B------:R-:W-:Y:S01]  /*0ef0*/  @!P1 IMAD.MOV.U32 R16, RZ, RZ, R6 ;  /* 0x000000ffff109224 */ /* 0x000fe200078e0006 */
[----:B------:R-:W-:Y:S01]  /*0f00*/  @!P1 MOV R17, R7 ;  /* 0x0000000700119202 */ /* 0x000fe20000000f00 */
[----:B------:R-:W-:Y:S06]  /*0f10*/  @!P2 BRA `(.L_x_11) ;  /* 0x00000000000ca947 */ /* 0x000fec0003800000 */
[----:B------:R-:W-:Y:S01]  /*0f20*/  UCGABAR_WAIT ;  /* 0x0000000000007dc7 */ /* 0x000fe20008000000 */
[----:B------:R-:W-:Y:S01]  /*0f30*/  CCTL.IVALL ;  /* 0x00000000ff00798f */ /* 0x000fe20002000000 */
[----:B------:R-:W-:Y:S05]  /*0f40*/  BRA `(.L_x_12) ;  /* 0x0000000000047947 */ /* 0x000fea0003800000 */
.L_x_11:
[----:B------:R-:W-:Y:S06]  /*0f50*/  BAR.SYNC.DEFER_BLOCKING 0x0 ;  /* 0x0000000000007b1d */ /* 0x000fec0000010000 */
.L_x_12:
[----:B------:R-:W1:Y:S01]  /*0f60*/  S2UR UR36, SR_CgaCtaId ;  /* 0x00000000002479c3 */ /* 0x000e620000008800 */
[----:B------:R-:W-:Y:S05]  /*0f70*/  @!P5 BRA `(.L_x_13) ;  /* 0x000000b80000d947 */ /* 0x000fea0003800000 */
[----:B------:R-:W-:-:S13]  /*0f80*/  ISETP.GT.U32.AND P0, PT, R12, 0x1, PT ;  /* 0x000000010c00780c */ /* 0x000fda0003f04070 */
[----:B-1----:R-:W-:Y:S05]  /*0f90*/  @P0 EXIT ;  /* 0x000000000000094d */ /* 0x002fea0003800000 */
[----:B------:R-:W-:Y:S01]  /*0fa0*/  ULDC.64 UR4, c[0x0][0x8f8] ;  /* 0x00023e0000047ab9 */ /* 0x000fe20000000a00 */
[----:B------:R-:W-:Y:S01]  /*0fb0*/  UMOV UR47, 0xffffffff ;  /* 0xffffffff002f7882 */ /* 0x000fe20000000000 */
[----:B------:R-:W-:Y:S01]  /*0fc0*/  ISETP.GE.U32.AND P0, PT, R16, UR4, PT ;  /* 0x0000000410007c0c */ /* 0x000fe2000bf06070 */
[----:B------:R-:W-:Y:S01]  /*0fd0*/  IMAD.MOV.U32 R7, RZ, RZ, -0x1 ;  /* 0xffffffffff077424 */ /* 0x000fe200078e00ff */
[----:B------:R-:W-:Y:S02]  /*0fe0*/  PRMT R88, RZ, 0x7610, R88 ;  /* 0x00007610ff587816 */ /* 0x000fe40000000058 */
[----:B------:R-:W-:Y:S02]  /*0ff0*/  ISETP.GE.U32.AND.EX P0, PT, R17, UR5, PT, P0 ;  /* 0x0000000511007c0c */ /* 0x000fe4000bf06100 */
[----:B------:R-:W-:Y:S02]  /*1000*/  MOV R3, 0xffffffff ;  /* 0xffffffff00037802 */ /* 0x000fe40000000f00 */
[----:B------:R-:W-:-:S09]  /*1010*/  PRMT R6, RZ, 0x7610, R6 ;  /* 0x00007610ff067816 */ /* 0x000fd20000000006 */
[----:B------:R-:W-:Y:S05]  /*1020*/  @P0 BRA `(.L_x_14) ;  /* 0x0000000400280947 */ /* 0x000fea0003800000 */
[----:B------:R-:W1:Y:S01]  /*1030*/  LDC.64 R20, c[0x0][0x8d0] ;  /* 0x00023400ff147b82 */ /* 0x000e620000000a00 */
[----:B------:R-:W-:Y:S02]  /*1040*/  MOV R6, R16 ;  /* 0x0000001000067202 */ /* 0x000fe40000000f00 */
[----:B------:R-:W-:-:S05]  /*1050*/  MOV R7, R17 ;  /* 0x0000001100077202 */ /* 0x000fca0000000f00 */
[----:B------:R-:W2:Y:S08]  /*1060*/  LDC R14, c[0x0][0x8d8] ;  /* 0x00023600ff0e7b82 */ /* 0x000eb00000000800 */
[----:B------:R-:W3:Y:S01]  /*1070*/  LDC.64 R26, c[0x0][0x8c8] ;  /* 0x00023200ff1a7b82 */ /* 0x000ee20000000a00 */
[----:B-1----:R-:W-:-:S04]  /*1080*/  ISETP.NE.U32.AND P0, PT, R20, RZ, PT ;  /* 0x000000ff1400720c */ /* 0x002fc80003f05070 */
[----:B------:R-:W-:-:S13]  /*1090*/  ISETP.NE.AND.EX P0, PT, R21, RZ, PT, P0 ;  /* 0x000000ff1500720c */ /* 0x000fda0003f05300 */
[----:B--23--:R-:W-:Y:S05]  /*10a0*/  @!P0 BRA `(.L_x_15) ;  /* 0x0000000000288947 */ /* 0x00cfea0003800000 */
[----:B------:R-:W1:Y:S02]  /*10b0*/  LDC R3, c[0x0][0x8dc] ;  /* 0x00023700ff037b82 */ /* 0x000e640000000800 */
[----:B-1----:R-:W-:-:S05]  /*10c0*/  IADD3 R3, P0, R16, R3, RZ ;  /* 0x0000000310037210 */ /* 0x002fca0007f1e0ff */
[----:B------:R-:W-:-:S04]  /*10d0*/  IMAD.X R15, RZ, RZ, R17, P0 ;  /* 0x000000ffff0f7224 */ /* 0x000fc800000e0611 */
[----:B------:R-:W-:-:S04]  /*10e0*/  IMAD.WIDE.U32 R6, R15, R20, RZ ;  /* 0x000000140f067225 */ /* 0x000fc800078e00ff */
[----:B------:R-:W-:-:S04]  /*10f0*/  IMAD.WIDE.U32 R8, P0, R3, R21, R6 ;  /* 0x0000001503087225 */ /* 0x000fc80007800006 */
[----:B------:R-:W-:Y:S01]  /*1100*/  IMAD.WIDE.U32 R6, R3, R20, RZ ;  /* 0x0000001403067225 */ /* 0x000fe200078e00ff */
[----:B------:R-:W-:Y:S02]  /*1110*/  IADD3.X R13, RZ, RZ, RZ, P0, !PT ;  /* 0x000000ffff0d7210 */ /* 0x000fe400007fe4ff */
[----:B------:R-:W-:Y:S02]  /*1120*/  MOV R12, R9 ;  /* 0x00000009000c7202 */ /* 0x000fe40000000f00 */
[----:B------:R-:W-:-:S05]  /*1130*/  IADD3 RZ, P0, R7, R8, RZ ;  /* 0x0000000807ff7210 */ /* 0x000fca0007f1e0ff */
[----:B------:R-:W-:-:S08]  /*1140*/  IMAD.WIDE.U32.X R6, R15, R21, R12, P0 ;  /* 0x000000150f067225 */ /* 0x000fd000000e040c */
.L_x_15:
[----:B------:R-:W1:Y:S01]  /*1150*/  LDC.64 R28, c[0x0][0x8e8] ;  /* 0x00023a00ff1c7b82 */ /* 0x000e620000000a00 */
[-CC-:B------:R-:W-:Y:S01]  /*1160*/  SHF.R.U64 R30, R6, R14.reuse, R7.reuse ;  /* 0x0000000e061e7219 */ /* 0x180fe20000001207 */
[----:B------:R-:W-:Y:S01]  /*1170*/  IMAD.MOV.U32 R31, RZ, RZ, 0x1 ;  /* 0x00000001ff1f7424 */ /* 0x000fe200078e00ff */
[----:B------:R-:W-:Y:S02]  /*1180*/  SHF.R.U32.HI R3, RZ, R14, R7 ;  /* 0x0000000eff037219 */ /* 0x000fe40000011607 */
[----:B------:R-:W-:-:S03]  /*1190*/  IADD3 R5, P0, RZ, -R30, RZ ;  /* 0x8000001eff057210 */ /* 0x000fc60007f1e0ff */
[----:B------:R-:W2:Y:S02]  /*11a0*/  LDC R12, c[0x0][0x8c0] ;  /* 0x00023000ff0c7b82 */ /* 0x000ea40000000800 */
[----:B------:R-:W-:Y:S02]  /*11b0*/  IMAD.X R3, RZ, RZ, ~R3, P0 ;  /* 0x000000ffff037224 */ /* 0x000fe400000e0e03 */
[----:B------:R-:W-:-:S04]  /*11c0*/  IMAD.WIDE.U32 R6, R5, R26, R16 ;  /* 0x0000001a05067225 */ /* 0x000fc800078e0010 */
[----:B------:R-:W3:Y:S01]  /*11d0*/  LDC R9, c[0x0][0x8b0] ;  /* 0x00022c00ff097b82 */ /* 0x000ee20000000800 */
[----:B------:R-:W-:-:S04]  /*11e0*/  IMAD R8, R3, R26, RZ ;  /* 0x0000001a03087224 */ /* 0x000fc800078e02ff */
[----:B------:R-:W-:Y:S02]  /*11f0*/  IMAD R3, R5, R27, R8 ;  /* 0x0000001b05037224 */ /* 0x000fe400078e0208 */
[----:B------:R-:W-:Y:S01]  /*1200*/  IMAD R27, R11, R24, R4 ;  /* 0x000000180b1b7224 */ /* 0x000fe200078e0204 */
[----:B------:R-:W4:Y:S01]  /*1210*/  LDC R20, c[0x0][0x900] ;  /* 0x00024000ff147b82 */ /* 0x000f220000000800 */
[----:B-1----:R-:W-:Y:S02]  /*1220*/  ISETP.NE.U32.AND P0, PT, R28, RZ, PT ;  /* 0x000000ff1c00720c */ /* 0x002fe40003f05070 */
[----:B------:R-:W-:Y:S02]  /*1230*/  IADD3 R3, R7, R3, RZ ;  /* 0x0000000307037210 */ /* 0x000fe40007ffe0ff */
[----:B------:R-:W-:-:S03]  /*1240*/  ISETP.NE.AND.EX P0, PT, R29, RZ, PT, P0 ;  /* 0x000000ff1d00720c */ /* 0x000fc60003f05300 */
[----:B------:R-:W1:Y:S01]  /*1250*/  LDC R14, c[0x0][0x8a8] ;  /* 0x00022a00ff0e7b82 */ /* 0x000e620000000800 */
[-CC-:B--2---:R-:W-:Y:S02]  /*1260*/  SHF.R.U64 R15, R6, R12.reuse, R3.reuse ;  /* 0x0000000c060f7219 */ /* 0x184fe40000001203 */
[----:B------:R-:W-:Y:S02]  /*1270*/  SHF.R.U32.HI R6, RZ, R12, R3 ;  /* 0x0000000cff067219 */ /* 0x000fe40000011603 */
[----:B------:R-:W-:-:S03]  /*1280*/  MOV R3, 0xffffffff ;  /* 0xffffffff00037802 */ /* 0x000fc60000000f00 */
[----:B------:R-:W2:Y:S01]  /*1290*/  LDC R21, c[0x0][0x8f0] ;  /* 0x00023c00ff157b82 */ /* 0x000ea20000000800 */
[-CC-:B---3--:R-:W-:Y:S02]  /*12a0*/  SHF.R.U64 R12, R15, R9.reuse, R6.reuse ;  /* 0x000000090f0c7219 */ /* 0x188fe40000001206 */
[----:B------:R-:W-:-:S05]  /*12b0*/  SHF.R.U32.HI R5, RZ, R9, R6 ;  /* 0x00000009ff057219 */ /* 0x000fca0000011606 */
[----:B------:R-:W3:Y:S01]  /*12c0*/  LDC R26, c[0x0][0x8e0] ;  /* 0x00023800ff1a7b82 */ /* 0x000ee20000000800 */
[-C--:B----4-:R-:W-:Y:S02]  /*12d0*/  SHF.L.U32 R3, R3, R20.reuse, RZ ;  /* 0x0000001403037219 */ /* 0x090fe400000006ff */
[-CC-:B------:R-:W-:Y:S02]  /*12e0*/  SHF.R.U64 R24, R12, R20.reuse, R5.reuse ;  /* 0x000000140c187219 */ /* 0x180fe40000001205 */
[----:B------:R-:W-:Y:S02]  /*12f0*/  SHF.R.U32.HI R5, RZ, R20, R5 ;  /* 0x00000014ff057219 */ /* 0x000fe40000011605 */
[----:B------:R-:W-:Y:S01]  /*1300*/  LOP3.LUT R11, RZ, R3, RZ, 0x33, !PT ;  /* 0x00000003ff0b7212 */ /* 0x000fe200078e33ff */
[----:B------:R-:W4:Y:S01]  /*1310*/  LDC R25, c[0x0][0x8b8] ;  /* 0x00022e00ff197b82 */ /* 0x000f220000000800 */
[----:B------:R-:W-:Y:S01]  /*1320*/  MOV R4, R24 ;  /* 0x0000001800047202 */ /* 0x000fe20000000f00 */
[----:B------:R-:W-:Y:S06]  /*1330*/  @!P0 BRA `(.L_x_16) ;  /* 0x0000000000288947 */ /* 0x000fec0003800000 */
[----:B------:R-:W5:Y:S02]  /*1340*/  LDC R3, c[0x0][0x8f4] ;  /* 0x00023d00ff037b82 */ /* 0x000f640000000800 */
[----:B-----5:R-:W-:-:S04]  /*1350*/  IADD3 R3, P0, R24, R3, RZ ;  /* 0x0000000318037210 */ /* 0x020fc80007f1e0ff */
[----:B------:R-:W-:-:S05]  /*1360*/  IADD3.X R13, RZ, R5, RZ, P0, !PT ;  /* 0x00000005ff0d7210 */ /* 0x000fca00007fe4ff */
[----:B------:R-:W-:-:S04]  /*1370*/  IMAD.WIDE.U32 R4, R13, R28, RZ ;  /* 0x0000001c0d047225 */ /* 0x000fc800078e00ff */
[----:B------:R-:W-:-:S04]  /*1380*/  IMAD.WIDE.U32 R6, P0, R3, R29, R4 ;  /* 0x0000001d03067225 */ /* 0x000fc80007800004 */
[----:B------:R-:W-:Y:S01]  /*1390*/  IMAD.WIDE.U32 R4, R3, R28, RZ ;  /* 0x0000001c03047225 */ /* 0x000fe200078e00ff */
[----:B------:R-:W-:-:S03]  /*13a0*/  MOV R8, R7 ;  /* 0x0000000700087202 */ /* 0x000fc60000000f00 */
[----:B------:R-:W-:Y:S01]  /*13b0*/  IMAD.X R9, RZ, RZ, RZ, P0 ;  /* 0x000000ffff097224 */ /* 0x000fe200000e06ff */
[----:B------:R-:W-:-:S05]  /*13c0*/  IADD3 RZ, P0, R5, R6, RZ ;  /* 0x0000000605ff7210 */ /* 0x000fca0007f1e0ff */
[----:B------:R-:W-:-:S08]  /*13d0*/  IMAD.WIDE.U32.X R4, R13, R29, R8, P0 ;  /* 0x0000001d0d047225 */ /* 0x000fd000000e0408 */
.L_x_16:
[----:B--2---:R-:W-:Y:S02]  /*13e0*/  SHF.R.U64 R5, R4, R21, R5 ;  /* 0x0000001504057219 */ /* 0x004fe40000001205 */
[----:B------:R-:W-:Y:S02]  /*13f0*/  SHF.L.U32 R3, R31, R20, RZ ;  /* 0x000000141f037219 */ /* 0x000fe400000006ff */
[----:B------:R-:W-:Y:S01]  /*1400*/  LOP3.LUT R4, R12, R11, RZ, 0xc0, !PT ;  /* 0x0000000b0c047212 */ /* 0x000fe200078ec0ff */
[----:B------:R-:W-:Y:S01]  /*1410*/  IMAD.MOV R7, RZ, RZ, -R5 ;  /* 0x000000ffff077224 */ /* 0x000fe200078e0a05 */
[----:B-1----:R-:W-:Y:S02]  /*1420*/  IADD3 R6, R14, -0x1, RZ ;  /* 0xffffffff0e067810 */ /* 0x002fe40007ffe0ff */
[----:B------:R-:W-:Y:S01]  /*1430*/  SEL R10, R10, R27, !P1 ;  /* 0x0000001b0a0a7207 */ /* 0x000fe20004800000 */
[----:B------:R-:W-:Y:S01]  /*1440*/  IMAD R5, R3, R5, R4 ;  /* 0x0000000503057224 */ /* 0x000fe200078e0204 */
[----:B------:R-:W-:Y:S01]  /*1450*/  LOP3.LUT R6, R15, R6, RZ, 0xc0, !PT ;  /* 0x000000060f067212 */ /* 0x000fe200078ec0ff */
[----:B---3--:R-:W-:Y:S01]  /*1460*/  IMAD R3, R7, R26, R24 ;  /* 0x0000001a07037224 */ /* 0x008fe200078e0218 */
[----:B------:R-:W-:Y:S01]  /*1470*/  R2UR UR47, R30 ;  /* 0x000000001e2f72ca */ /* 0x000fe200000e0000 */
[----:B----4-:R-:W-:-:S02]  /*1480*/  IMAD R10, R5, R25, R10 ;  /* 0x00000019050a7224 */ /* 0x010fc400078e020a */
[----:B------:R-:W-:Y:S01]  /*1490*/  IMAD R3, R3, R14, R6 ;  /* 0x0000000e03037224 */ /* 0x000fe200078e0206 */
[----:B------:R-:W-:-:S04]  /*14a0*/  MOV R6, 0x1 ;  /* 0x0000000100067802 */ /* 0x000fc80000000f00 */
[----:B------:R-:W-:Y:S02]  /*14b0*/  SEL R7, R3, R10, !P1 ;  /* 0x0000000a03077207 */ /* 0x000fe40004800000 */
[----:B------:R-:W-:-:S07]  /*14c0*/  SEL R3, R10, R3, !P1 ;  /* 0x000000030a037207 */ /* 0x000fce0004800000 */
.L_x_14:
[----:B------:R-:W-:-:S08]  /*14d0*/  NOP ;  /* 0x0000000000007918 */ /* 0x000fd00000000000 */
[----:B------:R-:W1:Y:S02]  /*14e0*/  USETMAXREG.TRY_ALLOC.CTAPOOL UP0, 0xe8 ;  /* 0x000000e8000079c8 */ /* 0x000e640008000600 */
[----:B-1----:R-:W-:-:S13]  /*14f0*/  PLOP3.LUT P0, PT, PT, PT, UP0, 0x80, 0x0 ;  /* 0x000000000000781c */ /* 0x002fda0003f0f008 */
[----:B------:R-:W-:Y:S05]  /*1500*/  @!P0 BRA `(.L_x_14) ;  /* 0xfffffffc00f08947 */ /* 0x000fea000383ffff */
[----:B------:R-:W-:Y:S02]  /*1510*/  ULDC.64 UR4, c[0x0][0x590] ;  /* 0x0001640000047ab9 */ /* 0x000fe40000000a00 */
[----:B------:R-:W-:-:S04]  /*1520*/  ISETP.NE.U32.AND P0, PT, RZ, UR4, PT ;  /* 0x00000004ff007c0c */ /* 0x000fc8000bf05070 */
[----:B------:R-:W-:-:S13]  /*1530*/  ISETP.NE.AND.EX P0, PT, RZ, UR5, PT, P0 ;  /* 0x00000005ff007c0c */ /* 0x000fda000bf05300 */
[----:B------:R-:W-:Y:S05]  /*1540*/  @P0 BRA `(.L_x_17) ;  /* 0x00000000002c0947 */ /* 0x000fea0003800000 */
[----:B------:R-:W-:Y:S02]  /*1550*/  ULDC.64 UR4, c[0x0][0x588] ;  /* 0x0001620000047ab9 */ /* 0x000fe40000000a00 */
[----:B------:R-:W-:-:S04]  /*1560*/  ISETP.NE.U32.AND P0, PT, RZ, UR4, PT ;  /* 0x00000004ff007c0c */ /* 0x000fc8000bf05070 */
[----:B------:R-:W-:-:S13]  /*1570*/  ISETP.NE.AND.EX P0, PT, RZ, UR5, PT, P0 ;  /* 0x00000005ff007c0c */ /* 0x000fda000bf05300 */
[----:B------:R-:W-:Y:S05]  /*1580*/  @!P0 BRA `(.L_x_18) ;  /* 0x0000000000108947 */ /* 0x000fea0003800000 */
[----:B------:R-:W1:Y:S02]  /*1590*/  LDC.64 R90, c[0x0][0x588] ;  /* 0x00016200ff5a7b82 */ /* 0x000e640000000a00 */
[----:B-1----:R1:W5:Y:S01]  /*15a0*/  LDG.E R90, desc[UR40][R90.64] ;  /* 0x000000285a5a7981 */ /* 0x002362000c1e1900 */
[----:B------:R-:W-:Y:S01]  /*15b0*/  MOV R88, 0x1 ;  /* 0x0000000100587802 */ /* 0x000fe20000000f00 */
[----:B------:R-:W-:Y:S06]  /*15c0*/  BRA `(.L_x_17) ;  /* 0x00000000000c7947 */ /* 0x000fec0003800000 */
.L_x_18:
[----:B------:R-:W-:Y:S01]  /*15d0*/  ULDC UR4, c[0x0][0x580] ;  /* 0x0001600000047ab9 */ /* 0x000fe20000000800 */
[----:B------:R-:W-:Y:S01]  /*15e0*/  IMAD.MOV.U32 R88, RZ, RZ, 0x1 ;  /* 0x00000001ff587424 */ /* 0x000fe200078e00ff */
[----:B------:R-:W-:-:S07]  /*15f0*/  MOV R90, UR4 ;  /* 0x00000004005a7c02 */ /* 0x000fce0008000f00 */
.L_x_17:
        /* <DEDUP_REMOVED lines=8> */
[----:B------:R-:W2:Y:S02]  /*1680*/  LDC.64 R4, c[0x0][0x5a8] ;  /* 0x00016a00ff047b82 */ /* 0x000ea40000000a00 */
[----:B--2---:R2:W5:Y:S01]  /*1690*/  LDG.E R89, desc[UR40][R4.64] ;  /* 0x0000002804597981 */ /* 0x004562000c1e1900 */
[----:B------:R-:W-:Y:S05]  /*16a0*/  BRA `(.L_x_19) ;  /* 0x0000000000087947 */ /* 0x000fea0003800000 */
.L_x_20:
[----:B------:R-:W-:Y:S02]  /*16b0*/  ULDC UR4, c[0x0][0x5a0] ;  /* 0x0001680000047ab9 */ /* 0x000fe40000000800 */
[----:B------:R-:W-:-:S07]  /*16c0*/  MOV R89, UR4 ;  /* 0x0000000400597c02 */ /* 0x000fce0008000f00 */
.L_x_19:
[----:B------:R-:W-:-:S13]  /*16d0*/  LOP3.LUT P0, RZ, R6, 0xff, RZ, 0xc0, !PT ;  /* 0x000000ff06ff7812 */ /* 0x000fda000780c0ff */
[----:B------:R-:W-:Y:S05]  /*16e0*/  @!P0 EXIT ;  /* 0x000000000000894d */ /* 0x000fea0003800000 */
[----:B------:R-:W-:Y:S01]  /*16f0*/  ULDC UR4, c[0x0][0x28c] ;  /* 0x0000a30000047ab9 */ /* 0x000fe20000000800 */
[----:B------:R-:W-:Y:S01]  /*1700*/  LOP3.LUT R101, R0, 0x1, RZ, 0xfc, !PT ;  /* 0x0000000100657812 */ /* 0x000fe200078efcff */
[----:B------:R-:W-:Y:S01]  /*1710*/  UIADD3 UR4, UR4, 0x3f, URZ ;  /* 0x0000003f04047890 */ /* 0x000fe2000fffe03f */
[----:B------:R-:W-:Y:S02]  /*1720*/  LOP3.LUT R153, R19, 0x1, RZ, 0xfc, !PT ;  /* 0x0000000113997812 */ /* 0x000fe400078efcff */
[----:B------:R-:W-:Y:S01]  /*1730*/  CS2R R108, SRZ ;  /* 0x00000000006c7805 */ /* 0x000fe2000001ff00 */
[----:B------:R-:W-:Y:S01]  /*1740*/  ULDC.64 UR42, c[0x0][0x198] ;  /* 0x00006600002a7ab9 */ /* 0x000fe20000000a00 */
[----:B------:R-:W-:Y:S01]  /*1750*/  USHF.R.S32.HI UR5, URZ, 0x1f, UR4 ;  /* 0x0000001f3f057899 */ /* 0x000fe20008011404 */
[----:B------:R-:W-:-:S03]  /*1760*/  UMOV UR48, URZ ;  /* 0x0000003f00307c82 */ /* 0x000fc60008000000 */
[----:B------:R-:W-:-:S03]  /*1770*/  ULEA.HI UR5, UR5, UR4, URZ, 0x6 ;  /* 0x0000000405057291 */ /* 0x000fc6000f8f303f */
[----:B------:R-:W-:Y:S01]  /*1780*/  UMOV UR4, URZ ;  /* 0x0000003f00047c82 */ /* 0x000fe20008000000 */
[----:B------:R-:W-:-:S12]  /*1790*/  USHF.R.S32.HI UR49, URZ, 0x6, UR5 ;  /* 0x000000063f317899 */ /* 0x000fd80008011405 */
.L_x_292:
[----:B------:R-:W-:Y:S01]  /*17a0*/  LOP3.LUT R0, R18, 0x80, RZ, 0xc0, !PT ;  /* 0x0000008012007812 */ /* 0x000fe200078ec0ff */
[----:B------:R-:W3:Y:S01]  /*17b0*/  S2UR UR9, SR_CgaCtaId ;  /* 0x00000000000979c3 */ /* 0x000ee20000008800 */
[----:B------:R-:W-:Y:S01]  /*17c0*/  UMOV UR50, 0x400 ;  /* 0x0000040000327882 */ /* 0x000fe20000000000 */
[----:B------:R-:W-:Y:S01]  /*17d0*/  UMOV UR5, URZ ;  /* 0x0000003f00057c82 */ /* 0x000fe20008000000 */
[----:B------:R-:W-:Y:S01]  /*17e0*/  SHF.R.U32.HI R0, RZ, 0x7, R0 ;  /* 0x00000007ff007819 */ /* 0x000fe20000011600 */
[----:B------:R-:W-:Y:S01]  /*17f0*/  UMOV UR6, URZ ;  /* 0x0000003f00067c82 */ /* 0x000fe20008000000 */
[----:B------:R-:W-:Y:S01]  /*1800*/  UMOV UR13, UR4 ;  /* 0x00000004000d7c82 */ /* 0x000fe20008000000 */
[----:B------:R-:W-:Y:S01]  /*1810*/  IMAD.MOV.U32 R100, RZ, RZ, RZ ;  /* 0x000000ffff647224 */ /* 0x000fe200078e00ff */
[----:B------:R-:W-:Y:S01]  /*1820*/  CS2R R98, SRZ ;  /* 0x0000000000627805 */ /* 0x000fe2000001ff00 */
[----:B--2---:R-:W2:Y:S01]  /*1830*/  LDC R4, c[0x0][0x28c] ;  /* 0x0000a300ff047b82 */ /* 0x004ea20000000800 */
[----:B------:R-:W4:Y:S01]  /*1840*/  SHFL.IDX PT, R0, R0, RZ, 0x1f ;  /* 0x00001fff00007589 */ /* 0x000f2200000e0000 */
[----:B------:R-:W-:-:S02]  /*1850*/  CS2R R96, SRZ ;  /* 0x0000000000607805 */ /* 0x000fc4000001ff00 */
[----:B------:R-:W-:Y:S02]  /*1860*/  CS2R R94, SRZ ;  /* 0x00000000005e7805 */ /* 0x000fe4000001ff00 */
[----:B------:R-:W-:Y:S02]  /*1870*/  CS2R R92, SRZ ;  /* 0x00000000005c7805 */ /* 0x000fe4000001ff00 */
[----:B-1----:R-:W-:Y:S02]  /*1880*/  MOV R91, RZ ;  /* 0x000000ff005b7202 */ /* 0x002fe40000000f00 */
[----:B------:R-:W-:Y:S02]  /*1890*/  CS2R R104, SRZ ;  /* 0x0000000000687805 */ /* 0x000fe4000001ff00 */
[----:B------:R-:W-:Y:S02]  /*18a0*/  CS2R R102, SRZ ;  /* 0x0000000000667805 */ /* 0x000fe4000001ff00 */
[----:B------:R-:W-:-:S02]  /*18b0*/  CS2R R106, SRZ ;  /* 0x00000000006a7805 */ /* 0x000fc4000001ff00 */
[----:B------:R-:W-:Y:S02]  /*18c0*/  CS2R R110, SRZ ;  /* 0x00000000006e7805 */ /* 0x000fe4000001ff00 */
[----:B------:R-:W-:Y:S02]  /*18d0*/  CS2R R112, SRZ ;  /* 0x0000000000707805 */ /* 0x000fe4000001ff00 */
[----:B------:R-:W-:Y:S02]  /*18e0*/  CS2R R114, SRZ ;  /* 0x0000000000727805 */ /* 0x000fe4000001ff00 */
[----:B------:R-:W-:Y:S02]  /*18f0*/  CS2R R116, SRZ ;  /* 0x0000000000747805 */ /* 0x000fe4000001ff00 */
[----:B------:R-:W-:Y:S02]  /*1900*/  CS2R R118, SRZ ;  /* 0x0000000000767805 */ /* 0x000fe4000001ff00 */
[----:B------:R-:W-:-:S02]  /*1910*/  CS2R R122, SRZ ;  /* 0x00000000007a7805 */ /* 0x000fc4000001ff00 */
[----:B------:R-:W-:Y:S01]  /*1920*/  CS2R R120, SRZ ;  /* 0x0000000000787805 */ /* 0x000fe2000001ff00 */
[----:B---3--:R-:W-:Y:S01]  /*1930*/  ULEA UR50, UR9, UR50, 0x18 ;  /* 0x0000003209327291 */ /* 0x008fe2000f8ec03f */
[----:B------:R-:W-:Y:S02]  /*1940*/  CS2R R124, SRZ ;  /* 0x00000000007c7805 */ /* 0x000fe4000001ff00 */
[----:B------:R-:W-:Y:S02]  /*1950*/  CS2R R126, SRZ ;  /* 0x00000000007e7805 */ /* 0x000fe4000001ff00 */
[----:B------:R-:W-:Y:S02]  /*1960*/  CS2R R128, SRZ ;  /* 0x0000000000807805 */ /* 0x000fe4000001ff00 */
[----:B------:R-:W-:Y:S02]  /*1970*/  CS2R R130, SRZ ;  /* 0x0000000000827805 */ /* 0x000fe4000001ff00 */
[----:B------:R-:W-:-:S02]  /*1980*/  CS2R R132, SRZ ;  /* 0x0000000000847805 */ /* 0x000fc4000001ff00 */
[----:B------:R-:W-:Y:S02]  /*1990*/  CS2R R134, SRZ ;  /* 0x0000000000867805 */ /* 0x000fe4000001ff00 */
[----:B------:R-:W-:Y:S02]  /*19a0*/  CS2R R136, SRZ ;  /* 0x0000000000887805 */ /* 0x000fe4000001ff00 */
[----:B--2---:R-:W-:Y:S02]  /*19b0*/  ISETP.GE.AND P0, PT, R4, 0x1, PT ;  /* 0x000000010400780c */ /* 0x004fe40003f06270 */
[----:B------:R-:W-:Y:S02]  /*19c0*/  CS2R R138, SRZ ;  /* 0x00000000008a7805 */ /* 0x000fe4000001ff00 */
[----:B----4-:R-:W-:Y:S02]  /*19d0*/  R2UR UR7, R0 ;  /* 0x00000000000772ca */ /* 0x010fe400000e0000 */
[----:B------:R-:W-:-:S02]  /*19e0*/  CS2R R140, SRZ ;  /* 0x00000000008c7805 */ /* 0x000fc4000001ff00 */
[----:B------:R-:W-:Y:S02]  /*19f0*/  CS2R R142, SRZ ;  /* 0x00000000008e7805 */ /* 0x000fe4000001ff00 */
[----:B------:R-:W-:Y:S02]  /*1a00*/  CS2R R144, SRZ ;  /* 0x0000000000907805 */ /* 0x000fe4000001ff00 */
[----:B------:R-:W-:Y:S02]  /*1a10*/  CS2R R146, SRZ ;  /* 0x0000000000927805 */ /* 0x000fe4000001ff00 */
[----:B------:R-:W-:Y:S02]  /*1a20*/  CS2R R148, SRZ ;  /* 0x0000000000947805 */ /* 0x000fe4000001ff00 */
[----:B------:R-:W-:Y:S02]  /*1a30*/  CS2R R150, SRZ ;  /* 0x0000000000967805 */ /* 0x000fe4000001ff00 */
[----:B------:R-:W-:-:S02]  /*1a40*/  MOV R152, RZ ;  /* 0x000000ff00987202 */ /* 0x000fc40000000f00 */
[----:B------:R-:W-:Y:S02]  /*1a50*/  CS2R R154, SRZ ;  /* 0x00000000009a7805 */ /* 0x000fe4000001ff00 */
[----:B------:R-:W-:Y:S01]  /*1a60*/  CS2R R156, SRZ ;  /* 0x00000000009c7805 */ /* 0x000fe2000001ff00 */
[----:B------:R-:W-:Y:S01]  /*1a70*/  IMAD.MOV.U32 R159, RZ, RZ, RZ ;  /* 0x000000ffff9f7224 */ /* 0x000fe200078e00ff */
[----:B------:R-:W-:Y:S02]  /*1a80*/  MOV R8, UR48 ;  /* 0x0000003000087c02 */ /* 0x000fe40008000f00 */
[----:B------:R-:W-:Y:S01]  /*1a90*/  CS2R R24, SRZ ;  /* 0x0000000000187805 */ /* 0x000fe2000001ff00 */
[----:B------:R-:W-:Y:S01]  /*1aa0*/  ULEA.HI UR8, UR7, UR7, URZ, 0x1 ;  /* 0x0000000707087291 */ /* 0x000fe2000f8f083f */
[----:B------:R-:W-:Y:S02]  /*1ab0*/  CS2R R26, SRZ ;  /* 0x00000000001a7805 */ /* 0x000fe4000001ff00 */
[----:B------:R-:W-:-:S02]  /*1ac0*/  CS2R R28, SRZ ;  /* 0x00000000001c7805 */ /* 0x000fc4000001ff00 */
[----:B------:R-:W-:Y:S01]  /*1ad0*/  CS2R R30, SRZ ;  /* 0x00000000001e7805 */ /* 0x000fe2000001ff00 */
[----:B------:R-:W-:Y:S01]  /*1ae0*/  ULOP3.LUT UR8, UR8, 0xffffe, URZ, 0xc0, !UPT ;  /* 0x000ffffe08087892 */ /* 0x000fe2000f8ec03f */
[----:B------:R-:W-:Y:S02]  /*1af0*/  CS2R R32, SRZ ;  /* 0x0000000000207805 */ /* 0x000fe4000001ff00 */
[----:B------:R-:W-:Y:S02]  /*1b00*/  CS2R R34, SRZ ;  /* 0x0000000000227805 */ /* 0x000fe4000001ff00 */
[----:B------:R-:W-:Y:S01]  /*1b10*/  CS2R R36, SRZ ;  /* 0x0000000000247805 */ /* 0x000fe2000001ff00 */
[----:B------:R-:W-:Y:S01]  /*1b20*/  UIADD3 UR8, UR7, -UR8, URZ ;  /* 0x8000000807087290 */ /* 0x000fe2000fffe03f */
[----:B------:R-:W-:Y:S02]  /*1b30*/  CS2R R38, SRZ ;  /* 0x0000000000267805 */ /* 0x000fe4000001ff00 */
[----:B------:R-:W-:Y:S01]  /*1b40*/  CS2R R40, SRZ ;  /* 0x0000000000287805 */ /* 0x000fe2000001ff00 */
[----:B------:R-:W-:Y:S01]  /*1b50*/  UMOV UR7, URZ ;  /* 0x0000003f00077c82 */ /* 0x000fe20008000000 */
[----:B------:R-:W-:Y:S01]  /*1b60*/  ULEA UR8, UR8, UR50, 0xc ;  /* 0x0000003208087291 */ /* 0x000fe2000f8e603f */
[----:B------:R-:W-:-:S02]  /*1b70*/  CS2R R42, SRZ ;  /* 0x00000000002a7805 */ /* 0x000fc4000001ff00 */
[----:B------:R-:W-:Y:S02]  /*1b80*/  CS2R R44, SRZ ;  /* 0x00000000002c7805 */ /* 0x000fe4000001ff00 */
[----:B------:R-:W-:Y:S01]  /*1b90*/  CS2R R46, SRZ ;  /* 0x00000000002e7805 */ /* 0x000fe2000001ff00 */
[----:B------:R-:W-:Y:S01]  /*1ba0*/  UIADD3 UR8, UR8, 0x6300, URZ ;  /* 0x0000630008087890 */ /* 0x000fe2000fffe03f */
[----:B------:R-:W-:Y:S02]  /*1bb0*/  CS2R R48, SRZ ;  /* 0x0000000000307805 */ /* 0x000fe4000001ff00 */
[----:B------:R-:W-:Y:S02]  /*1bc0*/  CS2R R50, SRZ ;  /* 0x0000000000327805 */ /* 0x000fe4000001ff00 */
[----:B------:R-:W-:Y:S01]  /*1bd0*/  CS2R R52, SRZ ;  /* 0x0000000000347805 */ /* 0x000fe2000001ff00 */
[----:B------:R-:W-:Y:S01]  /*1be0*/  USHF.R.U32.HI UR8, URZ, 0x4, UR8 ;  /* 0x000000043f087899 */ /* 0x000fe20008011608 */
[----:B------:R-:W-:-:S02]  /*1bf0*/  CS2R R54, SRZ ;  /* 0x0000000000367805 */ /* 0x000fc4000001ff00 */
[----:B------:R-:W-:Y:S02]  /*1c00*/  CS2R R56, SRZ ;  /* 0x0000000000387805 */ /* 0x000fe4000001ff00 */
[----:B------:R-:W-:Y:S01]  /*1c10*/  CS2R R58, SRZ ;  /* 0x00000000003a7805 */ /* 0x000fe2000001ff00 */
[----:B------:R-:W-:Y:S01]  /*1c20*/  ULOP3.LUT UR12, UR8, 0x3fff, URZ, 0xc0, !UPT ;  /* 0x00003fff080c7892 */ /* 0x000fe2000f8ec03f */
[----:B------:R-:W-:Y:S02]  /*1c30*/  CS2R R60, SRZ ;  /* 0x00000000003c7805 */ /* 0x000fe4000001ff00 */
        /* <DEDUP_REMOVED lines=9> */
[----:B------:R-:W-:Y:S02]  /*1cd0*/  CS2R R80, SRZ ;  /* 0x0000000000507805 */ /* 0x000fe4000001ff00 */
[----:B------:R-:W-:Y:S02]  /*1ce0*/  CS2R R82, SRZ ;  /* 0x0000000000527805 */ /* 0x000fe4000001ff00 */
[----:B------:R-:W-:Y:S02]  /*1cf0*/  CS2R R84, SRZ ;  /* 0x0000000000547805 */ /* 0x000fe4000001ff00 */
[----:B------:R-:W-:Y:S01]  /*1d00*/  CS2R R86, SRZ ;  /* 0x0000000000567805 */ /* 0x000fe2000001ff00 */
[----:B------:R-:W-:Y:S06]  /*1d10*/  @!P0 BRA `(.L_x_21) ;  /* 0x00000008003c8947 */ /* 0x000fec0003800000 */
[----:B------:R-:W-:-:S13]  /*1d20*/  ISETP.NE.AND P1, PT, R153, 0x3, PT ;  /* 0x000000039900780c */ /* 0x000fda0003f25270 */
[----:B------:R-:W-:Y:S05]  /*1d30*/  @!P1 BRA `(.L_x_22) ;  /* 0x0000000000049947 */ /* 0x000fea0003800000 */
[----:B------:R-:W-:Y:S01]  /*1d40*/  BPT.TRAP 0x1 ;  /* 0x000000040000795c */ /* 0x000fe20000300000 */
.L_x_22:
[----:B------:R-:W-:Y:S01]  /*1d50*/  ULEA UR5, UR4, UR50, 0x3 ;  /* 0x0000003204057291 */ /* 0x000fe2000f8e183f */
[----:B------:R-:W-:-:S04]  /*1d60*/  MOV R0, UR48 ;  /* 0x0000003000007c02 */ /* 0x000fc80008000f00 */
[----:B------:R-:W-:-:S04]  /*1d70*/  SHF.L.U32 R0, R0, 0x1f, RZ ;  /* 0x0000001f00007819 */ /* 0x000fc800000006ff */
[----:B------:R1:W2:Y:S01]  /*1d80*/  SYNCS.PHASECHK.TRANS64.TRYWAIT P0, [UR5], R0 ;  /* 0x00000000ff0075a7 */ /* 0x0002a20008000145 */
[----:B------:R-:W-:Y:S05]  /*1d90*/  @!P1 BRA `(.L_x_23) ;  /* 0x0000000000049947 */ /* 0x000fea0003800000 */
[----:B------:R-:W-:Y:S01]  /*1da0*/  BPT.TRAP 0x1 ;  /* 0x000000040000795c */ /* 0x000fe20000300000 */
.L_x_23:
[----:B--2---:R-:W-:Y:S05]  /*1db0*/  @P0 BRA `(.L_x_24) ;  /* 0x0000000000080947 */ /* 0x004fea0003800000 */
[----:B------:R-:W2:Y:S02]  /*1dc0*/  SYNCS.PHASECHK.TRANS64.TRYWAIT P0, [UR5], R0 ;  /* 0x00000000ff0075a7 */ /* 0x000ea40008000145 */
[----:B--2---:R-:W-:Y:S05]  /*1dd0*/  @!P0 BRA `(.L_x_25) ;  /* 0x000000d400808947 */ /* 0x004fea0003800000 */
.L_x_24:
[----:B------:R-:W-:Y:S01]  /*1de0*/  UIADD3 UR5, UR50, 0x1e300, URZ ;  /* 0x0001e30032057890 */ /* 0x000fe2000fffe03f */
[----:B------:R-:W-:Y:S01]  /*1df0*/  WARPGROUP.ARRIVE ;  /* 0x00000000000079c5 */ /* 0x000fe20000000000 */
[----:B------:R-:W-:Y:S01]  /*1e00*/  ULOP3.LUT UR8, UR12, 0x10000, URZ, 0xfc, !UPT ;  /* 0x000100000c087892 */ /* 0x000fe2000f8efc3f */
[----:B------:R-:W-:Y:S01]  /*1e10*/  IMAD.MOV.U32 R100, RZ, RZ, RZ ;  /* 0x000000ffff647224 */ /* 0x000fe200078e00ff */
[----:B------:R-:W-:Y:S01]  /*1e20*/  USHF.R.U32.HI UR5, URZ, 0x4, UR5 ;  /* 0x000000043f057899 */ /* 0x000fe20008011605 */
[----:B------:R-:W-:Y:S01]  /*1e30*/  CS2R R98, SRZ ;  /* 0x0000000000627805 */ /* 0x000fe2000001ff00 */
[----:B------:R-:W-:Y:S01]  /*1e40*/  ULEA UR8, UR4, UR8, 0x9 ;  /* 0x0000000804087291 */ /* 0x000fe2000f8e483f */
[----:B------:R-:W-:Y:S01]  /*1e50*/  CS2R R96, SRZ ;  /* 0x0000000000607805 */ /* 0x000fe2000001ff00 */
[----:B------:R-:W-:Y:S01]  /*1e60*/  ULOP3.LUT UR5, UR5, 0x3fff, URZ, 0xc0, !UPT ;  /* 0x00003fff05057892 */ /* 0x000fe2000f8ec03f */
[----:B------:R-:W-:Y:S01]  /*1e70*/  CS2R R94, SRZ ;  /* 0x00000000005e7805 */ /* 0x000fe2000001ff00 */
[----:B------:R-:W-:Y:S01]  /*1e80*/  UMOV UR9, 0x80000020 ;  /* 0x8000002000097882 */ /* 0x000fe20000000000 */
[----:B------:R-:W-:Y:S01]  /*1e90*/  UMOV UR11, 0x80000020 ;  /* 0x80000020000b7882 */ /* 0x000fe20000000000 */
[----:B------:R-:W-:Y:S01]  /*1ea0*/  ULOP3.LUT UR5, UR5, 0x10000, URZ, 0xfc, !UPT ;  /* 0x0001000005057892 */ /* 0x000fe2000f8efc3f */
[----:B------:R-:W-:Y:S01]  /*1eb0*/  CS2R R92, SRZ ;  /* 0x00000000005c7805 */ /* 0x000fe2000001ff00 */
[----:B------:R-:W-:Y:S01]  /*1ec0*/  UMOV UR6, 0x2 ;  /* 0x0000000200067882 */ /* 0x000fe20000000000 */
[----:B------:R-:W-:Y:S01]  /*1ed0*/  MOV R91, RZ ;  /* 0x000000ff005b7202 */ /* 0x000fe20000000f00 */
[----:B------:R-:W-:Y:S01]  /*1ee0*/  ULEA UR10, UR4, UR5, 0x9 ;  /* 0x00000005040a7291 */ /* 0x000fe2000f8e483f */
[----:B------:R-:W-:-:S02]  /*1ef0*/  CS2R R104, SRZ ;  /* 0x0000000000687805 */ /* 0x000fc4000001ff00 */
[----:B------:R-:W-:Y:S01]  /*1f00*/  CS2R R102, SRZ ;  /* 0x0000000000667805 */ /* 0x000fe2000001ff00 */
[----:B------:R-:W-:Y:S01]  /*1f10*/  ULDC UR5, c[0x0][0x50c] ;  /* 0x0001430000057ab9 */ /* 0x000fe20000000800 */
[----:B------:R-:W-:Y:S01]  /*1f20*/  CS2R R106, SRZ ;  /* 0x00000000006a7805 */ /* 0x000fe2000001ff00 */
[----:B------:R-:W-:Y:S01]  /*1f30*/  UISETP.NE.AND UP0, UPT, UR5, 0x2, UPT ;  /* 0x000000020500788c */ /* 0x000fe2000bf05270 */
[----:B------:R-:W-:Y:S02]  /*1f40*/  CS2R R110, SRZ ;  /* 0x00000000006e7805 */ /* 0x000fe4000001ff00 */
[----:B------:R-:W-:Y:S02]  /*1f50*/  CS2R R112, SRZ ;  /* 0x0000000000707805 */ /* 0x000fe4000001ff00 */
[----:B------:R-:W-:Y:S01]  /*1f60*/  CS2R R114, SRZ ;  /* 0x0000000000727805 */ /* 0x000fe2000001ff00 */
[----:B------:R-:W-:Y:S01]  /*1f70*/  QGMMA.64x128x32.F32.E4M3.E4M3 R24, gdesc[UR8], RZ, !UPT, gsb0 ;  /* 0x01e00000081879f3 */ /* 0x000fe2000c0008ff */
[----:B------:R-:W-:Y:S01]  /*1f80*/  UIADD3 UR8, UR8, 0x2, URZ ;  /* 0x0000000208087890 */ /* 0x000fe2000fffe03f */
[----:B------:R-:W-:Y:S01]  /*1f90*/  CS2R R116, SRZ ;  /* 0x0000000000747805 */ /* 0x000fe2000001ff00 */
[----:B------:R-:W-:Y:S01]  /*1fa0*/  UIADD3 UR10, UR10, 0x2, URZ ;  /* 0x000000020a0a7890 */ /* 0x000fe2000fffe03f */
[----:B------:R-:W-:Y:S01]  /*1fb0*/  CS2R R118, SRZ ;  /* 0x0000000000767805 */ /* 0x000fe2000001ff00 */
[----:B------:R-:W-:Y:S01]  /*1fc0*/  UMOV UR9, 0x80000020 ;  /* 0x8000002000097882 */ /* 0x000fe20000000000 */
[----:B------:R-:W-:Y:S01]  /*1fd0*/  UMOV UR11, 0x80000020 ;  /* 0x80000020000b7882 */ /* 0x000fe20000000000 */
[----:B------:R-:W-:Y:S01]  /*1fe0*/  USEL UR5, URZ, 0x1, UP0 ;  /* 0x000000013f057887 */ /* 0x000fe20008000000 */
[----:B------:R-:W-:-:S02]  /*1ff0*/  CS2R R122, SRZ ;  /* 0x00000000007a7805 */ /* 0x000fc4000001ff00 */
[----:B------:R-:W-:Y:S02]  /*2000*/  CS2R R120, SRZ ;  /* 0x0000000000787805 */ /* 0x000fe4000001ff00 */
[----:B------:R-:W-:Y:S02]  /*2010*/  CS2R R124, SRZ ;  /* 0x00000000007c7805 */ /* 0x000fe4000001ff00 */
[----:B------:R-:W-:Y:S02]  /*2020*/  CS2R R126, SRZ ;  /* 0x00000000007e7805 */ /* 0x000fe4000001ff00 */
[----:B------:R-:W-:Y:S02]  /*2030*/  CS2R R128, SRZ ;  /* 0x0000000000807805 */ /* 0x000fe4000001ff00 */
[----:B------:R-:W-:Y:S02]  /*2040*/  ISETP.NE.AND P0, PT, RZ, UR5, PT ;  /* 0x00000005ff007c0c */ /* 0x000fe4000bf05270 */
        /* <DEDUP_REMOVED lines=11> */
[----:B------:R-:W-:Y:S02]  /*2100*/  MOV R152, RZ ;  /* 0x000000ff00987202 */ /* 0x000fe40000000f00 */
[----:B------:R-:W-:-:S02]  /*2110*/  CS2R R154, SRZ ;  /* 0x00000000009a7805 */ /* 0x000fc4000001ff00 */
[----:B------:R-:W-:Y:S01]  /*2120*/  CS2R R156, SRZ ;  /* 0x00000000009c7805 */ /* 0x000fe2000001ff00 */
[----:B------:R-:W-:Y:S01]  /*2130*/  IMAD.MOV.U32 R159, RZ, RZ, RZ ;  /* 0x000000ffff9f7224 */ /* 0x000fe200078e00ff */
[----:B------:R-:W-:Y:S02]  /*2140*/  WARPGROUP.DEPBAR.LE gsb0, 0x0 ;  /* 0x00008000000079c5 */ /* 0x000fe40000010000 */
[----:B------:R-:W-:-:S06]  /*2150*/  WARPGROUP.ARRIVE ;  /* 0x00000000000079c5 */ /* 0x000fcc0000000000 */
[----:B------:R-:W-:Y:S03]  /*2160*/  QGMMA.64x128x32.F32.E4M3.E4M3 R24, gdesc[UR8], R24, gsb0 ;  /* 0x01e00000081879f3 */ /* 0x000fe60008000818 */
[----:B------:R-:W-:Y:S02]  /*2170*/  WARPGROUP.DEPBAR.LE gsb0, 0x0 ;  /* 0x00008000000079c5 */ /* 0x000fe40000010000 */
[----:B------:R-:W-:Y:S05]  /*2180*/  @!P0 BRA `(.L_x_26) ;  /* 0x0000000400048947 */ /* 0x000fea0003800000 */
[----:B------:R-:W-:Y:S01]  /*2190*/  FADD R159, RZ, R24 ;  /* 0x00000018ff9f7221 */ /* 0x000fe20000000000 */
[----:B------:R-:W-:-:S01]  /*21a0*/  FADD R156, RZ, R25 ;  /* 0x00000019ff9c7221 */ /* 0x000fc20000000000 */
        /* <DEDUP_REMOVED lines=62> */
[----:B------:R-:W-:-:S06]  /*2590*/  UMOV UR6, URZ ;  /* 0x0000003f00067c82 */ /* 0x000fcc0008000000 */
.L_x_26:
[----:B------:R-:W-:-:S04]  /*25a0*/  UIADD3 UR13, UR4, 0x1, URZ ;  /* 0x00000001040d7890 */ /* 0x000fc8000fffe03f */
[----:B------:R-:W-:-:S04]  /*25b0*/  UISETP.NE.AND UP0, UPT, UR13, 0xc, UPT ;  /* 0x0000000c0d00788c */ /* 0x000fc8000bf05270 */
[----:B------:R-:W-:Y:S02]  /*25c0*/  USEL UR7, URZ, 0x1, UP0 ;  /* 0x000000013f077887 */ /* 0x000fe40008000000 */
[----:B------:R-:W-:Y:S02]  /*25d0*/  USEL UR13, UR13, URZ, UP0 ;  /* 0x0000003f0d0d7287 */ /* 0x000fe40008000000 */
[----:B------:R-:W-:-:S06]  /*25e0*/  ULOP3.LUT UR7, UR48, UR7, URZ, 0x3c, !UPT ;  /* 0x0000000730077292 */ /* 0x000fcc000f8e3c3f */
[----:B------:R-:W-:Y:S01]  /*25f0*/  MOV R8, UR7 ;  /* 0x0000000700087c02 */ /* 0x000fe20008000f00 */
[----:B------:R-:W-:-:S06]  /*2600*/  UMOV UR7, 0x1 ;  /* 0x0000000100077882 */ /* 0x000fcc0000000000 */
.L_x_21:
[----:B------:R-:W-:-:S04]  /*2610*/  UISETP.LT.AND UP0, UPT, UR49, 0x1, UPT ;  /* 0x000000013100788c */ /* 0x000fc8000bf01270 */
[----:B------:R-:W-:-:S04]  /*2620*/  USEL UR8, UR49, 0x1, UP0 ;  /* 0x0000000131087887 */ /* 0x000fc80008000000 */
[----:B------:R-:W-:-:S04]  /*2630*/  UIADD3 UR8, UR49, -UR8, URZ ;  /* 0x8000000831087290 */ /* 0x000fc8000fffe03f */
[----:B------:R-:W-:-:S06]  /*2640*/  UISETP.GE.AND UP0, UPT, UR8, 0x1, UPT ;  /* 0x000000010800788c */ /* 0x000fcc000bf06270 */
[----:B------:R-:W-:-:S13]  /*2650*/  PLOP3.LUT P0, PT, PT, PT, UP0, 0x80, 0x0 ;  /* 0x000000000000781c */ /* 0x000fda0003f0f008 */
[----:B------:R-:W-:Y:S05]  /*2660*/  @!P0 BRA `(.L_x_27) ;  /* 0x0000000800008947 */ /* 0x000fea0003800000 */
[----:B-12---:R-:W-:Y:S01]  /*2670*/  MOV R0, UR8 ;  /* 0x0000000800007c02 */ /* 0x006fe20008000f00 */
[----:B------:R-:W-:Y:S01]  /*2680*/  IMAD.U32 R4, RZ, RZ, UR4 ;  /* 0x00000004ff047e24 */ /* 0x000fe2000f8e00ff */
[----:B------:R-:W-:-:S06]  /*2690*/  ULDC UR14, c[0x0][0x50c] ;  /* 0x00014300000e7ab9 */ /* 0x000fcc0000000800 */
.L_x_35:
[----:B------:R-:W-:-:S13]  /*26a0*/  ISETP.NE.AND P1, PT, R153, 0x3, PT ;  /* 0x000000039900780c */ /* 0x000fda0003f25270 */
[----:B------:R-:W-:Y:S05]  /*26b0*/  @!P1 BRA `(.L_x_28) ;  /* 0x0000000000049947 */ /* 0x000fea0003800000 */
[----:B------:R-:W-:Y:S01]  /*26c0*/  BPT.TRAP 0x1 ;  /* 0x000000040000795c */ /* 0x000fe20000300000 */
.L_x_28:
[----:B------:R-:W-:Y:S01]  /*26d0*/  ULEA UR8, UR13, UR50, 0x3 ;  /* 0x000000320d087291 */ /* 0x000fe2000f8e183f */
[----:B------:R-:W-:-:S08]  /*26e0*/  SHF.L.U32 R5, R8, 0x1f, RZ ;  /* 0x0000001f08057819 */ /* 0x000fd000000006ff */
[----:B------:R1:W2:Y:S01]  /*26f0*/  SYNCS.PHASECHK.TRANS64.TRYWAIT P0, [UR8], R5 ;  /* 0x00000005ff0075a7 */ /* 0x0002a20008000148 */
[----:B------:R-:W-:Y:S05]  /*2700*/  @!P1 BRA `(.L_x_29) ;  /* 0x0000000000049947 */ /* 0x000fea0003800000 */
[----:B------:R-:W-:Y:S01]  /*2710*/  BPT.TRAP 0x1 ;  /* 0x000000040000795c */ /* 0x000fe20000300000 */
.L_x_29:
[----:B--2---:R-:W-:Y:S05]  /*2720*/  @P0 BRA `(.L_x_30) ;  /* 0x0000000000080947 */ /* 0x004fea0003800000 */
[----:B------:R-:W2:Y:S02]  /*2730*/  SYNCS.PHASECHK.TRANS64.TRYWAIT P0, [UR8], R5 ;  /* 0x00000005ff0075a7 */ /* 0x000ea40008000148 */
[----:B--2---:R-:W-:Y:S05]  /*2740*/  @!P0 BRA `(.L_x_31) ;  /* 0x000000cc003c8947 */ /* 0x004fea0003800000 */
.L_x_30:
[----:B------:R-:W-:Y:S01]  /*2750*/  UIADD3 UR8, UR50, 0x1e300, URZ ;  /* 0x0001e30032087890 */ /* 0x000fe2000fffe03f */
[----:B------:R-:W-:Y:S01]  /*2760*/  WARPGROUP.ARRIVE ;  /* 0x00000000000079c5 */ /* 0x000fe20000000000 */
[----:B------:R-:W-:Y:S02]  /*2770*/  UISETP.NE.AND UP0, UPT, UR5, URZ, UPT ;  /* 0x0000003f0500728c */ /* 0x000fe4000bf05270 */
[----:B------:R-:W-:Y:S02]  /*2780*/  USHF.R.U32.HI UR8, URZ, 0x4, UR8 ;  /* 0x000000043f087899 */ /* 0x000fe40008011608 */
[----:B------:R-:W-:Y:S02]  /*2790*/  USEL UR7, UR7, URZ, !UP0 ;  /* 0x0000003f07077287 */ /* 0x000fe4000c000000 */
[----:B------:R-:W-:Y:S02]  /*27a0*/  ULOP3.LUT UR5, UR8, 0x3fff, URZ, 0xc0, !UPT ;  /* 0x00003fff08057892 */ /* 0x000fe4000f8ec03f */
[----:B------:R-:W-:-:S02]  /*27b0*/  ULOP3.LUT UR8, UR12, 0x10000, URZ, 0xfc, !UPT ;  /* 0x000100000c087892 */ /* 0x000fc4000f8efc3f */
[----:B------:R-:W-:Y:S02]  /*27c0*/  ULOP3.LUT UR5, UR5, 0x10000, URZ, 0xfc, !UPT ;  /* 0x0001000005057892 */ /* 0x000fe4000f8efc3f */
[----:B------:R-:W-:Y:S02]  /*27d0*/  UISETP.NE.U32.AND UP0, UPT, UR7, URZ, UPT ;  /* 0x0000003f0700728c */ /* 0x000fe4000bf05070 */
[----:B------:R-:W-:Y:S02]  /*27e0*/  ULEA UR8, UR13, UR8, 0x9 ;  /* 0x000000080d087291 */ /* 0x000fe4000f8e483f */
[----:B------:R-:W-:Y:S01]  /*27f0*/  ULEA UR10, UR13, UR5, 0x9 ;  /* 0x000000050d0a7291 */ /* 0x000fe2000f8e483f */
[----:B------:R-:W-:Y:S01]  /*2800*/  UMOV UR9, 0x80000020 ;  /* 0x8000002000097882 */ /* 0x000fe20000000000 */
[----:B------:R-:W-:Y:S01]  /*2810*/  UMOV UR11, 0x80000020 ;  /* 0x80000020000b7882 */ /* 0x000fe20000000000 */
[----:B------:R-:W-:-:S06]  /*2820*/  UIADD3 UR6, UR6, 0x2, URZ ;  /* 0x0000000206067890 */ /* 0x000fcc000fffe03f */
[----:B------:R-:W-:Y:S01]  /*2830*/  QGMMA.64x128x32.F32.E4M3.E4M3 R24, gdesc[UR8], R24, UP0, gsb0 ;  /* 0x01e00000081879f3 */ /* 0x000fe2000b800818 */
[----:B------:R-:W-:Y:S02]  /*2840*/  UIADD3 UR8, UR8, 0x2, URZ ;  /* 0x0000000208087890 */ /* 0x000fe4000fffe03f */
[----:B------:R-:W-:Y:S01]  /*2850*/  UIADD3 UR10, UR10, 0x2, URZ ;  /* 0x000000020a0a7890 */ /* 0x000fe2000fffe03f */
[----:B------:R-:W-:Y:S01]  /*2860*/  UMOV UR9, 0x80000020 ;  /* 0x8000002000097882 */ /* 0x000fe20000000000 */
[----:B------:R-:W-:Y:S01]  /*2870*/  UMOV UR11, 0x80000020 ;  /* 0x80000020000b7882 */ /* 0x000fe20000000000 */
[----:B------:R-:W-:-:S04]  /*2880*/  UISETP.NE.AND UP0, UPT, UR6, UR14, UPT ;  /* 0x0000000e0600728c */ /* 0x000fc8000bf05270 */
[----:B------:R-:W-:-:S06]  /*2890*/  USEL UR5, URZ, 0x1, UP0 ;  /* 0x000000013f057887 */ /* 0x000fcc0008000000 */
[----:B------:R-:W-:Y:S01]  /*28a0*/  ISETP.NE.AND P0, PT, RZ, UR5, PT ;  /* 0x00000005ff007c0c */ /* 0x000fe2000bf05270 */
[----:B------:R-:W-:Y:S02]  /*28b0*/  WARPGROUP.DEPBAR.LE gsb0, 0x0 ;  /* 0x00008000000079c5 */ /* 0x000fe40000010000 */
[----:B------:R-:W-:-:S06]  /*28c0*/  WARPGROUP.ARRIVE ;  /* 0x00000000000079c5 */ /* 0x000fcc0000000000 */
[----:B------:R-:W-:Y:S03]  /*28d0*/  QGMMA.64x128x32.F32.E4M3.E4M3 R24, gdesc[UR8], R24, gsb0 ;  /* 0x01e00000081879f3 */ /* 0x000fe60008000818 */
[----:B------:R-:W-:Y:S02]  /*28e0*/  WARPGROUP.DEPBAR.LE gsb0, 0x0 ;  /* 0x00008000000079c5 */ /* 0x000fe40000010000 */
[----:B------:R-:W-:Y:S05]  /*28f0*/  @!P0 BRA `(.L_x_32) ;  /* 0x0000000400048947 */ /* 0x000fea0003800000 */
[----:B------:R-:W-:Y:S01]  /*2900*/  FADD R159, R24, R159 ;  /* 0x0000009f189f7221 */ /* 0x000fe20000000000 */
[----:B------:R-:W-:-:S01]  /*2910*/  FADD R156, R25, R156 ;  /* 0x0000009c199c7221 */ /* 0x000fc20000000000 */
        /* <DEDUP_REMOVED lines=62> */
[----:B------:R-:W-:-:S06]  /*2d00*/  UMOV UR6, URZ ;  /* 0x0000003f00067c82 */ /* 0x000fcc0008000000 */
.L_x_32:
[----:B------:R-:W-:Y:S05]  /*2d10*/  @!P1 BRA `(.L_x_33) ;  /* 0x0000000000049947 */ /* 0x000fea0003800000 */
[----:B------:R-:W-:Y:S01]  /*2d20*/  BPT.TRAP 0x1 ;  /* 0x000000040000795c */ /* 0x000fe20000300000 */
.L_x_33:
[----:B------:R-:W-:-:S13]  /*2d30*/  ISETP.NE.AND P0, PT, R22, RZ, PT ;  /* 0x000000ff1600720c */ /* 0x000fda0003f05270 */
[----:B-12---:R-:W-:-:S04]  /*2d40*/  @P0 LEA R5, R4, UR50, 0x3 ;  /* 0x0000003204050c11 */ /* 0x006fc8000f8e18ff */
[----:B------:R-:W-:-:S04]  /*2d50*/  @P0 IADD3 R6, R5, 0x60, RZ ;  /* 0x0000006005060810 */ /* 0x000fc80007ffe0ff */
[----:B------:R-:W-:-:S04]  /*2d60*/  @P0 PRMT R6, R23, 0x654, R6 ;  /* 0x0000065417060816 */ /* 0x000fc80000000006 */
[----:B------:R1:W-:Y:S01]  /*2d70*/  @P0 SYNCS.ARRIVE.TRANS64.RED.A1T0 RZ, [R6+URZ], RZ ;  /* 0x000000ff06ff09a7 */ /* 0x0003e2000810043f */
[----:B------:R-:W-:-:S13]  /*2d80*/  ISETP.GT.U32.AND P0, PT, R19, 0x1, PT ;  /* 0x000000011300780c */ /* 0x000fda0003f04070 */
[----:B-1----:R-:W-:Y:S05]  /*2d90*/  @P0 BRA `(.L_x_34) ;  /* 0x0000000000040947 */ /* 0x002fea0003800000 */
[----:B------:R-:W-:Y:S01]  /*2da0*/  BPT.TRAP 0x1 ;  /* 0x000000040000795c */ /* 0x000fe20000300000 */
.L_x_34:
[----:B------:R-:W-:Y:S01]  /*2db0*/  UIADD3 UR13, UR13, 0x1, URZ ;  /* 0x000000010d0d7890 */ /* 0x000fe2000fffe03f */
[C---:B------:R-:W-:Y:S01]  /*2dc0*/  ISETP.GT.AND P1, PT, R0.reuse, 0x1, PT ;  /* 0x000000010000780c */ /* 0x040fe20003f24270 */
[----:B------:R-:W-:Y:S01]  /*2dd0*/  VIADD R0, R0, 0xffffffff ;  /* 0xffffffff00007836 */ /* 0x000fe20000000000 */
[----:B------:R-:W-:Y:S01]  /*2de0*/  IADD3 R4, R4, 0x1, RZ ;  /* 0x0000000104047810 */ /* 0x000fe20007ffe0ff */
[----:B------:R-:W-:-:S03]  /*2df0*/  UISETP.NE.AND UP0, UPT, UR13, 0xc, UPT ;  /* 0x0000000c0d00788c */ /* 0x000fc6000bf05270 */
[C---:B------:R-:W-:Y:S01]  /*2e00*/  ISETP.NE.AND P0, PT, R4.reuse, 0xc, PT ;  /* 0x0000000c0400780c */ /* 0x040fe20003f05270 */
[----:B------:R-:W-:Y:S02]  /*2e10*/  USEL UR7, URZ, 0x1, UP0 ;  /* 0x000000013f077887 */ /* 0x000fe40008000000 */
[----:B------:R-:W-:Y:S01]  /*2e20*/  USEL UR13, UR13, URZ, UP0 ;  /* 0x0000003f0d0d7287 */ /* 0x000fe20008000000 */
[----:B------:R-:W-:-:S03]  /*2e30*/  SEL R4, R4, RZ, P0 ;  /* 0x000000ff04047207 */ /* 0x000fc60000000000 */
[----:B------:R-:W-:Y:S01]  /*2e40*/  LOP3.LUT R8, R8, UR7, RZ, 0x3c, !PT ;  /* 0x0000000708087c12 */ /* 0x000fe2000f8e3cff */
[----:B------:R-:W-:Y:S01]  /*2e50*/  UMOV UR7, 0x1 ;  /* 0x0000000100077882 */ /* 0x000fe20000000000 */
[----:B------:R-:W-:Y:S06]  /*2e60*/  @P1 BRA `(.L_x_35) ;  /* 0xfffffff8000c1947 */ /* 0x000fec000383ffff */
.L_x_27:
[----:B------:R-:W-:Y:S01]  /*2e70*/  UISETP.NE.AND UP0, UPT, UR6, URZ, UPT ;  /* 0x0000003f0600728c */ /* 0x000fe2000bf05270 */
[----:B-12---:R-:W1:Y:S03]  /*2e80*/  LDC R0, c[0x0][0x28c] ;  /* 0x0000a300ff007b82 */ /* 0x006e660000000800 */
[----:B------:R-:W-:-:S06]  /*2e90*/  USEL UR5, URZ, 0x1, !UP0 ;  /* 0x000000013f057887 */ /* 0x000fcc000c000000 */
[----:B------:R-:W-:Y:S02]  /*2ea0*/  ISETP.NE.AND P0, PT, RZ, UR5, PT ;  /* 0x00000005ff007c0c */ /* 0x000fe4000bf05270 */
[----:B-1----:R-:W-:-:S11]  /*2eb0*/  ISETP.GE.AND P1, PT, R0, 0x1, PT ;  /* 0x000000010000780c */ /* 0x002fd60003f26270 */
[----:B------:R-:W-:Y:S05]  /*2ec0*/  @!P0 BRA `(.L_x_36) ;  /* 0x0000000400008947 */ /* 0x000fea0003800000 */
[----:B------:R-:W-:Y:S01]  /*2ed0*/  FADD R159, R24, R159 ;  /* 0x0000009f189f7221 */ /* 0x000fe20000000000 */
        /* <DEDUP_REMOVED lines=62> */
[----:B------:R-:W-:-:S07]  /*32c0*/  FADD R100, R100, R87 ;  /* 0x0000005764647221 */ /* 0x000fce0000000000 */
.L_x_36:
[----:B------:R-:W-:Y:S05]  /*32d0*/  @!P1 BRA `(.L_x_37) ;  /* 0x0000000000549947 */ /* 0x000fea0003800000 */
[----:B------:R-:W-:-:S13]  /*32e0*/  ISETP.NE.AND P0, PT, R153, 0x3, PT ;  /* 0x000000039900780c */ /* 0x000fda0003f05270 */
[----:B------:R-:W-:Y:S05]  /*32f0*/  @!P0 BRA `(.L_x_38) ;  /* 0x0000000000048947 */ /* 0x000fea0003800000 */
[----:B------:R-:W-:Y:S01]  /*3300*/  BPT.TRAP 0x1 ;  /* 0x000000040000795c */ /* 0x000fe20000300000 */
.L_x_38:
[----:B------:R-:W-:Y:S01]  /*3310*/  ISETP.NE.AND P0, PT, R22, RZ, PT ;  /* 0x000000ff1600720c */ /* 0x000fe20003f05270 */
[----:B------:R-:W-:Y:S01]  /*3320*/  BSSY B0, `(.L_x_39) ;  /* 0x000000e000007945 */ /* 0x000fe20003800000 */
[----:B------:R-:W-:-:S11]  /*3330*/  ISETP.GT.U32.AND P1, PT, R19, 0x1, PT ;  /* 0x000000011300780c */ /* 0x000fd60003f24070 */
[----:B------:R-:W-:Y:S05]  /*3340*/  @!P0 BRA `(.L_x_40) ;  /* 0x00000000002c8947 */ /* 0x000fea0003800000 */
[----:B------:R-:W-:-:S04]  /*3350*/  UISETP.LT.AND UP0, UPT, UR49, 0x1, UPT ;  /* 0x000000013100788c */ /* 0x000fc8000bf01270 */
[----:B------:R-:W-:-:S04]  /*3360*/  USEL UR5, UR49, 0x1, UP0 ;  /* 0x0000000131057887 */ /* 0x000fc80008000000 */
[----:B------:R-:W-:-:S04]  /*3370*/  UIADD3 UR5, UR4, UR49, -UR5 ;  /* 0x0000003104057290 */ /* 0x000fc8000fffe805 */
[----:B------:R-:W-:-:S04]  /*3380*/  UIMAD.WIDE.U32 UR6, UR5, -0x55555555, URZ ;  /* 0xaaaaaaab050678a5 */ /* 0x000fc8000f8e003f */
[----:B------:R-:W-:-:S04]  /*3390*/  USHF.R.U32.HI UR6, URZ, 0x3, UR7 ;  /* 0x000000033f067899 */ /* 0x000fc80008011607 */
[----:B------:R-:W-:-:S04]  /*33a0*/  UIMAD UR5, UR6, -0xc, UR5 ;  /* 0xfffffff4060578a4 */ /* 0x000fc8000f8e0205 */
[----:B------:R-:W-:-:S04]  /*33b0*/  ULEA UR5, UR5, UR50, 0x3 ;  /* 0x0000003205057291 */ /* 0x000fc8000f8e183f */
[----:B------:R-:W-:-:S06]  /*33c0*/  UIADD3 UR5, UR5, 0x60, URZ ;  /* 0x0000006005057890 */ /* 0x000fcc000fffe03f */
[----:B------:R-:W-:-:S04]  /*33d0*/  MOV R0, UR5 ;  /* 0x0000000500007c02 */ /* 0x000fc80008000f00 */
[----:B------:R-:W-:-:S04]  /*33e0*/  PRMT R0, R23, 0x654, R0 ;  /* 0x0000065417007816 */ /* 0x000fc80000000000 */
[----:B------:R1:W-:Y:S03]  /*33f0*/  SYNCS.ARRIVE.TRANS64.RED.A1T0 RZ, [R0+URZ], RZ ;  /* 0x000000ff00ff79a7 */ /* 0x0003e6000810043f */
.L_x_40:
[----:B------:R-:W-:Y:S05]  /*3400*/  BSYNC B0 ;  /* 0x0000000000007941 */ /* 0x000fea0003800000 */
.L_x_39:
[----:B------:R-:W-:Y:S05]  /*3410*/  @P1 BRA `(.L_x_37) ;  /* 0x0000000000041947 */ /* 0x000fea0003800000 */
[----:B------:R-:W-:Y:S01]  /*3420*/  BPT.TRAP 0x1 ;  /* 0x000000040000795c */ /* 0x000fe20000300000 */
.L_x_37:
[----:B------:R-:W-:Y:S01]  /*3430*/  UIADD3 UR6, UR50, 0x200, URZ ;  /* 0x0000020032067890 */ /* 0x000fe2000fffe03f */
[----:B------:R-:W-:Y:S01]  /*3440*/  R2UR UR46, R3 ;  /* 0x00000000032e72ca */ /* 0x000fe200000e0000 */
[----:B------:R-:W-:Y:S01]  /*3450*/  UIADD3 UR51, UR49, UR4, URZ ;  /* 0x0000000431337290 */ /* 0x000fe2000fffe03f */
[----:B------:R-:W-:Y:S01]  /*3460*/  R2UR UR45, R7 ;  /* 0x00000000072d72ca */ /* 0x000fe200000e0000 */
[----:B------:R-:W-:Y:S02]  /*3470*/  UISETP.GE.U32.AND UP1, UPT, UR49, 0xc, UPT ;  /* 0x0000000c3100788c */ /* 0x000fe4000bf26070 */
[----:B------:R-:W-:Y:S02]  /*3480*/  ULOP3.LUT UP2, URZ, UR6, 0x9f, URZ, 0xc0, !UPT ;  /* 0x0000009f063f7892 */ /* 0x000fe4000f84c03f */
[----:B------:R-:W-:-:S04]  /*3490*/  UISETP.GT.U32.AND UP0, UPT, UR51, 0xb, UPT ;  /* 0x0000000b3300788c */ /* 0x000fc8000bf04070 */
[----:B------:R-:W-:Y:S01]  /*34a0*/  UISETP.LT.U32.AND UP0, UPT, UR49, 0xc, UP0 ;  /* 0x0000000c3100788c */ /* 0x000fe20008701070 */
[----:B------:R-:W-:Y:S01]  /*34b0*/  PLOP3.LUT P0, PT, PT, PT, UP2, 0x80, 0x0 ;  /* 0x000000000000781c */ /* 0x000fe20003f0f028 */
[----:B------:R-:W-:Y:S02]  /*34c0*/  USHF.L.U32 UR46, UR46, 0x7, URZ ;  /* 0x000000072e2e7899 */ /* 0x000fe4000800063f */
[----:B------:R-:W-:Y:S02]  /*34d0*/  @UP1 UIMAD.WIDE.U32 UR4, UR51, -0x55555555, URZ ;  /* 0xaaaaaaab330418a5 */ /* 0x000fe4000f8e003f */
[----:B------:R-:W-:Y:S02]  /*34e0*/  USEL UR6, URZ, 0x1, !UP0 ;  /* 0x000000013f067887 */ /* 0x000fe4000c000000 */
[----:B------:R-:W-:Y:S02]  /*34f0*/  @UP1 USHF.R.U32.HI UR4, URZ, 0x3, UR5 ;  /* 0x000000033f041899 */ /* 0x000fe40008011605 */
[----:B------:R-:W-:-:S02]  /*3500*/  ULOP3.LUT UR48, UR48, UR6, URZ, 0x3c, !UPT ;  /* 0x0000000630307292 */ /* 0x000fc4000f8e3c3f */
[----:B------:R-:W-:Y:S02]  /*3510*/  USHF.L.U32 UR45, UR45, 0x7, URZ ;  /* 0x000000072d2d7899 */ /* 0x000fe4000800063f */
[----:B------:R-:W-:Y:S01]  /*3520*/  @UP1 ULOP3.LUT UR48, UR48, 0x1, UR4, 0x78, !UPT ;  /* 0x0000000130301892 */ /* 0x000fe2000f8e7804 */
[----:B------:R-:W-:Y:S11]  /*3530*/  @!P0 BRA `(.L_x_41) ;  /* 0x0000000000408947 */ /* 0x000ff60003800000 */
[----:B-1----:R-:W-:Y:S01]  /*3540*/  MOV R0, 0x0 ;  /* 0x0000000000007802 */ /* 0x002fe20000000f00 */
[----:B------:R-:W-:Y:S01]  /*3550*/  ULDC.64 UR4, c[0x4][0x70] ;  /* 0x01001c0000047ab9 */ /* 0x000fe20000000a00 */
[----:B------:R-:W-:Y:S01]  /*3560*/  ULDC.64 UR6, c[0x4][0x8] ;  /* 0x0100020000067ab9 */ /* 0x000fe20000000a00 */
[----:B------:R-:W-:Y:S01]  /*3570*/  MOV R4, UR4 ;  /* 0x0000000400047c02 */ /* 0x000fe20008000f00 */
[----:B------:R1:W2:Y:S01]  /*3580*/  LDC.64 R14, c[0x4][R0] ;  /* 0x01000000000e7b82 */ /* 0x0002a20000000a00 */
[----:B------:R-:W-:Y:S01]  /*3590*/  IMAD.U32 R5, RZ, RZ, UR5 ;  /* 0x00000005ff057e24 */ /* 0x000fe2000f8e00ff */
[----:B------:R-:W-:Y:S01]  /*35a0*/  ULDC.64 UR4, c[0x4][0x78] ;  /* 0x01001e0000047ab9 */ /* 0x000fe20000000a00 */
[----:B------:R-:W-:Y:S01]  /*35b0*/  IMAD.U32 R10, RZ, RZ, UR6 ;  /* 0x00000006ff0a7e24 */ /* 0x000fe2000f8e00ff */
[----:B------:R-:W-:Y:S01]  /*35c0*/  MOV R6, UR4 ;  /* 0x0000000400067c02 */ /* 0x000fe20008000f00 */
[----:B------:R-:W-:Y:S01]  /*35d0*/  IMAD.MOV.U32 R12, RZ, RZ, 0x1 ;  /* 0x00000001ff0c7424 */ /* 0x000fe200078e00ff */
[----:B------:R-:W-:-:S02]  /*35e0*/  MOV R7, UR5 ;  /* 0x0000000500077c02 */ /* 0x000fc40008000f00 */
[----:B------:R-:W-:Y:S02]  /*35f0*/  MOV R11, UR7 ;  /* 0x00000007000b7c02 */ /* 0x000fe40008000f00 */
[----:B------:R-:W-:Y:S02]  /*3600*/  MOV R8, 0x70 ;  /* 0x0000007000087802 */ /* 0x000fe40000000f00 */
[----:B-1----:R-:W-:-:S07]  /*3610*/  MOV R13, RZ ;  /* 0x000000ff000d7202 */ /* 0x002fce0000000f00 */
[----:B------:R-:W-:-:S07]  /*3620*/  LEPC R20, `(.L_x_41) ;  /* 0x000000001014794e */ /* 0x000fce0000000000 */
[----:B--2--5:R-:W-:Y:S05]  /*3630*/  CALL.ABS.NOINC R14 ;  /* 0x000000000e007343 */ /* 0x024fea0003c00000 */
.L_x_41:
[----:B------:R-:W-:-:S04]  /*3640*/  UIADD3 UR4, UR50, 0x4200, URZ ;  /* 0x0000420032047890 */ /* 0x000fc8000fffe03f */
[----:B------:R-:W-:-:S06]  /*3650*/  ULOP3.LUT UP0, URZ, UR4, 0x9f, URZ, 0xc0, !UPT ;  /* 0x0000009f043f7892 */ /* 0x000fcc000f80c03f */
[----:B------:R-:W-:-:S13]  /*3660*/  PLOP3.LUT P0, PT, PT, PT, UP0, 0x80, 0x0 ;  /* 0x000000000000781c */ /* 0x000fda0003f0f008 */
[----:B------:R-:W-:Y:S05]  /*3670*/  @!P0 BRA `(.L_x_42) ;  /* 0x0000000000408947 */ /* 0x000fea0003800000 */
[----:B-1----:R-:W-:Y:S01]  /*3680*/  MOV R0, 0x0 ;  /* 0x0000000000007802 */ /* 0x002fe20000000f00 */
[----:B------:R-:W-:Y:S01]  /*3690*/  ULDC.64 UR4, c[0x4][0x70] ;  /* 0x01001c0000047ab9 */ /* 0x000fe20000000a00 */
[----:B------:R-:W-:Y:S01]  /*36a0*/  ULDC.64 UR6, c[0x4][0x78] ;  /* 0x01001e0000067ab9 */ /* 0x000fe20000000a00 */
[----:B------:R-:W-:Y:S01]  /*36b0*/  MOV R4, UR4 ;  /* 0x0000000400047c02 */ /* 0x000fe20008000f00 */
[----:B------:R1:W2:Y:S01]  /*36c0*/  LDC.64 R14, c[0x4][R0] ;  /* 0x01000000000e7b82 */ /* 0x0002a20000000a00 */
[----:B------:R-:W-:Y:S01]  /*36d0*/  IMAD.U32 R5, RZ, RZ, UR5 ;  /* 0x00000005ff057e24 */ /* 0x000fe2000f8e00ff */
[----:B------:R-:W-:Y:S01]  /*36e0*/  ULDC.64 UR4, c[0x4][0x10] ;  /* 0x0100040000047ab9 */ /* 0x000fe20000000a00 */
[----:B------:R-:W-:Y:S01]  /*36f0*/  MOV R6, UR6 ;  /* 0x0000000600067c02 */ /* 0x000fe20008000f00 */
[----:B------:R-:W-:Y:S01]  /*3700*/  IMAD.U32 R10, RZ, RZ, UR4 ;  /* 0x00000004ff0a7e24 */ /* 0x000fe2000f8e00ff */
[----:B------:R-:W-:Y:S01]  /*3710*/  MOV R7, UR7 ;  /* 0x0000000700077c02 */ /* 0x000fe20008000f00 */
[----:B------:R-:W-:Y:S01]  /*3720*/  IMAD.MOV.U32 R12, RZ, RZ, 0x1 ;  /* 0x00000001ff0c7424 */ /* 0x000fe200078e00ff */
[----:B------:R-:W-:-:S02]  /*3730*/  MOV R11, UR5 ;  /* 0x00000005000b7c02 */ /* 0x000fc40008000f00 */
[----:B------:R-:W-:Y:S02]  /*3740*/  MOV R8, 0x70 ;  /* 0x0000007000087802 */ /* 0x000fe40000000f00 */
[----:B-1----:R-:W-:-:S07]  /*3750*/  MOV R13, RZ ;  /* 0x000000ff000d7202 */ /* 0x002fce0000000f00 */
[----:B------:R-:W-:-:S07]  /*3760*/  LEPC R20, `(.L_x_42) ;  /* 0x000000001014794e */ /* 0x000fce0000000000 */
[----:B--2--5:R-:W-:Y:S05]  /*3770*/  CALL.ABS.NOINC R14 ;  /* 0x000000000e007343 */ /* 0x024fea0003c00000 */
.L_x_42:
[----:B------:R-:W2:Y:S02]  /*3780*/  LDC.64 R8, c[0x0][0x590] ;  /* 0x00016400ff087b82 */ /* 0x000ea40000000a00 */
[----:B--2---:R-:W-:-:S04]  /*3790*/  ISETP.NE.U32.AND P2, PT, R8, RZ, PT ;  /* 0x000000ff0800720c */ /* 0x004fc80003f45070 */
[----:B------:R-:W-:-:S13]  /*37a0*/  ISETP.NE.AND.EX P2, PT, R9, RZ, PT, P2 ;  /* 0x000000ff0900720c */ /* 0x000fda0003f45320 */
[----:B------:R-:W-:Y:S05]  /*37b0*/  @!P2 BRA `(.L_x_43) ;  /* 0x000000000034a947 */ /* 0x000fea0003800000 */
[----:B------:R-:W-:Y:S02]  /*37c0*/  ULDC.64 UR4, c[0x0][0x588] ;  /* 0x0001620000047ab9 */ /* 0x000fe40000000a00 */
[----:B------:R-:W-:-:S04]  /*37d0*/  ISETP.NE.U32.AND P0, PT, RZ, UR4, PT ;  /* 0x00000004ff007c0c */ /* 0x000fc8000bf05070 */
[----:B------:R-:W-:-:S13]  /*37e0*/  ISETP.NE.AND.EX P0, PT, RZ, UR5, PT, P0 ;  /* 0x00000005ff007c0c */ /* 0x000fda000bf05300 */
[----:B------:R-:W-:Y:S05]  /*37f0*/  @!P0 BRA `(.L_x_44) ;  /* 0x0000000000188947 */ /* 0x000fea0003800000 */
[----:B------:R-:W2:Y:S01]  /*3800*/  LDC.64 R4, c[0x0][0x588] ;  /* 0x00016200ff047b82 */ /* 0x000ea20000000a00 */
[----:B------:R-:W-:-:S04]  /*3810*/  IMAD R3, R8, UR47, RZ ;  /* 0x0000002f08037c24 */ /* 0x000fc8000f8e02ff */
[----:B--2---:R-:W-:-:S05]  /*3820*/  IMAD.WIDE R4, R3, 0x4, R4 ;  /* 0x0000000403047825 */ /* 0x004fca00078e0204 */
[----:B-----5:R2:W5:Y:S01]  /*3830*/  LDG.E R90, desc[UR40][R4.64] ;  /* 0x00000028045a7981 */ /* 0x020562000c1e1900 */
[----:B------:R-:W-:Y:S01]  /*3840*/  MOV R88, 0x1 ;  /* 0x0000000100587802 */ /* 0x000fe20000000f00 */
[----:B------:R-:W-:Y:S06]  /*3850*/  BRA `(.L_x_43) ;  /* 0x00000000000c7947 */ /* 0x000fec0003800000 */
.L_x_44:
[----:B------:R-:W-:Y:S01]  /*3860*/  ULDC UR4, c[0x0][0x580] ;  /* 0x0001600000047ab9 */ /* 0x000fe20000000800 */
[----:B------:R-:W-:Y:S01]  /*3870*/  MOV R88, 0x1 ;  /* 0x0000000100587802 */ /* 0x000fe20000000f00 */
[----:B-----5:R-:W-:-:S07]  /*3880*/  IMAD.U32 R90, RZ, RZ, UR4 ;  /* 0x00000004ff5a7e24 */ /* 0x020fce000f8e00ff */
.L_x_43:
[----:B------:R-:W3:Y:S02]  /*3890*/  LDC.64 R6, c[0x0][0x5b0] ;  /* 0x00016c00ff067b82 */ /* 0x000ee40000000a00 */
[----:B---3--:R-:W-:-:S04]  /*38a0*/  ISETP.NE.U32.AND P0, PT, R6, RZ, PT ;  /* 0x000000ff0600720c */ /* 0x008fc80003f05070 */
[----:B------:R-:W-:-:S13]  /*38b0*/  ISETP.NE.AND.EX P0, PT, R7, RZ, PT, P0 ;  /* 0x000000ff0700720c */ /* 0x000fda0003f05300 */
[----:B------:R-:W-:Y:S05]  /*38c0*/  @!P0 BRA `(.L_x_45) ;  /* 0x00000000002c8947 */ /* 0x000fea0003800000 */
[----:B------:R-:W-:Y:S02]  /*38d0*/  ULDC.64 UR4, c[0x0][0x5a8] ;  /* 0x00016a0000047ab9 */ /* 0x000fe40000000a00 */
[----:B------:R-:W-:-:S04]  /*38e0*/  ISETP.NE.U32.AND P0, PT, RZ, UR4, PT ;  /* 0x00000004ff007c0c */ /* 0x000fc8000bf05070 */
[----:B------:R-:W-:-:S13]  /*38f0*/  ISETP.NE.AND.EX P0, PT, RZ, UR5, PT, P0 ;  /* 0x00000005ff007c0c */ /* 0x000fda000bf05300 */
[----:B------:R-:W-:Y:S05]  /*3900*/  @!P0 BRA `(.L_x_46) ;  /* 0x0000000000148947 */ /* 0x000fea0003800000 */
[----:B--2---:R-:W2:Y:S01]  /*3910*/  LDC.64 R4, c[0x0][0x5a8] ;  /* 0x00016a00ff047b82 */ /* 0x004ea20000000a00 */
[----:B------:R-:W-:-:S04]  /*3920*/  IMAD R3, R6, UR47, RZ ;  /* 0x0000002f06037c24 */ /* 0x000fc8000f8e02ff */
[----:B--2---:R-:W-:-:S05]  /*3930*/  IMAD.WIDE R4, R3, 0x4, R4 ;  /* 0x0000000403047825 */ /* 0x004fca00078e0204 */
[----:B-----5:R3:W5:Y:S01]  /*3940*/  LDG.E R89, desc[UR40][R4.64] ;  /* 0x0000002804597981 */ /* 0x020762000c1e1900 */
[----:B------:R-:W-:Y:S05]  /*3950*/  BRA `(.L_x_45) ;  /* 0x0000000000087947 */ /* 0x000fea0003800000 */
.L_x_46:
[----:B------:R-:W-:Y:S02]  /*3960*/  ULDC UR4, c[0x0][0x5a0] ;  /* 0x0001680000047ab9 */ /* 0x000fe40000000800 */
[----:B-----5:R-:W-:-:S07]  /*3970*/  MOV R89, UR4 ;  /* 0x0000000400597c02 */ /* 0x020fce0008000f00 */
.L_x_45:
[----:B------:R-:W-:Y:S01]  /*3980*/  ULDC.64 UR4, c[0x0][0x588] ;  /* 0x0001620000047ab9 */ /* 0x000fe20000000a00 */
[----:B------:R-:W-:Y:S01]  /*3990*/  ISETP.NE.U32.AND P3, PT, R8, RZ, PT ;  /* 0x000000ff0800720c */ /* 0x000fe20003f65070 */
[----:B------:R-:W-:Y:S02]  /*39a0*/  UISETP.NE.U32.AND UP0, UPT, UR4, URZ, UPT ;  /* 0x0000003f0400728c */ /* 0x000fe4000bf05070 */
[----:B------:R-:W-:Y:S02]  /*39b0*/  ISETP.NE.U32.AND P4, PT, RZ, UR4, PT ;  /* 0x00000004ff007c0c */ /* 0x000fe4000bf85070 */
[----:B------:R-:W-:Y:S01]  /*39c0*/  ISETP.NE.AND.EX P3, PT, R9, RZ, PT, P3 ;  /* 0x000000ff0900720c */ /* 0x000fe20003f65330 */
[----:B------:R-:W-:Y:S02]  /*39d0*/  UISETP.NE.AND.EX UP0, UPT, UR5, URZ, UPT, UP0 ;  /* 0x0000003f0500728c */ /* 0x000fe4000bf05300 */
[----:B------:R-:W-:Y:S02]  /*39e0*/  ISETP.NE.AND.EX P4, PT, RZ, UR5, PT, P4 ;  /* 0x00000005ff007c0c */ /* 0x000fe4000bf85340 */
[----:B------:R-:W-:-:S02]  /*39f0*/  PLOP3.LUT P0, PT, PT, PT, PT, 0x8, 0x0 ;  /* 0x000000000000781c */ /* 0x000fc40003f0e170 */
[----:B------:R-:W-:-:S04]  /*3a00*/  PLOP3.LUT P1, PT, PT, PT, UP0, 0x80, 0x0 ;  /* 0x000000000000781c */ /* 0x000fc80003f2f008 */
[----:B------:R-:W-:-:S05]  /*3a10*/  PLOP3.LUT P1, PT, P1, PT, PT, 0x8, 0x0 ;  /* 0x000000000000781c */ /* 0x000fca0000f2e170 */
[----:B------:R-:W-:Y:S08]  /*3a20*/  @P4 BRA P3, `(.L_x_47) ;  /* 0x0000000000244947 */ /* 0x000ff00001800000 */
[----:B------:R-:W-:Y:S04]  /*3a30*/  BSSY B0, `(.L_x_47) ;  /* 0x0000008000007945 */ /* 0x000fe80003800000 */
[----:B------:R-:W-:Y:S05]  /*3a40*/  @!P2 BRA `(.L_x_48) ;  /* 0x000000000014a947 */ /* 0x000fea0003800000 */
[----:B------:R-:W-:Y:S02]  /*3a50*/  LOP3.LUT P3, RZ, R88, 0xff, RZ, 0xc0, !PT ;  /* 0x000000ff58ff7812 */ /* 0x000fe4000786c0ff */
[----:B------:R-:W-:-:S11]  /*3a60*/  PLOP3.LUT P0, PT, P1, PT, PT, 0x80, 0x0 ;  /* 0x000000000000781c */ /* 0x000fd60000f0f070 */
[----:B------:R-:W-:Y:S05]  /*3a70*/  @!P3 BRA `(.L_x_49) ;  /* 0x00000000000cb947 */ /* 0x000fea0003800000 */
[----:B-----5:R-:W-:Y:S01]  /*3a80*/  FSETP.EQ.AND P0, PT, R90, RZ, PT ;  /* 0x000000ff5a00720b */ /* 0x020fe20003f02000 */
[----:B------:R-:W-:-:S12]  /*3a90*/  BRA `(.L_x_49) ;  /* 0x0000000000047947 */ /* 0x000fd80003800000 */
.L_x_48:
[----:B-----5:R-:W-:-:S13]  /*3aa0*/  FSETP.EQ.AND P0, PT, R90, RZ, PT ;  /* 0x000000ff5a00720b */ /* 0x020fda0003f02000 */
.L_x_49:
[----:B------:R-:W-:Y:S05]  /*3ab0*/  BSYNC B0 ;  /* 0x0000000000007941 */ /* 0x000fea0003800000 */
.L_x_47:
[----:B------:R-:W-:Y:S04]  /*3ac0*/  BSSY B0, `(.L_x_50) ;  /* 0x0000007000007945 */ /* 0x000fe80003800000 */
[----:B------:R-:W-:Y:S05]  /*3ad0*/  @!P2 BRA `(.L_x_51) ;  /* 0x000000000010a947 */ /* 0x000fea0003800000 */
[----:B------:R-:W-:-:S13]  /*3ae0*/  LOP3.LUT P2, RZ, R88, 0xff, RZ, 0xc0, !PT ;  /* 0x000000ff58ff7812 */ /* 0x000fda000784c0ff */
[----:B------:R-:W-:Y:S05]  /*3af0*/  @!P2 BRA `(.L_x_52) ;  /* 0x00000000000ca947 */ /* 0x000fea0003800000 */
[----:B-----5:R-:W-:Y:S01]  /*3b00*/  FSETP.EQ.AND P1, PT, R90, RZ, PT ;  /* 0x000000ff5a00720b */ /* 0x020fe20003f22000 */
[----:B------:R-:W-:-:S12]  /*3b10*/  BRA `(.L_x_52) ;  /* 0x0000000000047947 */ /* 0x000fd80003800000 */
.L_x_51:
[----:B-----5:R-:W-:-:S13]  /*3b20*/  FSETP.EQ.AND P1, PT, R90, RZ, PT ;  /* 0x000000ff5a00720b */ /* 0x020fda0003f22000 */
.L_x_52:
[----:B------:R-:W-:Y:S05]  /*3b30*/  BSYNC B0 ;  /* 0x0000000000007941 */ /* 0x000fea0003800000 */
.L_x_50:
[----:B------:R-:W-:Y:S01]  /*3b40*/  BSSY B0, `(.L_x_53) ;  /* 0x000003f000007945 */ /* 0x000fe20003800000 */
[----:B------:R-:W-:Y:S02]  /*3b50*/  CS2R R6, SRZ ;  /* 0x0000000000067805 */ /* 0x000fe4000001ff00 */
[----:B------:R-:W-:Y:S01]  /*3b60*/  CS2R R8, SRZ ;  /* 0x0000000000087805 */ /* 0x000fe2000001ff00 */
[----:B------:R-:W-:Y:S06]  /*3b70*/  @P0 BRA `(.L_x_54) ;  /* 0x0000000000ec0947 */ /* 0x000fec0003800000 */
[----:B------:R-:W-:-:S13]  /*3b80*/  ISETP.NE.AND P3, PT, R101, 0x3, PT ;  /* 0x000000036500780c */ /* 0x000fda0003f65270 */
[----:B------:R-:W-:Y:S05]  /*3b90*/  @!P3 BRA `(.L_x_55) ;  /* 0x000000000004b947 */ /* 0x000fea0003800000 */
[----:B------:R-:W-:Y:S01]  /*3ba0*/  BPT.TRAP 0x1 ;  /* 0x000000040000795c */ /* 0x000fe20000300000 */
.L_x_55:
[----:B------:R-:W-:Y:S01]  /*3bb0*/  LEA R13, R109, UR50, 0x3 ;  /* 0x000000326d0d7c11 */ /* 0x000fe2000f8e18ff */
[----:B------:R-:W-:Y:S01]  /*3bc0*/  BSSY B1, `(.L_x_56) ;  /* 0x0000005000017945 */ /* 0x000fe20003800000 */
[----:B-1----:R-:W-:Y:S02]  /*3bd0*/  SHF.L.U32 R0, R108, 0x1f, RZ ;  /* 0x0000001f6c007819 */ /* 0x002fe400000006ff */
[----:B------:R-:W-:Y:S02]  /*3be0*/  CS2R R6, SRZ ;  /* 0x0000000000067805 */ /* 0x000fe4000001ff00 */
[----:B------:R-:W1:Y:S02]  /*3bf0*/  SYNCS.PHASECHK.TRANS64.TRYWAIT P2, [R13+URZ+0xc0], R0 ;  /* 0x0000c0000d0075a7 */ /* 0x000e64000804017f */
[----:B-1----:R-:W-:Y:S05]  /*3c00*/  @!P2 BRA `(.L_x_57) ;  /* 0x000000b80024a947 */ /* 0x002fea0003800000 */
.L_x_372:
[----:B------:R-:W-:Y:S05]  /*3c10*/  BSYNC B1 ;  /* 0x0000000000017941 */ /* 0x000fea0003800000 */
.L_x_56:
[----:B------:R-:W-:Y:S01]  /*3c20*/  BSSY B1, `(.L_x_58) ;  /* 0x000001f000017945 */ /* 0x000fe20003800000 */
[----:B------:R-:W-:-:S03]  /*3c30*/  CS2R R8, SRZ ;  /* 0x0000000000087805 */ /* 0x000fc6000001ff00 */
[----:B------:R-:W-:Y:S05]  /*3c40*/  @P1 BRA `(.L_x_59) ;  /* 0x0000000000701947 */ /* 0x000fea0003800000 */
[C---:B-1----:R-:W-:Y:S01]  /*3c50*/  SHF.L.U32 R0, R18.reuse, 0x4, RZ ;  /* 0x0000000412007819 */ /* 0x042fe200000006ff */
[C---:B--23--:R-:W-:Y:S01]  /*3c60*/  IMAD.SHL.U32 R5, R18.reuse, 0x8, RZ ;  /* 0x0000000812057824 */ /* 0x04cfe200078e00ff */
[----:B------:R-:W-:Y:S02]  /*3c70*/  SHF.L.U32 R3, R18, 0x1, RZ ;  /* 0x0000000112037819 */ /* 0x000fe400000006ff */
[----:B------:R-:W-:Y:S02]  /*3c80*/  LOP3.LUT R0, R0, 0xe00, RZ, 0xc0, !PT ;  /* 0x00000e0000007812 */ /* 0x000fe400078ec0ff */
[----:B------:R-:W-:Y:S02]  /*3c90*/  LOP3.LUT R7, R5, 0x80, RZ, 0xc0, !PT ;  /* 0x0000008005077812 */ /* 0x000fe400078ec0ff */
[----:B------:R-:W-:Y:S02]  /*3ca0*/  LOP3.LUT R0, R0, 0x6, R3, 0xf8, !PT ;  /* 0x0000000600007812 */ /* 0x000fe400078ef803 */
[----:B------:R-:W-:-:S02]  /*3cb0*/  LOP3.LUT R7, R7, 0x10, R18, 0xf8, !PT ;  /* 0x0000001007077812 */ /* 0x000fc400078ef812 */
[----:B------:R-:W-:Y:S02]  /*3cc0*/  LOP3.LUT R0, R0, 0x60, R5, 0xf8, !PT ;  /* 0x0000006000007812 */ /* 0x000fe400078ef805 */
[----:B------:R-:W-:Y:S02]  /*3cd0*/  SHF.R.U32.HI R3, RZ, 0x4, R18 ;  /* 0x00000004ff037819 */ /* 0x000fe40000011612 */
[----:B------:R-:W-:Y:S02]  /*3ce0*/  LOP3.LUT R0, R0, R7, RZ, 0xfc, !PT ;  /* 0x0000000700007212 */ /* 0x000fe400078efcff */
[----:B------:R-:W-:Y:S02]  /*3cf0*/  LOP3.LUT P2, RZ, R3, 0x1, RZ, 0xc0, !PT ;  /* 0x0000000103ff7812 */ /* 0x000fe4000784c0ff */
[----:B------:R-:W-:-:S04]  /*3d00*/  LEA R0, R109, R0, 0xc ;  /* 0x000000006d007211 */ /* 0x000fc800078e60ff */
[----:B------:R-:W-:Y:S01]  /*3d10*/  IADD3 R3, R0, UR50, RZ ;  /* 0x0000003200037c10 */ /* 0x000fe2000fffe0ff */
[----:B------:R-:W-:Y:S03]  /*3d20*/  LDS.U16 R9, [R0+UR50+0x300] ;  /* 0x0003003200097984 */ /* 0x000fe60008000400 */
[C---:B------:R-:W-:Y:S01]  /*3d30*/  IADD3 R4, R3.reuse, 0x200, RZ ;  /* 0x0000020003047810 */ /* 0x040fe20007ffe0ff */
[----:B------:R-:W-:Y:S01]  /*3d40*/  VIADD R5, R3, 0x210 ;  /* 0x0000021003057836 */ /* 0x000fe20000000000 */
[----:B------:R-:W-:Y:S02]  /*3d50*/  LDS.U16 R8, [R0+UR50+0x308] ;  /* 0x0003083200087984 */ /* 0x000fe40008000400 */
[----:B------:R-:W-:Y:S02]  /*3d60*/  @P2 IADD3 R5, R4, -0x10, RZ ;  /* 0xfffffff004052810 */ /* 0x000fe40007ffe0ff */
[----:B------:R-:W1:Y:S04]  /*3d70*/  LDS.U16 R4, [R0+UR50+0x200] ;  /* 0x0002003200047984 */ /* 0x000e680008000400 */
[----:B------:R-:W-:Y:S04]  /*3d80*/  LDS.U16 R7, [R5+0x100] ;  /* 0x0001000005077984 */ /* 0x000fe80000000400 */
[----:B------:R-:W2:Y:S04]  /*3d90*/  LDS.U16 R6, [R5] ;  /* 0x0000000005067984 */ /* 0x000ea80000000400 */
[----:B------:R-:W3:Y:S04]  /*3da0*/  LDS.U16 R3, [R0+UR50+0x208] ;  /* 0x0002083200037984 */ /* 0x000ee80008000400 */
[----:B------:R-:W-:Y:S04]  /*3db0*/  LDS.U16 R10, [R5+0x108] ;  /* 0x00010800050a7984 */ /* 0x000fe80000000400 */
[----:B------:R-:W4:Y:S01]  /*3dc0*/  LDS.U16 R11, [R5+0x8] ;  /* 0x00000800050b7984 */ /* 0x000f220000000400 */
[----:B-1----:R-:W-:-:S02]  /*3dd0*/  PRMT R9, R4, 0x5410, R9 ;  /* 0x0000541004097816 */ /* 0x002fc40000000009 */
[----:B--2---:R-:W-:Y:S02]  /*3de0*/  PRMT R7, R6, 0x5410, R7 ;  /* 0x0000541006077816 */ /* 0x004fe40000000007 */
[----:B---3--:R-:W-:Y:S02]  /*3df0*/  PRMT R8, R3, 0x5410, R8 ;  /* 0x0000541003087816 */ /* 0x008fe40000000008 */
[----:B----4-:R-:W-:-:S07]  /*3e00*/  PRMT R6, R11, 0x5410, R10 ;  /* 0x000054100b067816 */ /* 0x010fce000000000a */
.L_x_59:
[----:B------:R-:W-:Y:S05]  /*3e10*/  BSYNC B1 ;  /* 0x0000000000017941 */ /* 0x000fea0003800000 */
.L_x_58:
[----:B------:R-:W-:Y:S01]  /*3e20*/  @!PT LDS RZ, [RZ] ;  /* 0x00000000fffff984 */ /* 0x000fe20000000800 */
[----:B------:R-:W-:Y:S01]  /*3e30*/  @!PT LDS RZ, [RZ] ;  /* 0x00000000fffff984 */ /* 0x000fe20000000800 */
[----:B------:R-:W-:Y:S01]  /*3e40*/  @!PT LDS RZ, [RZ] ;  /* 0x00000000fffff984 */ /* 0x000fe20000000800 */
[----:B------:R-:W-:Y:S01]  /*3e50*/  @!PT LDS RZ, [RZ] ;  /* 0x00000000fffff984 */ /* 0x000fe20000000800 */
[----:B------:R4:W-:Y:S06]  /*3e60*/  MEMBAR.ALL.CTA ;  /* 0x0000000000007992 */ /* 0x0009ec0000008000 */
[----:B----4-:R-:W4:Y:S01]  /*3e70*/  FENCE.VIEW.ASYNC.S ;  /* 0x00000000000073c6 */ /* 0x010f220000000000 */
[----:B------:R-:W-:Y:S05]  /*3e80*/  @!P3 BRA `(.L_x_60) ;  /* 0x000000000004b947 */ /* 0x000fea0003800000 */
[----:B------:R-:W-:Y:S01]  /*3e90*/  BPT.TRAP 0x1 ;  /* 0x000000040000795c */ /* 0x000fe20000300000 */
.L_x_60:
[----:B------:R-:W2:Y:S01]  /*3ea0*/  S2R R3, SR_CgaCtaId ;  /* 0x0000000000037919 */ /* 0x000ea20000008800 */
[----:B-1----:R-:W-:Y:S02]  /*3eb0*/  IADD3 R0, R13, 0xe0, RZ ;  /* 0x000000e00d007810 */ /* 0x002fe40007ffe0ff */
[----:B------:R-:W-:-:S04]  /*3ec0*/  IADD3 R109, R109, 0x1, RZ ;  /* 0x000000016d6d7810 */ /* 0x000fc80007ffe0ff */
[----:B------:R-:W-:-:S04]  /*3ed0*/  ISETP.NE.AND P2, PT, R109, 0x4, PT ;  /* 0x000000046d00780c */ /* 0x000fc80003f45270 */
[----:B------:R-:W-:Y:S02]  /*3ee0*/  SEL R109, R109, RZ, P2 ;  /* 0x000000ff6d6d7207 */ /* 0x000fe40001000000 */
[----:B--2---:R-:W-:Y:S02]  /*3ef0*/  PRMT R0, R3, 0x654, R0 ;  /* 0x0000065403007816 */ /* 0x004fe40000000000 */
[----:B------:R-:W-:Y:S02]  /*3f00*/  SEL R3, RZ, 0x1, P2 ;  /* 0x00000001ff037807 */ /* 0x000fe40001000000 */
[----:B----4-:R4:W-:Y:S02]  /*3f10*/  SYNCS.ARRIVE.TRANS64.RED.A1T0 RZ, [R0+URZ], RZ ;  /* 0x000000ff00ff79a7 */ /* 0x0109e4000810043f */
[----:B------:R-:W-:-:S07]  /*3f20*/  LOP3.LUT R108, R108, R3, RZ, 0x3c, !PT ;  /* 0x000000036c6c7212 */ /* 0x000fce00078e3cff */
.L_x_54:
[----:B------:R-:W-:Y:S05]  /*3f30*/  BSYNC B0 ;  /* 0x0000000000007941 */ /* 0x000fea0003800000 */
.L_x_53:
[----:B-1--4-:R-:W-:Y:S01]  /*3f40*/  F2FP.F16.E4M3.UNPACK_B R0, R9 ;  /* 0x00000009ff00723e */ /* 0x012fe200020006ff */
[C---:B-----5:R-:W-:Y:S01]  /*3f50*/  FMUL R159, R89.reuse, R159 ;  /* 0x0000009f599f7220 */ /* 0x060fe20000400000 */
[----:B--23--:R-:W-:Y:S01]  /*3f60*/  F2FP.F16.E4M3.UNPACK_B R4, R8 ;  /* 0x00000008ff04723e */ /* 0x00cfe200020006ff */
[C---:B------:R-:W-:Y:S01]  /*3f70*/  FMUL R157, R89.reuse, R157 ;  /* 0x0000009d599d7220 */ /* 0x040fe20000400000 */
[C---:B------:R-:W-:Y:S01]  /*3f80*/  FMUL R14, R89.reuse, R155 ;  /* 0x0000009b590e7220 */ /* 0x040fe20000400000 */
[--C-:B------:R-:W-:Y:S02]  /*3f90*/  HADD2.F32 R3, -RZ, R0.reuse.H0_H0 ;  /* 0x20000000ff037230 */ /* 0x100fe40000004100 */
[----:B------:R-:W-:Y:S01]  /*3fa0*/  FMUL R156, R89, R156 ;  /* 0x0000009c599c7220 */ /* 0x000fe20000400000 */
[----:B------:R-:W-:Y:S01]  /*3fb0*/  HADD2.F32 R11, -RZ, R0.H1_H1 ;  /* 0x30000000ff0b7230 */ /* 0x000fe20000004100 */
[----:B------:R-:W-:Y:S01]  /*3fc0*/  F2FP.F16.E4M3.UNPACK_B R0, R9.H1 ;  /* 0x00000009ff00723e */ /* 0x000fe200030006ff */
[----:B------:R-:W-:-:S02]  /*3fd0*/  HADD2.F32 R5, -RZ, R4.H0_H0 ;  /* 0x20000004ff057230 */ /* 0x000fc40000004100 */
[C---:B------:R-:W-:Y:S01]  /*3fe0*/  FFMA R10, R90.reuse, R3, R159 ;  /* 0x000000035a0a7223 */ /* 0x040fe2000000009f */
[----:B------:R-:W-:Y:S02]  /*3ff0*/  HADD2.F32 R15, -RZ, R4.H1_H1 ;  /* 0x30000004ff0f7230 */ /* 0x000fe40000004100 */
[C---:B------:R-:W-:Y:S01]  /*4000*/  FMUL R20, R89.reuse, R151 ;  /* 0x0000009759147220 */ /* 0x040fe20000400000 */
[--C-:B------:R-:W-:Y:S02]  /*4010*/  HADD2.F32 R3, -RZ, R0.reuse.H0_H0 ;  /* 0x20000000ff037230 */ /* 0x100fe40000004100 */
[C---:B------:R-:W-:Y:S01]  /*4020*/  FFMA R14, R90.reuse, R5, R14 ;  /* 0x000000055a0e7223 */ /* 0x040fe2000000000e */
[----:B------:R-:W-:Y:S01]  /*4030*/  HADD2.F32 R13, -RZ, R0.H1_H1 ;  /* 0x30000000ff0d7230 */ /* 0x000fe20000004100 */
[----:B------:R-:W-:Y:S01]  /*4040*/  F2FP.F16.E4M3.UNPACK_B R0, R8.H1 ;  /* 0x00000008ff00723e */ /* 0x000fe200030006ff */
[----:B------:R-:W-:Y:S01]  /*4050*/  FMUL R5, R89, R152 ;  /* 0x0000009859057220 */ /* 0x000fe20000400000 */
[C---:B------:R-:W-:Y:S01]  /*4060*/  FFMA R12, R90.reuse, R3, R157 ;  /* 0x000000035a0c7223 */ /* 0x040fe2000000009d */
[----:B------:R-:W-:Y:S01]  /*4070*/  FFMA R11, R90, R11, R156 ;  /* 0x0000000b5a0b7223 */ /* 0x000fe2000000009c */
[----:B------:R-:W-:-:S02]  /*4080*/  IMAD.MOV.U32 R59, RZ, RZ, 0x3bbb989d ;  /* 0x3bbb989dff3b7424 */ /* 0x000fc400078e00ff */
[C---:B------:R-:W-:Y:S01]  /*4090*/  FFMA R15, R90.reuse, R15, R5 ;  /* 0x0000000f5a0f7223 */ /* 0x040fe20000000005 */
[--C-:B------:R-:W-:Y:S02]  /*40a0*/  HADD2.F32 R3, -RZ, R0.reuse.H0_H0 ;  /* 0x20000000ff037230 */ /* 0x100fe40000004100 */
[C---:B------:R-:W-:Y:S01]  /*40b0*/  FMUL R149, R89.reuse, R149 ;  /* 0x0000009559957220 */ /* 0x040fe20000400000 */
[----:B------:R-:W-:Y:S01]  /*40c0*/  HADD2.F32 R21, -RZ, R0.H1_H1 ;  /* 0x30000000ff157230 */ /* 0x000fe20000004100 */
[----:B------:R-:W-:Y:S01]  /*40d0*/  F2FP.F16.E4M3.UNPACK_B R0, R7 ;  /* 0x00000007ff00723e */ /* 0x000fe200020006ff */
[C---:B------:R-:W-:Y:S01]  /*40e0*/  FMUL R154, R89.reuse, R154 ;  /* 0x0000009a599a7220 */ /* 0x040fe20000400000 */
[----:B------:R-:W-:Y:S01]  /*40f0*/  FFMA R20, R90, R3, R20 ;  /* 0x000000035a147223 */ /* 0x000fe20000000014 */
[----:B------:R-:W-:Y:S01]  /*4100*/  F2FP.F16.E4M3.UNPACK_B R3, R7.H1 ;  /* 0x00000007ff03723e */ /* 0x000fe200030006ff */
[----:B------:R-:W-:Y:S01]  /*4110*/  FMUL R26, R89, R147 ;  /* 0x00000093591a7220 */ /* 0x000fe20000400000 */
[--C-:B------:R-:W-:Y:S01]  /*4120*/  HADD2.F32 R5, -RZ, R0.reuse.H0_H0 ;  /* 0x20000000ff057230 */ /* 0x100fe20000004100 */
[----:B------:R-:W-:Y:S01]  /*4130*/  MOV R60, 0x437c0000 ;  /* 0x437c0000003c7802 */ /* 0x000fe20000000f00 */
[----:B------:R-:W-:-:S02]  /*4140*/  HADD2.F32 R25, -RZ, R0.H1_H1 ;  /* 0x30000000ff197230 */ /* 0x000fc40000004100 */
[----:B------:R-:W-:Y:S01]  /*4150*/  FFMA.SAT R0, -R11, R59, 0.5 ;  /* 0x3f0000000b007423 */ /* 0x000fe2000000213b */
[C---:B------:R-:W-:Y:S01]  /*4160*/  FFMA R13, R90.reuse, R13, R154 ;  /* 0x0000000d5a0d7223 */ /* 0x040fe2000000009a */
[----:B------:R-:W-:Y:S01]  /*4170*/  FFMA R24, R90, R5, R149 ;  /* 0x000000055a187223 */ /* 0x000fe20000000095 */
[--C-:B------:R-:W-:Y:S02]  /*4180*/  HADD2.F32 R5, -RZ, R3.reuse.H0_H0 ;  /* 0x20000003ff057230 */ /* 0x100fe40000004100 */
[----:B------:R-:W-:Y:S01]  /*4190*/  FFMA.RM R32, R0, R60, 12582913 ;  /* 0x4b40000100207423 */ /* 0x000fe2000000403c */
[-C--:B------:R-:W-:Y:S01]  /*41a0*/  FFMA.SAT R4, -R10, R59.reuse, 0.5 ;  /* 0x3f0000000a047423 */ /* 0x080fe2000000213b */
[----:B------:R-:W-:Y:S01]  /*41b0*/  FMUL R27, R89, R148 ;  /* 0x00000094591b7220 */ /* 0x000fe20000400000 */
[----:B------:R-:W-:Y:S01]  /*41c0*/  FFMA.SAT R33, -R13, R59, 0.5 ;  /* 0x3f0000000d217423 */ /* 0x000fe2000000213b */
[----:B------:R-:W-:Y:S01]  /*41d0*/  FFMA R26, R90, R5, R26 ;  /* 0x000000055a1a7223 */ /* 0x000fe2000000001a */
[----:B------:R-:W-:Y:S01]  /*41e0*/  FADD R0, R32, -12583039 ;  /* 0xcb40007f20007421 */ /* 0x000fe20000000000 */
[----:B------:R-:W-:Y:S01]  /*41f0*/  FFMA.SAT R5, -R12, R59, 0.5 ;  /* 0x3f0000000c057423 */ /* 0x000fe2000000213b */
[----:B------:R-:W-:Y:S01]  /*4200*/  FFMA.RM R4, R4, R60, 12582913 ;  /* 0x4b40000104047423 */ /* 0x000fe2000000403c */
[----:B------:R-:W-:Y:S01]  /*4210*/  FFMA R25, R90, R25, R27 ;  /* 0x000000195a197223 */ /* 0x000fe2000000001b */
[----:B------:R-:W-:-:S02]  /*4220*/  HADD2.F32 R3, -RZ, R3.H1_H1 ;  /* 0x30000003ff037230 */ /* 0x000fc40000004100 */
[----:B------:R-:W-:Y:S01]  /*4230*/  FFMA R28, -R11, 1.4426950216293334961, -R0 ;  /* 0x3fb8aa3b0b1c7823 */ /* 0x000fe20000000900 */
[----:B------:R-:W-:Y:S01]  /*4240*/  FMUL R27, R89, R146 ;  /* 0x00000092591b7220 */ /* 0x000fe20000400000 */
[----:B------:R-:W-:Y:S01]  /*4250*/  FFMA.RM R34, R5, R60, 12582913 ;  /* 0x4b40000105227423 */ /* 0x000fe2000000403c */
[----:B------:R-:W-:Y:S01]  /*4260*/  F2FP.F16.E4M3.UNPACK_B R0, R6 ;  /* 0x00000006ff00723e */ /* 0x000fe200020006ff */
[----:B------:R-:W-:Y:S01]  /*4270*/  FFMA.RM R36, R33, R60, 12582913 ;  /* 0x4b40000121247423 */ /* 0x000fe2000000403c */
[----:B------:R-:W-:Y:S01]  /*4280*/  FADD R29, R4, -12583039 ;  /* 0xcb40007f041d7421 */ /* 0x000fe20000000000 */
[----:B------:R-:W-:Y:S01]  /*4290*/  FFMA.SAT R35, -R14, R59, 0.5 ;  /* 0x3f0000000e237423 */ /* 0x000fe2000000213b */
[----:B------:R-:W-:Y:S01]  /*42a0*/  FADD R31, R34, -12583039 ;  /* 0xcb40007f221f7421 */ /* 0x000fe20000000000 */
[----:B------:R-:W-:Y:S01]  /*42b0*/  FFMA R30, -R11, 1.925963033500011079e-08, R28 ;  /* 0x32a570600b1e7823 */ /* 0x000fe2000000011c */
[----:B------:R-:W-:Y:S01]  /*42c0*/  FFMA R27, R90, R3, R27 ;  /* 0x000000035a1b7223 */ /* 0x000fe2000000001b */
[----:B------:R-:W-:-:S02]  /*42d0*/  HADD2.F32 R3, -RZ, R0.H0_H0 ;  /* 0x20000000ff037230 */ /* 0x000fc40000004100 */
[----:B------:R-:W-:Y:S01]  /*42e0*/  FADD R28, R36, -12583039 ;  /* 0xcb40007f241c7421 */ /* 0x000fe20000000000 */
[----:B------:R-:W-:Y:S01]  /*42f0*/  FFMA R29, -R10, 1.4426950216293334961, -R29 ;  /* 0x3fb8aa3b0a1d7823 */ /* 0x000fe2000000091d */
[----:B------:R-:W-:Y:S01]  /*4300*/  FMUL R145, R89, R145 ;  /* 0x0000009159917220 */ /* 0x000fe20000400000 */
[-C--:B------:R-:W-:Y:S01]  /*4310*/  FFMA.RM R39, R35, R60.reuse, 12582913 ;  /* 0x4b40000123277423 */ /* 0x080fe2000000403c */
[----:B------:R-:W-:Y:S01]  /*4320*/  FFMA R31, -R12, 1.4426950216293334961, -R31 ;  /* 0x3fb8aa3b0c1f7823 */ /* 0x000fe2000000091f */
[----:B------:R-:W-:Y:S01]  /*4330*/  FFMA R38, -R13, 1.4426950216293334961, -R28 ;  /* 0x3fb8aa3b0d267823 */ /* 0x000fe2000000091c */
[-C--:B------:R-:W-:Y:S01]  /*4340*/  FFMA.SAT R37, -R15, R59.reuse, 0.5 ;  /* 0x3f0000000f257423 */ /* 0x080fe2000000213b */
[----:B------:R-:W-:Y:S01]  /*4350*/  FFMA.SAT R40, -R20, R59, 0.5 ;  /* 0x3f00000014287423 */ /* 0x000fe2000000213b */
[----:B------:R-:W-:Y:S01]  /*4360*/  FFMA R29, -R10, 1.925963033500011079e-08, R29 ;  /* 0x32a570600a1d7823 */ /* 0x000fe2000000011d */
[----:B------:R-:W-:Y:S01]  /*4370*/  FFMA R28, R90, R3, R145 ;  /* 0x000000035a1c7223 */ /* 0x000fe20000000091 */
[----:B------:R-:W-:Y:S01]  /*4380*/  FADD R3, R39, -12583039 ;  /* 0xcb40007f27037421 */ /* 0x000fe20000000000 */
[----:B------:R-:W-:Y:S01]  /*4390*/  FFMA R31, -R12, 1.925963033500011079e-08, R31 ;  /* 0x32a570600c1f7823 */ /* 0x000fe2000000011f */
[-C--:B------:R-:W-:Y:S01]  /*43a0*/  FFMA.RM R42, R37, R60.reuse, 12582913 ;  /* 0x4b400001252a7423 */ /* 0x080fe2000000403c */
[----:B------:R-:W-:Y:S01]  /*43b0*/  FFMA.RM R44, R40, R60, 12582913 ;  /* 0x4b400001282c7423 */ /* 0x000fe2000000403c */
[----:B------:R1:W2:Y:S01]  /*43c0*/  MUFU.EX2 R5, R29 ;  /* 0x0000001d00057308 */ /* 0x0002a20000000800 */
[C---:B------:R-:W-:Y:S01]  /*43d0*/  FFMA R41, -R14.reuse, 1.4426950216293334961, -R3 ;  /* 0x3fb8aa3b0e297823 */ /* 0x040fe20000000903 */
[----:B------:R-:W-:Y:S01]  /*43e0*/  FMUL R3, R89, R144 ;  /* 0x0000009059037220 */ /* 0x000fe20000400000 */
[----:B------:R-:W-:Y:S01]  /*43f0*/  FFMA R38, -R13, 1.925963033500011079e-08, R38 ;  /* 0x32a570600d267823 */ /* 0x000fe20000000126 */
[C---:B------:R-:W-:Y:S01]  /*4400*/  FMUL R143, R89.reuse, R143 ;  /* 0x0000008f598f7220 */ /* 0x040fe20000400000 */
[----:B------:R-:W-:Y:S01]  /*4410*/  FFMA R41, -R14, 1.925963033500011079e-08, R41 ;  /* 0x32a570600e297823 */ /* 0x000fe20000000129 */
[----:B------:R-:W-:Y:S01]  /*4420*/  FMUL R150, R89, R150 ;  /* 0x0000009659967220 */ /* 0x000fe20000400000 */
[----:B------:R-:W-:Y:S01]  /*4430*/  FFMA.SAT R47, -R24, R59, 0.5 ;  /* 0x3f000000182f7423 */ /* 0x000fe2000000213b */
[----:B------:R3:W4:Y:S01]  /*4440*/  MUFU.EX2 R33, R30 ;  /* 0x0000001e00217308 */ /* 0x0007220000000800 */
[----:B-1----:R-:W-:Y:S01]  /*4450*/  HADD2.F32 R29, -RZ, R0.H1_H1 ;  /* 0x30000000ff1d7230 */ /* 0x002fe20000004100 */
[----:B------:R-:W-:Y:S01]  /*4460*/  F2FP.F16.E4M3.UNPACK_B R0, R6.H1 ;  /* 0x00000006ff00723e */ /* 0x000fe200030006ff */
[C---:B------:R-:W-:Y:S01]  /*4470*/  FFMA R21, R90.reuse, R21, R150 ;  /* 0x000000155a157223 */ /* 0x040fe20000000096 */
[-C--:B------:R-:W-:Y:S01]  /*4480*/  FFMA.RM R47, R47, R60.reuse, 12582913 ;  /* 0x4b4000012f2f7423 */ /* 0x080fe2000000403c */
[----:B------:R-:W-:Y:S01]  /*4490*/  FFMA.SAT R52, -R27, R59, 0.5 ;  /* 0x3f0000001b347423 */ /* 0x000fe2000000213b */
[----:B------:R-:W-:Y:S01]  /*44a0*/  FFMA R29, R90, R29, R3 ;  /* 0x0000001d5a1d7223 */ /* 0x000fe20000000003 */
[--C-:B------:R-:W-:Y:S01]  /*44b0*/  HADD2.F32 R3, -RZ, R0.reuse.H0_H0 ;  /* 0x20000000ff037230 */ /* 0x100fe20000004100 */
[----:B------:R1:W4:Y:S01]  /*44c0*/  MUFU.EX2 R35, R31 ;  /* 0x0000001f00237308 */ /* 0x0003220000000800 */
[----:B---3--:R-:W-:Y:S01]  /*44d0*/  FADD R30, R42, -12583039 ;  /* 0xcb40007f2a1e7421 */ /* 0x008fe20000000000 */
[-C--:B------:R-:W-:Y:S01]  /*44e0*/  FFMA.SAT R43, -R21, R59.reuse, 0.5 ;  /* 0x3f000000152b7423 */ /* 0x080fe2000000213b */
[----:B------:R-:W-:Y:S01]  /*44f0*/  FADD R49, R47, -12583039 ;  /* 0xcb40007f2f317421 */ /* 0x000fe20000000000 */
[-C--:B------:R-:W-:Y:S01]  /*4500*/  FFMA.RM R52, R52, R60.reuse, 12582913 ;  /* 0x4b40000134347423 */ /* 0x080fe2000000403c */
[----:B------:R-:W-:Y:S01]  /*4510*/  FFMA R30, -R15, 1.4426950216293334961, -R30 ;  /* 0x3fb8aa3b0f1e7823 */ /* 0x000fe2000000091e */
[----:B------:R-:W-:Y:S01]  /*4520*/  FFMA.RM R45, R43, R60, 12582913 ;  /* 0x4b4000012b2d7423 */ /* 0x000fe2000000403c */
[----:B------:R-:W-:Y:S01]  /*4530*/  FFMA R49, -R24, 1.4426950216293334961, -R49 ;  /* 0x3fb8aa3b18317823 */ /* 0x000fe20000000931 */
[----:B------:R3:W-:Y:S01]  /*4540*/  MUFU.EX2 R37, R38 ;  /* 0x0000002600257308 */ /* 0x0007e20000000800 */
[----:B-1----:R-:W-:Y:S01]  /*4550*/  FADD R31, R44, -12583039 ;  /* 0xcb40007f2c1f7421 */ /* 0x002fe20000000000 */
[-C--:B------:R-:W-:Y:S01]  /*4560*/  FFMA.SAT R54, -R28, R59.reuse, 0.5 ;  /* 0x3f0000001c367423 */ /* 0x080fe2000000213b */
[----:B------:R-:W-:Y:S01]  /*4570*/  FFMA.SAT R56, -R29, R59, 0.5 ;  /* 0x3f0000001d387423 */ /* 0x000fe2000000213b */
[----:B------:R-:W-:Y:S01]  /*4580*/  SHF.L.U32 R4, R4, 0x17, RZ ;  /* 0x0000001704047819 */ /* 0x000fe200000006ff */
[----:B------:R-:W-:Y:S01]  /*4590*/  FFMA R31, -R20, 1.4426950216293334961, -R31 ;  /* 0x3fb8aa3b141f7823 */ /* 0x000fe2000000091f */
[----:B------:R-:W-:Y:S01]  /*45a0*/  FFMA R49, -R24, 1.925963033500011079e-08, R49 ;  /* 0x32a5706018317823 */ /* 0x000fe20000000131 */
[----:B------:R-:W-:Y:S01]  /*45b0*/  IMAD.SHL.U32 R32, R32, 0x800000, RZ ;  /* 0x0080000020207824 */ /* 0x000fe200078e00ff */
[----:B------:R1:W-:Y:S01]  /*45c0*/  MUFU.EX2 R40, R41 ;  /* 0x0000002900287308 */ /* 0x0003e20000000800 */
[----:B---3--:R-:W-:Y:S01]  /*45d0*/  FFMA R38, -R15, 1.925963033500011079e-08, R30 ;  /* 0x32a570600f267823 */ /* 0x008fe2000000011e */
[----:B------:R-:W-:Y:S01]  /*45e0*/  FFMA R30, R90, R3, R143 ;  /* 0x000000035a1e7223 */ /* 0x000fe2000000008f */
[----:B------:R-:W-:Y:S01]  /*45f0*/  FMUL R3, R89, R142 ;  /* 0x0000008e59037220 */ /* 0x000fe20000400000 */
[-C--:B------:R-:W-:Y:S01]  /*4600*/  FFMA.RM R55, R54, R60.reuse, 12582913 ;  /* 0x4b40000136377423 */ /* 0x080fe2000000403c */
[----:B------:R-:W-:Y:S01]  /*4610*/  FFMA.RM R56, R56, R60, 12582913 ;  /* 0x4b40000138387423 */ /* 0x000fe2000000403c */
[----:B------:R-:W-:Y:S01]  /*4620*/  FFMA.SAT R57, -R30, R59, 0.5 ;  /* 0x3f0000001e397423 */ /* 0x000fe2000000213b */
[----:B------:R-:W-:Y:S01]  /*4630*/  FADD R46, R45, -12583039 ;  /* 0xcb40007f2d2e7421 */ /* 0x000fe20000000000 */
[----:B------:R3:W-:Y:S01]  /*4640*/  MUFU.EX2 R43, R38 ;  /* 0x00000026002b7308 */ /* 0x0007e20000000800 */
[----:B-1----:R-:W-:Y:S01]  /*4650*/  FFMA R41, -R20, 1.925963033500011079e-08, R31 ;  /* 0x32a5706014297823 */ /* 0x002fe2000000011f */
[----:B------:R-:W-:-:S02]  /*4660*/  HADD2.F32 R31, -RZ, R0.H1_H1 ;  /* 0x30000000ff1f7230 */ /* 0x000fc40000004100 */
[----:B------:R-:W-:Y:S01]  /*4670*/  FFMA.SAT R0, -R25, R59, 0.5 ;  /* 0x3f00000019007423 */ /* 0x000fe2000000213b */
[-C--:B------:R-:W-:Y:S01]  /*4680*/  FFMA.RM R58, R57, R60.reuse, 12582913 ;  /* 0x4b400001393a7423 */ /* 0x080fe2000000403c */
[----:B------:R-:W-:Y:S01]  /*4690*/  SHF.L.U32 R34, R34, 0x17, RZ ;  /* 0x0000001722227819 */ /* 0x000fe200000006ff */
[----:B------:R-:W-:Y:S01]  /*46a0*/  FFMA R46, -R21, 1.4426950216293334961, -R46 ;  /* 0x3fb8aa3b152e7823 */ /* 0x000fe2000000092e */
[----:B------:R-:W-:Y:S01]  /*46b0*/  FFMA R31, R90, R31, R3 ;  /* 0x0000001f5a1f7223 */ /* 0x000fe20000000003 */
[-C--:B------:R-:W-:Y:S01]  /*46c0*/  FFMA.SAT R3, -R26, R59.reuse, 0.5 ;  /* 0x3f0000001a037423 */ /* 0x080fe2000000213b */
[-C--:B------:R-:W-:Y:S01]  /*46d0*/  FFMA.RM R48, R0, R60.reuse, 12582913 ;  /* 0x4b40000100307423 */ /* 0x080fe2000000403c */
[----:B------:R-:W-:Y:S01]  /*46e0*/  LOP3.LUT R0, R18, 0xff, RZ, 0xc0, !PT ;  /* 0x000000ff12007812 */ /* 0x000fe200078ec0ff */
[----:B------:R-:W-:Y:S01]  /*46f0*/  FFMA.SAT R59, -R31, R59, 0.5 ;  /* 0x3f0000001f3b7423 */ /* 0x000fe2000000213b */
[-C--:B------:R-:W-:Y:S01]  /*4700*/  FFMA.RM R51, R3, R60.reuse, 12582913 ;  /* 0x4b40000103337423 */ /* 0x080fe2000000403c */
[----:B---3--:R-:W-:Y:S01]  /*4710*/  FADD R38, R48, -12583039 ;  /* 0xcb40007f30267421 */ /* 0x008fe20000000000 */
[----:B------:R-:W-:Y:S01]  /*4720*/  IADD3 R0, R0, 0x1f, RZ ;  /* 0x0000001f00007810 */ /* 0x000fe20007ffe0ff */
[----:B------:R-:W-:Y:S01]  /*4730*/  FFMA.RM R59, R59, R60, 12582913 ;  /* 0x4b4000013b3b7423 */ /* 0x000fe2000000403c */
[----:B------:R-:W-:Y:S01]  /*4740*/  FADD R3, R51, -12583039 ;  /* 0xcb40007f33037421 */ /* 0x000fe20000000000 */
[----:B------:R-:W-:Y:S01]  /*4750*/  FFMA R50, -R25, 1.4426950216293334961, -R38 ;  /* 0x3fb8aa3b19327823 */ /* 0x000fe20000000926 */
[----:B------:R-:W-:Y:S01]  /*4760*/  ISETP.GT.U32.AND P5, PT, R0, 0x3e, PT ;  /* 0x0000003e0000780c */ /* 0x000fe20003fa4070 */
[----:B------:R-:W-:Y:S01]  /*4770*/  FADD R0, R52, -12583039 ;  /* 0xcb40007f34007421 */ /* 0x000fe20000000000 */
[----:B------:R-:W-:Y:S01]  /*4780*/  FFMA R53, -R26, 1.4426950216293334961, -R3 ;  /* 0x3fb8aa3b1a357823 */ /* 0x000fe20000000903 */
[----:B------:R1:W-:Y:S01]  /*4790*/  MUFU.EX2 R38, R49 ;  /* 0x0000003100267308 */ /* 0x0003e20000000800 */
[----:B--2---:R-:W-:Y:S01]  /*47a0*/  FFMA R60, R4, R5, 1 ;  /* 0x3f800000043c7423 */ /* 0x004fe20000000005 */
[----:B------:R-:W-:Y:S01]  /*47b0*/  FFMA R54, -R27, 1.4426950216293334961, -R0 ;  /* 0x3fb8aa3b1b367823 */ /* 0x000fe20000000900 */
[----:B------:R-:W-:Y:S01]  /*47c0*/  FFMA R53, -R26, 1.925963033500011079e-08, R53 ;  /* 0x32a570601a357823 */ /* 0x000fe20000000135 */
[----:B------:R-:W-:Y:S01]  /*47d0*/  FADD R5, R58, -12583039 ;  /* 0xcb40007f3a057421 */ /* 0x000fe20000000000 */
[----:B------:R-:W-:Y:S01]  /*47e0*/  FFMA R50, -R25, 1.925963033500011079e-08, R50 ;  /* 0x32a5706019327823 */ /* 0x000fe20000000132 */
[----:B------:R-:W-:Y:S01]  /*47f0*/  FFMA R54, -R27, 1.925963033500011079e-08, R54 ;  /* 0x32a570601b367823 */ /* 0x000fe20000000136 */
[----:B------:R-:W-:Y:S01]  /*4800*/  FADD R4, R56, -12583039 ;  /* 0xcb40007f38047421 */ /* 0x000fe20000000000 */
[----:B------:R4:W-:Y:S01]  /*4810*/  MUFU.EX2 R0, R53 ;  /* 0x0000003500007308 */ /* 0x0009e20000000800 */
[----:B-1----:R-:W-:Y:S01]  /*4820*/  FADD R49, R55, -12583039 ;  /* 0xcb40007f37317421 */ /* 0x002fe20000000000 */
[----:B------:R-:W-:Y:S01]  /*4830*/  FFMA R46, -R21, 1.925963033500011079e-08, R46 ;  /* 0x32a57060152e7823 */ /* 0x000fe2000000012e */
[----:B------:R-:W-:Y:S01]  /*4840*/  SHF.L.U32 R45, R45, 0x17, RZ ;  /* 0x000000172d2d7819 */ /* 0x000fe200000006ff */
[----:B------:R-:W-:-:S02]  /*4850*/  IMAD.SHL.U32 R48, R48, 0x800000, RZ ;  /* 0x0080000030307824 */ /* 0x000fc400078e00ff */
[----:B------:R-:W-:Y:S01]  /*4860*/  FFMA R57, -R28, 1.4426950216293334961, -R49 ;  /* 0x3fb8aa3b1c397823 */ /* 0x000fe20000000931 */
[----:B------:R-:W-:Y:S01]  /*4870*/  SHF.L.U32 R36, R36, 0x17, RZ ;  /* 0x0000001724247819 */ /* 0x000fe200000006ff */
[----:B------:R-:W-:Y:S01]  /*4880*/  IMAD.SHL.U32 R55, R55, 0x800000, RZ ;  /* 0x0080000037377824 */ /* 0x000fe200078e00ff */
[----:B------:R1:W2:Y:S01]  /*4890*/  MUFU.EX2 R3, R50 ;  /* 0x0000003200037308 */ /* 0x0002a20000000800 */
[----:B----4-:R-:W-:Y:S01]  /*48a0*/  FFMA R53, R32, R33, 1 ;  /* 0x3f80000020357423 */ /* 0x010fe20000000021 */
[----:B------:R-:W-:Y:S01]  /*48b0*/  FADD R32, R59, -12583039 ;  /* 0xcb40007f3b207421 */ /* 0x000fe20000000000 */
[----:B------:R-:W-:Y:S01]  /*48c0*/  FFMA R33, -R30, 1.4426950216293334961, -R5 ;  /* 0x3fb8aa3b1e217823 */ /* 0x000fe20000000905 */
[----:B------:R-:W-:Y:S01]  /*48d0*/  FFMA R57, -R28, 1.925963033500011079e-08, R57 ;  /* 0x32a570601c397823 */ /* 0x000fe20000000139 */
[----:B------:R-:W-:Y:S01]  /*48e0*/  SHF.L.U32 R39, R39, 0x17, RZ ;  /* 0x0000001727277819 */ /* 0x000fe200000006ff */
[----:B------:R-:W-:Y:S01]  /*48f0*/  FFMA R32, -R31, 1.4426950216293334961, -R32 ;  /* 0x3fb8aa3b1f207823 */ /* 0x000fe20000000920 */
[----:B------:R-:W-:Y:S01]  /*4900*/  FFMA R33, -R30, 1.925963033500011079e-08, R33 ;  /* 0x32a570601e217823 */ /* 0x000fe20000000121 */
[----:B------:R3:W4:Y:S01]  /*4910*/  MUFU.EX2 R49, R54 ;  /* 0x0000003600317308 */ /* 0x0007220000000800 */
[----:B-1----:R-:W-:Y:S01]  /*4920*/  FFMA R50, -R29, 1.4426950216293334961, -R4 ;  /* 0x3fb8aa3b1d327823 */ /* 0x002fe20000000904 */
[----:B------:R-:W-:Y:S01]  /*4930*/  FFMA R32, -R31, 1.925963033500011079e-08, R32 ;  /* 0x32a570601f207823 */ /* 0x000fe20000000120 */
[----:B------:R-:W-:Y:S01]  /*4940*/  SHF.L.U32 R44, R44, 0x17, RZ ;  /* 0x000000172c2c7819 */ /* 0x000fe200000006ff */
[----:B------:R-:W-:-:S02]  /*4950*/  IMAD.SHL.U32 R42, R42, 0x800000, RZ ;  /* 0x008000002a2a7824 */ /* 0x000fc400078e00ff */
[----:B------:R-:W-:Y:S01]  /*4960*/  FFMA R50, -R29, 1.925963033500011079e-08, R50 ;  /* 0x32a570601d327823 */ /* 0x000fe20000000132 */
[----:B------:R-:W-:Y:S01]  /*4970*/  SHF.L.U32 R47, R47, 0x17, RZ ;  /* 0x000000172f2f7819 */ /* 0x000fe200000006ff */
[----:B------:R-:W-:Y:S01]  /*4980*/  BSSY B1, `(.L_x_61) ;  /* 0x0000027000017945 */ /* 0x000fe20003800000 */
[----:B------:R-:W1:Y:S01]  /*4990*/  MUFU.EX2 R46, R46 ;  /* 0x0000002e002e7308 */ /* 0x000e620000000800 */
[----:B---3--:R-:W-:Y:S01]  /*49a0*/  FFMA R54, R34, R35, 1 ;  /* 0x3f80000022367423 */ /* 0x008fe20000000023 */
[----:B------:R-:W-:Y:S01]  /*49b0*/  IADD3 R34, R60, 0x1800000, RZ ;  /* 0x018000003c227810 */ /* 0x000fe20007ffe0ff */
[----:B--2---:R-:W-:Y:S01]  /*49c0*/  FFMA R65, R48, R3, 1 ;  /* 0x3f80000030417423 */ /* 0x004fe20000000003 */
[----:B------:R-:W-:Y:S01]  /*49d0*/  SHF.L.U32 R51, R51, 0x17, RZ ;  /* 0x0000001733337819 */ /* 0x000fe200000006ff */
[----:B------:R-:W-:Y:S01]  /*49e0*/  FFMA R61, R36, R37, 1 ;  /* 0x3f800000243d7423 */ /* 0x000fe20000000025 */
[----:B------:R-:W-:Y:S01]  /*49f0*/  LOP3.LUT R34, R34, 0x7f800000, RZ, 0xc0, !PT ;  /* 0x7f80000022227812 */ /* 0x000fe200078ec0ff */
[----:B------:R-:W-:Y:S01]  /*4a00*/  FFMA R40, R39, R40, 1 ;  /* 0x3f80000027287423 */ /* 0x000fe20000000028 */
[----:B------:R2:W3:Y:S01]  /*4a10*/  MUFU.EX2 R4, R57 ;  /* 0x0000003900047308 */ /* 0x0004e20000000800 */
[----:B------:R-:W-:Y:S01]  /*4a20*/  SHF.L.U32 R52, R52, 0x17, RZ ;  /* 0x0000001734347819 */ /* 0x000fe200000006ff */
[----:B------:R-:W-:Y:S01]  /*4a30*/  FFMA R48, R51, R0, 1 ;  /* 0x3f80000033307423 */ /* 0x000fe20000000000 */
[----:B------:R-:W-:-:S02]  /*4a40*/  ISETP.GT.U32.AND P2, PT, R34, 0x1ffffff, PT ;  /* 0x01ffffff2200780c */ /* 0x000fc40003f44070 */
[----:B------:R-:W-:Y:S01]  /*4a50*/  SHF.L.U32 R56, R56, 0x17, RZ ;  /* 0x0000001738387819 */ /* 0x000fe200000006ff */
[----:B----4-:R-:W-:Y:S01]  /*4a60*/  FFMA R67, R52, R49, 1 ;  /* 0x3f80000034437423 */ /* 0x010fe20000000031 */
[----:B------:R-:W-:Y:S01]  /*4a70*/  SHF.L.U32 R58, R58, 0x17, RZ ;  /* 0x000000173a3a7819 */ /* 0x000fe200000006ff */
[----:B------:R-:W4:Y:S01]  /*4a80*/  MUFU.EX2 R41, R41 ;  /* 0x0000002900297308 */ /* 0x000f220000000800 */
[----:B------:R-:W-:Y:S01]  /*4a90*/  SHF.L.U32 R59, R59, 0x17, RZ ;  /* 0x000000173b3b7819 */ /* 0x000fe200000006ff */
[----:B-1----:R-:W-:Y:S01]  /*4aa0*/  FFMA R63, R45, R46, 1 ;  /* 0x3f8000002d3f7423 */ /* 0x002fe2000000002e */
[----:B--2---:R-:W-:Y:S01]  /*4ab0*/  FFMA R57, R42, R43, 1 ;  /* 0x3f8000002a397423 */ /* 0x004fe2000000002b */
[----:B------:R-:W-:-:S04]  /*4ac0*/  FFMA R46, R47, R38, 1 ;  /* 0x3f8000002f2e7423 */ /* 0x000fc80000000026 */
[----:B------:R3:W1:Y:S08]  /*4ad0*/  MUFU.EX2 R5, R50 ;  /* 0x0000003200057308 */ /* 0x0006700000000800 */
[----:B------:R-:W2:Y:S01]  /*4ae0*/  MUFU.EX2 R33, R33 ;  /* 0x0000002100217308 */ /* 0x000ea20000000800 */
[----:B---3--:R-:W-:Y:S01]  /*4af0*/  FFMA R50, R55, R4, 1 ;  /* 0x3f80000037327423 */ /* 0x008fe20000000004 */
[----:B----4-:R-:W-:-:S06]  /*4b00*/  FFMA R44, R44, R41, 1 ;  /* 0x3f8000002c2c7423 */ /* 0x010fcc0000000029 */
[----:B------:R-:W3:Y:S01]  /*4b10*/  MUFU.EX2 R32, R32 ;  /* 0x0000002000207308 */ /* 0x000ee20000000800 */
[----:B-1----:R-:W-:Y:S01]  /*4b20*/  FFMA R55, R56, R5, 1 ;  /* 0x3f80000038377423 */ /* 0x002fe20000000005 */
[----:B--2---:R-:W-:Y:S01]  /*4b30*/  FFMA R58, R58, R33, 1 ;  /* 0x3f8000003a3a7423 */ /* 0x004fe20000000021 */
[----:B---3--:R-:W-:Y:S01]  /*4b40*/  FFMA R59, R59, R32, 1 ;  /* 0x3f8000003b3b7423 */ /* 0x008fe20000000020 */
[----:B------:R-:W-:Y:S06]  /*4b50*/  @P2 BRA `(.L_x_62) ;  /* 0x0000000000142947 */ /* 0x000fec0003800000 */
[----:B------:R-:W-:Y:S01]  /*4b60*/  IMAD.MOV.U32 R0, RZ, RZ, R60 ;  /* 0x000000ffff007224 */ /* 0x000fe200078e003c */
[----:B------:R-:W-:-:S07]  /*4b70*/  MOV R4, 0x4b90 ;  /* 0x00004b9000047802 */ /* 0x000fce0000000f00 */
[----:B------:R-:W-:Y:S05]  /*4b80*/  CALL.REL.NOINC `($__internal_0_$__cuda_sm20_rcp_rn_f32_slowpath) ;  /* 0x000000b000787944 */ /* 0x000fea0003c00000 */
[----:B------:R-:W-:Y:S01]  /*4b90*/  MOV R33, R0 ;  /* 0x0000000000217202 */ /* 0x000fe20000000f00 */
[----:B------:R-:W-:Y:S06]  /*4ba0*/  BRA `(.L_x_63) ;  /* 0x0000000000107947 */ /* 0x000fec0003800000 */
.L_x_62:
[----:B------:R-:W1:Y:S02]  /*4bb0*/  MUFU.RCP R33, R60 ;  /* 0x0000003c00217308 */ /* 0x000e640000001000 */
[----:B-1----:R-:W-:-:S04]  /*4bc0*/  FFMA R0, R60, R33, -1 ;  /* 0xbf8000003c007423 */ /* 0x002fc80000000021 */
[----:B------:R-:W-:-:S04]  /*4bd0*/  FADD.FTZ R0, -R0, -RZ ;  /* 0x800000ff00007221 */ /* 0x000fc80000010100 */
[----:B------:R-:W-:-:S07]  /*4be0*/  FFMA R33, R33, R0, R33 ;  /* 0x0000000021217223 */ /* 0x000fce0000000021 */
.L_x_63:
[----:B------:R-:W-:Y:S05]  /*4bf0*/  BSYNC B1 ;  /* 0x0000000000017941 */ /* 0x000fea0003800000 */
.L_x_61:
[----:B------:R-:W-:Y:S01]  /*4c00*/  IADD3 R0, R53, 0x1800000, RZ ;  /* 0x0180000035007810 */ /* 0x000fe20007ffe0ff */
[----:B------:R-:W-:Y:S03]  /*4c10*/  BSSY B1, `(.L_x_64) ;  /* 0x000000d000017945 */ /* 0x000fe60003800000 */
[----:B------:R-:W-:-:S04]  /*4c20*/  LOP3.LUT R0, R0, 0x7f800000, RZ, 0xc0, !PT ;  /* 0x7f80000000007812 */ /* 0x000fc800078ec0ff */
[----:B------:R-:W-:-:S13]  /*4c30*/  ISETP.GT.U32.AND P2, PT, R0, 0x1ffffff, PT ;  /* 0x01ffffff0000780c */ /* 0x000fda0003f44070 */
[----:B------:R-:W-:Y:S05]  /*4c40*/  @P2 BRA `(.L_x_65) ;  /* 0x0000000000142947 */ /* 0x000fea0003800000 */
[----:B------:R-:W-:Y:S02]  /*4c50*/  MOV R0, R53 ;  /* 0x0000003500007202 */ /* 0x000fe40000000f00 */
[----:B------:R-:W-:-:S07]  /*4c60*/  MOV R4, 0x4c80 ;  /* 0x00004c8000047802 */ /* 0x000fce0000000f00 */
[----:B------:R-:W-:Y:S05]  /*4c70*/  CALL.REL.NOINC `($__internal_0_$__cuda_sm20_rcp_rn_f32_slowpath) ;  /* 0x000000b0003c7944 */ /* 0x000fea0003c00000 */
[----:B------:R-:W-:Y:S01]  /*4c80*/  IMAD.MOV.U32 R32, RZ, RZ, R0 ;  /* 0x000000ffff207224 */ /* 0x000fe200078e0000 */
[----:B------:R-:W-:Y:S06]  /*4c90*/  BRA `(.L_x_66) ;  /* 0x0000000000107947 */ /* 0x000fec0003800000 */
.L_x_65:
[----:B------:R-:W1:Y:S02]  /*4ca0*/  MUFU.RCP R32, R53 ;  /* 0x0000003500207308 */ /* 0x000e640000001000 */
[----:B-1----:R-:W-:-:S04]  /*4cb0*/  FFMA R0, R53, R32, -1 ;  /* 0xbf80000035007423 */ /* 0x002fc80000000020 */
[----:B------:R-:W-:-:S04]  /*4cc0*/  FADD.FTZ R3, -R0, -RZ ;  /* 0x800000ff00037221 */ /* 0x000fc80000010100 */
[----:B------:R-:W-:-:S07]  /*4cd0*/  FFMA R32, R32, R3, R32 ;  /* 0x0000000320207223 */ /* 0x000fce0000000020 */
.L_x_66:
[----:B------:R-:W-:Y:S05]  /*4ce0*/  BSYNC B1 ;  /* 0x0000000000017941 */ /* 0x000fea0003800000 */
.L_x_64:
        /* <DEDUP_REMOVED lines=8> */
[----:B------:R-:W-:Y:S01]  /*4d70*/  MOV R43, R0 ;  /* 0x00000000002b7202 */ /* 0x000fe20000000f00 */
[----:B------:R-:W-:Y:S06]  /*4d80*/  BRA `(.L_x_69) ;  /* 0x0000000000107947 */ /* 0x000fec0003800000 */
.L_x_68:
[----:B------:R-:W1:Y:S02]  /*4d90*/  MUFU.RCP R43, R54 ;  /* 0x00000036002b7308 */ /* 0x000e640000001000 */
[----:B-1----:R-:W-:-:S04]  /*4da0*/  FFMA R0, R54, R43, -1 ;  /* 0xbf80000036007423 */ /* 0x002fc8000000002b */
[----:B------:R-:W-:-:S04]  /*4db0*/  FADD.FTZ R0, -R0, -RZ ;  /* 0x800000ff00007221 */ /* 0x000fc80000010100 */
[----:B------:R-:W-:-:S07]  /*4dc0*/  FFMA R43, R43, R0, R43 ;  /* 0x000000002b2b7223 */ /* 0x000fce000000002b */
.L_x_69:
[----:B------:R-:W-:Y:S05]  /*4dd0*/  BSYNC B1 ;  /* 0x0000000000017941 */ /* 0x000fea0003800000 */
.L_x_67:
[----:B------:R-:W-:Y:S01]  /*4de0*/  VIADD R0, R61, 0x1800000 ;  /* 0x018000003d007836 */ /* 0x000fe20000000000 */
[----:B------:R-:W-:Y:S04]  /*4df0*/  BSSY B1, `(.L_x_70) ;  /* 0x000000d000017945 */ /* 0x000fe80003800000 */
        /* <DEDUP_REMOVED lines=8> */
.L_x_71:
[----:B------:R-:W1:Y:S02]  /*4e80*/  MUFU.RCP R34, R61 ;  /* 0x0000003d00227308 */ /* 0x000e640000001000 */
[----:B-1----:R-:W-:-:S04]  /*4e90*/  FFMA R0, R61, R34, -1 ;  /* 0xbf8000003d007423 */ /* 0x002fc80000000022 */
[----:B------:R-:W-:-:S04]  /*4ea0*/  FADD.FTZ R3, -R0, -RZ ;  /* 0x800000ff00037221 */ /* 0x000fc80000010100 */
[----:B------:R-:W-:-:S07]  /*4eb0*/  FFMA R34, R34, R3, R34 ;  /* 0x0000000322227223 */ /* 0x000fce0000000022 */
.L_x_72:
[----:B------:R-:W-:Y:S05]  /*4ec0*/  BSYNC B1 ;  /* 0x0000000000017941 */ /* 0x000fea0003800000 */
.L_x_70:
[----:B------:R-:W-:Y:S01]  /*4ed0*/  IADD3 R0, R40, 0x1800000, RZ ;  /* 0x0180000028007810 */ /* 0x000fe20007ffe0ff */
[----:B------:R-:W-:Y:S03]  /*4ee0*/  BSSY B1, `(.L_x_73) ;  /* 0x000000d000017945 */ /* 0x000fe60003800000 */
[----:B------:R-:W-:-:S04]  /*4ef0*/  LOP3.LUT R0, R0, 0x7f800000, RZ, 0xc0, !PT ;  /* 0x7f80000000007812 */ /* 0x000fc800078ec0ff */
[----:B------:R-:W-:-:S13]  /*4f00*/  ISETP.GT.U32.AND P2, PT, R0, 0x1ffffff, PT ;  /* 0x01ffffff0000780c */ /* 0x000fda0003f44070 */
[----:B------:R-:W-:Y:S05]  /*4f10*/  @P2 BRA `(.L_x_74) ;  /* 0x0000000000142947 */ /* 0x000fea0003800000 */
[----:B------:R-:W-:Y:S01]  /*4f20*/  IMAD.MOV.U32 R0, RZ, RZ, R40 ;  /* 0x000000ffff007224 */ /* 0x000fe200078e0028 */
[----:B------:R-:W-:-:S07]  /*4f30*/  MOV R4, 0x4f50 ;  /* 0x00004f5000047802 */ /* 0x000fce0000000f00 */
[----:B------:R-:W-:Y:S05]  /*4f40*/  CALL.REL.NOINC `($__internal_0_$__cuda_sm20_rcp_rn_f32_slowpath) ;  /* 0x000000ac00887944 */ /* 0x000fea0003c00000 */
[----:B------:R-:W-:Y:S01]  /*4f50*/  MOV R45, R0 ;  /* 0x00000000002d7202 */ /* 0x000fe20000000f00 */
[----:B------:R-:W-:Y:S06]  /*4f60*/  BRA `(.L_x_75) ;  /* 0x0000000000107947 */ /* 0x000fec0003800000 */
.L_x_74:
[----:B------:R-:W1:Y:S02]  /*4f70*/  MUFU.RCP R45, R40 ;  /* 0x00000028002d7308 */ /* 0x000e640000001000 */
[----:B-1----:R-:W-:-:S04]  /*4f80*/  FFMA R0, R40, R45, -1 ;  /* 0xbf80000028007423 */ /* 0x002fc8000000002d */
[----:B------:R-:W-:-:S04]  /*4f90*/  FADD.FTZ R0, -R0, -RZ ;  /* 0x800000ff00007221 */ /* 0x000fc80000010100 */
[----:B------:R-:W-:-:S07]  /*4fa0*/  FFMA R45, R45, R0, R45 ;  /* 0x000000002d2d7223 */ /* 0x000fce000000002d */
.L_x_75:
[----:B------:R-:W-:Y:S05]  /*4fb0*/  BSYNC B1 ;  /* 0x0000000000017941 */ /* 0x000fea0003800000 */
.L_x_73:
        /* <DEDUP_REMOVED lines=10> */
.L_x_77:
[----:B------:R-:W1:Y:S02]  /*5060*/  MUFU.RCP R40, R57 ;  /* 0x0000003900287308 */ /* 0x000e640000001000 */
[----:B-1----:R-:W-:-:S04]  /*5070*/  FFMA R0, R57, R40, -1 ;  /* 0xbf80000039007423 */ /* 0x002fc80000000028 */
[----:B------:R-:W-:-:S04]  /*5080*/  FADD.FTZ R3, -R0, -RZ ;  /* 0x800000ff00037221 */ /* 0x000fc80000010100 */
[----:B------:R-:W-:-:S07]  /*5090*/  FFMA R40, R40, R3, R40 ;  /* 0x0000000328287223 */ /* 0x000fce0000000028 */
.L_x_78:
[----:B------:R-:W-:Y:S05]  /*50a0*/  BSYNC B1 ;  /* 0x0000000000017941 */ /* 0x000fea0003800000 */
.L_x_76:
        /* <DEDUP_REMOVED lines=10> */
.L_x_80:
[----:B------:R-:W1:Y:S02]  /*5150*/  MUFU.RCP R47, R44 ;  /* 0x0000002c002f7308 */ /* 0x000e640000001000 */
[----:B-1----:R-:W-:-:S04]  /*5160*/  FFMA R0, R44, R47, -1 ;  /* 0xbf8000002c007423 */ /* 0x002fc8000000002f */
[----:B------:R-:W-:-:S04]  /*5170*/  FADD.FTZ R0, -R0, -RZ ;  /* 0x800000ff00007221 */ /* 0x000fc80000010100 */
[----:B------:R-:W-:-:S07]  /*5180*/  FFMA R47, R47, R0, R47 ;  /* 0x000000002f2f7223 */ /* 0x000fce000000002f */
.L_x_81:
[----:B------:R-:W-:Y:S05]  /*5190*/  BSYNC B1 ;  /* 0x0000000000017941 */ /* 0x000fea0003800000 */
.L_x_79:
        /* <DEDUP_REMOVED lines=10> */
.L_x_83:
[----:B------:R-:W1:Y:S02]  /*5240*/  MUFU.RCP R42, R63 ;  /* 0x0000003f002a7308 */ /* 0x000e640000001000 */
[----:B-1----:R-:W-:-:S04]  /*5250*/  FFMA R0, R63, R42, -1 ;  /* 0xbf8000003f007423 */ /* 0x002fc8000000002a */
[----:B------:R-:W-:-:S04]  /*5260*/  FADD.FTZ R3, -R0, -RZ ;  /* 0x800000ff00037221 */ /* 0x000fc80000010100 */
[----:B------:R-:W-:-:S07]  /*5270*/  FFMA R42, R42, R3, R42 ;  /* 0x000000032a2a7223 */ /* 0x000fce000000002a */
.L_x_84:
[----:B------:R-:W-:Y:S05]  /*5280*/  BSYNC B1 ;  /* 0x0000000000017941 */ /* 0x000fea0003800000 */
.L_x_82:
        /* <DEDUP_REMOVED lines=10> */
.L_x_86:
[----:B------:R-:W1:Y:S02]  /*5330*/  MUFU.RCP R49, R46 ;  /* 0x0000002e00317308 */ /* 0x000e640000001000 */
[----:B-1----:R-:W-:-:S04]  /*5340*/  FFMA R0, R46, R49, -1 ;  /* 0xbf8000002e007423 */ /* 0x002fc80000000031 */
[----:B------:R-:W-:-:S04]  /*5350*/  FADD.FTZ R0, -R0, -RZ ;  /* 0x800000ff00007221 */ /* 0x000fc80000010100 */
[----:B------:R-:W-:-:S07]  /*5360*/  FFMA R49, R49, R0, R49 ;  /* 0x0000000031317223 */ /* 0x000fce0000000031 */
.L_x_87:
[----:B------:R-:W-:Y:S05]  /*5370*/  BSYNC B1 ;  /* 0x0000000000017941 */ /* 0x000fea0003800000 */
.L_x_85:
        /* <DEDUP_REMOVED lines=10> */
.L_x_89:
[----:B------:R-:W1:Y:S02]  /*5420*/  MUFU.RCP R44, R65 ;  /* 0x00000041002c7308 */ /* 0x000e640000001000 */
[----:B-1----:R-:W-:-:S04]  /*5430*/  FFMA R0, R65, R44, -1 ;  /* 0xbf80000041007423 */ /* 0x002fc8000000002c */
[----:B------:R-:W-:-:S04]  /*5440*/  FADD.FTZ R3, -R0, -RZ ;  /* 0x800000ff00037221 */ /* 0x000fc80000010100 */
[----:B------:R-:W-:-:S07]  /*5450*/  FFMA R44, R44, R3, R44 ;  /* 0x000000032c2c7223 */ /* 0x000fce000000002c */
.L_x_90:
[----:B------:R-:W-:Y:S05]  /*5460*/  BSYNC B1 ;  /* 0x0000000000017941 */ /* 0x000fea0003800000 */
.L_x_88:
        /* <DEDUP_REMOVED lines=10> */
.L_x_92:
[----:B------:R-:W1:Y:S02]  /*5510*/  MUFU.RCP R51, R48 ;  /* 0x0000003000337308 */ /* 0x000e640000001000 */
[----:B-1----:R-:W-:-:S04]  /*5520*/  FFMA R0, R48, R51, -1 ;  /* 0xbf80000030007423 */ /* 0x002fc80000000033 */
[----:B------:R-:W-:-:S04]  /*5530*/  FADD.FTZ R0, -R0, -RZ ;  /* 0x800000ff00007221 */ /* 0x000fc80000010100 */
[----:B------:R-:W-:-:S07]  /*5540*/  FFMA R51, R51, R0, R51 ;  /* 0x0000000033337223 */ /* 0x000fce0000000033 */
.L_x_93:
[----:B------:R-:W-:Y:S05]  /*5550*/  BSYNC B1 ;  /* 0x0000000000017941 */ /* 0x000fea0003800000 */
.L_x_91:
        /* <DEDUP_REMOVED lines=10> */
.L_x_95:
[----:B------:R-:W1:Y:S02]  /*5600*/  MUFU.RCP R46, R67 ;  /* 0x00000043002e7308 */ /* 0x000e640000001000 */
[----:B-1----:R-:W-:-:S04]  /*5610*/  FFMA R0, R67, R46, -1 ;  /* 0xbf80000043007423 */ /* 0x002fc8000000002e */
[----:B------:R-:W-:-:S04]  /*5620*/  FADD.FTZ R3, -R0, -RZ ;  /* 0x800000ff00037221 */ /* 0x000fc80000010100 */
[----:B------:R-:W-:-:S07]  /*5630*/  FFMA R46, R46, R3, R46 ;  /* 0x000000032e2e7223 */ /* 0x000fce000000002e */
.L_x_96:
[----:B------:R-:W-:Y:S05]  /*5640*/  BSYNC B1 ;  /* 0x0000000000017941 */ /* 0x000fea0003800000 */
.L_x_94:
        /* <DEDUP_REMOVED lines=10> */
.L_x_98:
[----:B------:R-:W1:Y:S02]  /*56f0*/  MUFU.RCP R53, R50 ;  /* 0x0000003200357308 */ /* 0x000e640000001000 */
[----:B-1----:R-:W-:-:S04]  /*5700*/  FFMA R0, R50, R53, -1 ;  /* 0xbf80000032007423 */ /* 0x002fc80000000035 */
[----:B------:R-:W-:-:S04]  /*5710*/  FADD.FTZ R0, -R0, -RZ ;  /* 0x800000ff00007221 */ /* 0x000fc80000010100 */
[----:B------:R-:W-:-:S07]  /*5720*/  FFMA R53, R53, R0, R53 ;  /* 0x0000000035357223 */ /* 0x000fce0000000035 */
.L_x_99:
[----:B------:R-:W-:Y:S05]  /*5730*/  BSYNC B1 ;  /* 0x0000000000017941 */ /* 0x000fea0003800000 */
.L_x_97:
        /* <DEDUP_REMOVED lines=10> */
.L_x_101:
[----:B------:R-:W1:Y:S02]  /*57e0*/  MUFU.RCP R48, R55 ;  /* 0x0000003700307308 */ /* 0x000e640000001000 */
[----:B-1----:R-:W-:-:S04]  /*57f0*/  FFMA R0, R55, R48, -1 ;  /* 0xbf80000037007423 */ /* 0x002fc80000000030 */
[----:B------:R-:W-:-:S04]  /*5800*/  FADD.FTZ R3, -R0, -RZ ;  /* 0x800000ff00037221 */ /* 0x000fc80000010100 */
[----:B------:R-:W-:-:S07]  /*5810*/  FFMA R48, R48, R3, R48 ;  /* 0x0000000330307223 */ /* 0x000fce0000000030 */
.L_x_102:
[----:B------:R-:W-:Y:S05]  /*5820*/  BSYNC B1 ;  /* 0x0000000000017941 */ /* 0x000fea0003800000 */
.L_x_100:
        /* <DEDUP_REMOVED lines=10> */
.L_x_104:
[----:B------:R-:W1:Y:S02]  /*58d0*/  MUFU.RCP R55, R58 ;  /* 0x0000003a00377308 */ /* 0x000e640000001000 */
[----:B-1----:R-:W-:-:S04]  /*58e0*/  FFMA R0, R58, R55, -1 ;  /* 0xbf8000003a007423 */ /* 0x002fc80000000037 */
[----:B------:R-:W-:-:S04]  /*58f0*/  FADD.FTZ R0, -R0, -RZ ;  /* 0x800000ff00007221 */ /* 0x000fc80000010100 */
[----:B------:R-:W-:-:S07]  /*5900*/  FFMA R55, R55, R0, R55 ;  /* 0x0000000037377223 */ /* 0x000fce0000000037 */
.L_x_105:
[----:B------:R-:W-:Y:S05]  /*5910*/  BSYNC B1 ;  /* 0x0000000000017941 */ /* 0x000fea0003800000 */
.L_x_103:
        /* <DEDUP_REMOVED lines=8> */
[----:B------:R-:W-:Y:S05]  /*59a0*/  BRA `(.L_x_108) ;  /* 0x0000000000107947 */ /* 0x000fea0003800000 */
.L_x_107:
[----:B------:R-:W1:Y:S02]  /*59b0*/  MUFU.RCP R0, R59 ;  /* 0x0000003b00007308 */ /* 0x000e640000001000 */
[----:B-1----:R-:W-:-:S04]  /*59c0*/  FFMA R3, R59, R0, -1 ;  /* 0xbf8000003b037423 */ /* 0x002fc80000000000 */
[----:B------:R-:W-:-:S04]  /*59d0*/  FADD.FTZ R3, -R3, -RZ ;  /* 0x800000ff03037221 */ /* 0x000fc80000010100 */
[----:B------:R-:W-:-:S07]  /*59e0*/  FFMA R0, R0, R3, R0 ;  /* 0x0000000300007223 */ /* 0x000fce0000000000 */
.L_x_108:
[----:B------:R-:W-:Y:S05]  /*59f0*/  BSYNC B1 ;  /* 0x0000000000017941 */ /* 0x000fea0003800000 */
.L_x_106:
[----:B------:R-:W-:Y:S01]  /*5a00*/  SHF.L.U32 R3, R18, 0x4, RZ ;  /* 0x0000000412037819 */ /* 0x000fe200000006ff */
[----:B------:R-:W-:Y:S01]  /*5a10*/  FMUL R33, R10, R33 ;  /* 0x000000210a217220 */ /* 0x000fe20000400000 */
[C---:B------:R-:W-:Y:S01]  /*5a20*/  IMAD.SHL.U32 R10, R18.reuse, 0x8, RZ ;  /* 0x00000008120a7824 */ /* 0x040fe200078e00ff */
[----:B------:R-:W-:Y:S01]  /*5a30*/  SHF.L.U32 R4, R18, 0x1, RZ ;  /* 0x0000000112047819 */ /* 0x000fe200000006ff */
[----:B------:R-:W-:Y:S01]  /*5a40*/  FMUL R32, R11, R32 ;  /* 0x000000200b207220 */ /* 0x000fe20000400000 */
[----:B------:R-:W-:Y:S01]  /*5a50*/  LOP3.LUT R3, R3, 0xe00, RZ, 0xc0, !PT ;  /* 0x00000e0003037812 */ /* 0x000fe200078ec0ff */
[----:B------:R-:W-:Y:S01]  /*5a60*/  FMUL R43, R12, R43 ;  /* 0x0000002b0c2b7220 */ /* 0x000fe20000400000 */
[----:B------:R-:W-:Y:S01]  /*5a70*/  LOP3.LUT R5, R10, 0x80, RZ, 0xc0, !PT ;  /* 0x000000800a057812 */ /* 0x000fe200078ec0ff */
[----:B------:R-:W-:Y:S01]  /*5a80*/  FMUL R34, R13, R34 ;  /* 0x000000220d227220 */ /* 0x000fe20000400000 */
[----:B------:R-:W-:Y:S01]  /*5a90*/  LOP3.LUT R3, R3, 0x6, R4, 0xf8, !PT ;  /* 0x0000000603037812 */ /* 0x000fe200078ef804 */
[----:B------:R-:W-:Y:S01]  /*5aa0*/  FMUL R45, R14, R45 ;  /* 0x0000002d0e2d7220 */ /* 0x000fe20000400000 */
        /* <DEDUP_REMOVED lines=11> */
[----:B------:R-:W-:-:S02]  /*5b60*/  SHF.R.U32.HI R11, RZ, 0x4, R18 ;  /* 0x00000004ff0b7819 */ /* 0x000fc40000011612 */
[----:B------:R-:W-:Y:S02]  /*5b70*/  LOP3.LUT R10, R3, 0x60, R10, 0xf8, !PT ;  /* 0x00000060030a7812 */ /* 0x000fe400078ef80a */
[----:B------:R-:W-:Y:S02]  /*5b80*/  LOP3.LUT R5, R5, 0x10, R18, 0xf8, !PT ;  /* 0x0000001005057812 */ /* 0x000fe400078ef812 */
[----:B------:R-:W-:Y:S02]  /*5b90*/  F2FP.SATFINITE.E4M3.F32.PACK_AB_MERGE_C R33, R32, R33, RZ ;  /* 0x000000212021723e */ /* 0x000fe400048070ff */
[----:B------:R-:W-:Y:S02]  /*5ba0*/  F2FP.SATFINITE.E4M3.F32.PACK_AB_MERGE_C R43, R34, R43, RZ ;  /* 0x0000002b222b723e */ /* 0x000fe400048070ff */
[----:B------:R-:W-:Y:S02]  /*5bb0*/  F2FP.SATFINITE.E4M3.F32.PACK_AB_MERGE_C R45, R40, R45, RZ ;  /* 0x0000002d282d723e */ /* 0x000fe400048070ff */
[----:B------:R-:W-:-:S02]  /*5bc0*/  F2FP.SATFINITE.E4M3.F32.PACK_AB_MERGE_C R47, R42, R47, RZ ;  /* 0x0000002f2a2f723e */ /* 0x000fc400048070ff */
[----:B------:R-:W-:Y:S02]  /*5bd0*/  F2FP.SATFINITE.E4M3.F32.PACK_AB_MERGE_C R44, R44, R49, RZ ;  /* 0x000000312c2c723e */ /* 0x000fe400048070ff */
[----:B------:R-:W-:Y:S02]  /*5be0*/  LOP3.LUT P2, RZ, R11, 0x1, RZ, 0xc0, !PT ;  /* 0x000000010bff7812 */ /* 0x000fe4000784c0ff */
[----:B------:R-:W-:Y:S02]  /*5bf0*/  F2FP.SATFINITE.E4M3.F32.PACK_AB_MERGE_C R46, R46, R51, RZ ;  /* 0x000000332e2e723e */ /* 0x000fe400048070ff */
[----:B------:R-:W-:Y:S02]  /*5c00*/  F2FP.SATFINITE.E4M3.F32.PACK_AB_MERGE_C R48, R48, R53, RZ ;  /* 0x000000353030723e */ /* 0x000fe400048070ff */
[----:B------:R-:W-:Y:S02]  /*5c10*/  F2FP.SATFINITE.E4M3.F32.PACK_AB_MERGE_C R0, R0, R55, RZ ;  /* 0x000000370000723e */ /* 0x000fe400048070ff */
[----:B------:R-:W-:-:S02]  /*5c20*/  LOP3.LUT R10, R10, R5, RZ, 0xfc, !PT ;  /* 0x000000050a0a7212 */ /* 0x000fc400078efcff */
[----:B------:R-:W-:Y:S01]  /*5c30*/  MOV R12, 0x10 ;  /* 0x00000010000c7802 */ /* 0x000fe20000000f00 */
[----:B------:R-:W-:Y:S06]  /*5c40*/  @P5 BRA `(.L_x_109) ;  /* 0x0000000000045947 */ /* 0x000fec0003800000 */
[----:B------:R-:W-:-:S04]  /*5c50*/  DEPBAR.LE SB0, 0x1 ;  /* 0x000080400000791a */ /* 0x000fc80000000000 */
.L_x_109:
[----:B------:R-:W-:Y:S05]  /*5c60*/  WARPSYNC.ALL ;  /* 0x0000000000007948 */ /* 0x000fea0003800000 */
[----:B------:R-:W-:Y:S01]  /*5c70*/  BAR.SYNC.DEFER_BLOCKING 0x1, 0x100 ;  /* 0x0044000000007b1d */ /* 0x000fe20000010000 */
[----:B------:R-:W-:Y:S02]  /*5c80*/  SEL R12, R12, 0xfffffff0, !P2 ;  /* 0xfffffff00c0c7807 */ /* 0x000fe40005000000 */
[----:B------:R-:W-:-:S03]  /*5c90*/  IADD3 R11, R10, UR50, RZ ;  /* 0x000000320a0b7c10 */ /* 0x000fc6000fffe0ff */
[----:B------:R-:W-:Y:S01]  /*5ca0*/  BSSY B0, `(.L_x_110) ;  /* 0x0000017000007945 */ /* 0x000fe20003800000 */
[----:B------:R-:W-:Y:S01]  /*5cb0*/  IADD3 R11, R11, R12, RZ ;  /* 0x0000000c0b0b7210 */ /* 0x000fe20007ffe0ff */
[----:B------:R1:W-:Y:S04]  /*5cc0*/  STS.U16 [R10+UR50+0x4200], R33 ;  /* 0x004200210a007988 */ /* 0x0003e80008000432 */
[----:B------:R1:W-:Y:S04]  /*5cd0*/  STS.U16 [R10+UR50+0x4300], R43 ;  /* 0x0043002b0a007988 */ /* 0x0003e80008000432 */
[----:B------:R1:W-:Y:S04]  /*5ce0*/  STS.U16 [R10+UR50+0x4208], R45 ;  /* 0x0042082d0a007988 */ /* 0x0003e80008000432 */
[----:B------:R1:W-:Y:S04]  /*5cf0*/  STS.U16 [R10+UR50+0x4308], R47 ;  /* 0x0043082f0a007988 */ /* 0x0003e80008000432 */
[----:B------:R1:W-:Y:S04]  /*5d00*/  STS.U16 [R11+0x4200], R44 ;  /* 0x0042002c0b007388 */ /* 0x0003e80000000400 */
[----:B------:R1:W-:Y:S04]  /*5d10*/  STS.U16 [R11+0x4300], R46 ;  /* 0x0043002e0b007388 */ /* 0x0003e80000000400 */
[----:B------:R1:W-:Y:S04]  /*5d20*/  STS.U16 [R11+0x4208], R48 ;  /* 0x004208300b007388 */ /* 0x0003e80000000400 */
[----:B------:R1:W-:Y:S01]  /*5d30*/  STS.U16 [R11+0x4308], R0 ;  /* 0x004308000b007388 */ /* 0x0003e20000000400 */
[----:B------:R-:W-:Y:S01]  /*5d40*/  @!PT LDS RZ, [RZ] ;  /* 0x00000000fffff984 */ /* 0x000fe20000000800 */
[----:B------:R-:W-:Y:S01]  /*5d50*/  @!PT LDS RZ, [RZ] ;  /* 0x00000000fffff984 */ /* 0x000fe20000000800 */
[----:B------:R-:W-:Y:S01]  /*5d60*/  @!PT LDS RZ, [RZ] ;  /* 0x00000000fffff984 */ /* 0x000fe20000000800 */
[----:B------:R-:W-:Y:S01]  /*5d70*/  @!PT LDS RZ, [RZ] ;  /* 0x00000000fffff984 */ /* 0x000fe20000000800 */
[----:B------:R2:W-:Y:S06]  /*5d80*/  MEMBAR.ALL.CTA ;  /* 0x0000000000007992 */ /* 0x0005ec0000008000 */
[----:B--2---:R-:W2:Y:S02]  /*5d90*/  FENCE.VIEW.ASYNC.S ;  /* 0x00000000000073c6 */ /* 0x004ea40000000000 */
[----:B--2---:R-:W-:Y:S06]  /*5da0*/  BAR.SYNC.DEFER_BLOCKING 0x1, 0x100 ;  /* 0x0044000000007b1d */ /* 0x004fec0000010000 */
[----:B-1----:R-:W-:Y:S05]  /*5db0*/  @P5 BRA `(.L_x_111) ;  /* 0x0000000000145947 */ /* 0x002fea0003800000 */
[----:B------:R-:W-:Y:S02]  /*5dc0*/  UIADD3 UR4, UP0, UR42, 0x4f0, URZ ;  /* 0x000004f02a047890 */ /* 0x000fe4000ff1e03f */
[----:B------:R-:W-:Y:S02]  /*5dd0*/  UIADD3 UR44, UR50, 0x4200, URZ ;  /* 0x00004200322c7890 */ /* 0x000fe4000fffe03f */
[----:B------:R-:W-:-:S09]  /*5de0*/  UIADD3.X UR5, URZ, UR43, URZ, UP0, !UPT ;  /* 0x0000002b3f057290 */ /* 0x000fd200087fe43f */
[----:B------:R1:W-:Y:S02]  /*5df0*/  UTMASTG.3D [UR44], [UR4] ;  /* 0x0000002c040073b5 */ /* 0x0003e40008010000 */
[----:B-1----:R0:W-:Y:S02]  /*5e00*/  UTMACMDFLUSH ;  /* 0x00000000000079b7 */ /* 0x0021e40000000000 */
.L_x_111:
[----:B------:R-:W-:Y:S05]  /*5e10*/  BSYNC B0 ;  /* 0x0000000000007941 */ /* 0x000fea0003800000 */
.L_x_110:
[----:B------:R-:W-:Y:S04]  /*5e20*/  BSSY B0, `(.L_x_112) ;  /* 0x000002e000007945 */ /* 0x000fe80003800000 */
[----:B------:R-:W-:Y:S05]  /*5e30*/  @P0 BRA `(.L_x_113) ;  /* 0x0000000000b00947 */ /* 0x000fea0003800000 */
[----:B------:R-:W-:-:S13]  /*5e40*/  ISETP.NE.AND P3, PT, R101, 0x3, PT ;  /* 0x000000036500780c */ /* 0x000fda0003f65270 */
[----:B------:R-:W-:Y:S05]  /*5e50*/  @!P3 BRA `(.L_x_114) ;  /* 0x000000000004b947 */ /* 0x000fea0003800000 */
[----:B------:R-:W-:Y:S01]  /*5e60*/  BPT.TRAP 0x1 ;  /* 0x000000040000795c */ /* 0x000fe20000300000 */
.L_x_114:
[----:B------:R-:W-:Y:S01]  /*5e70*/  LEA R14, R109, UR50, 0x3 ;  /* 0x000000326d0e7c11 */ /* 0x000fe2000f8e18ff */
[----:B------:R-:W-:Y:S01]  /*5e80*/  BSSY B1, `(.L_x_115) ;  /* 0x0000004000017945 */ /* 0x000fe20003800000 */
[----:B------:R-:W-:-:S04]  /*5e90*/  SHF.L.U32 R3, R108, 0x1f, RZ ;  /* 0x0000001f6c037819 */ /* 0x000fc800000006ff */
[----:B------:R-:W1:Y:S02]  /*5ea0*/  SYNCS.PHASECHK.TRANS64.TRYWAIT P2, [R14+URZ+0xc0], R3 ;  /* 0x0000c0030e0075a7 */ /* 0x000e64000804017f */
[----:B-1----:R-:W-:Y:S05]  /*5eb0*/  @!P2 BRA `(.L_x_116) ;  /* 0x00000094008ca947 */ /* 0x002fea0003800000 */
.L_x_373:
[----:B------:R-:W-:Y:S05]  /*5ec0*/  BSYNC B1 ;  /* 0x0000000000017941 */ /* 0x000fea0003800000 */
.L_x_115:
[----:B------:R-:W-:Y:S04]  /*5ed0*/  BSSY B1, `(.L_x_117) ;  /* 0x0000011000017945 */ /* 0x000fe80003800000 */
[----:B------:R-:W-:Y:S05]  /*5ee0*/  @P1 BRA `(.L_x_118) ;  /* 0x00000000003c1947 */ /* 0x000fea0003800000 */
[----:B------:R-:W-:-:S05]  /*5ef0*/  IMAD R15, R109, 0x1000, R10 ;  /* 0x000010006d0f7824 */ /* 0x000fca00078e020a */
[----:B------:R-:W-:Y:S01]  /*5f00*/  IADD3 R13, R15, UR50, RZ ;  /* 0x000000320f0d7c10 */ /* 0x000fe2000fffe0ff */
[----:B------:R-:W-:Y:S03]  /*5f10*/  LDS.U16 R9, [R15+UR50+0x300] ;  /* 0x000300320f097984 */ /* 0x000fe60008000400 */
[----:B------:R-:W-:Y:S01]  /*5f20*/  IADD3 R13, R13, R12, RZ ;  /* 0x0000000c0d0d7210 */ /* 0x000fe20007ffe0ff */
[----:B------:R-:W2:Y:S04]  /*5f30*/  LDS.U16 R0, [R15+UR50+0x200] ;  /* 0x000200320f007984 */ /* 0x000ea80008000400 */
[----:B------:R-:W-:Y:S04]  /*5f40*/  LDS.U16 R8, [R15+UR50+0x308] ;  /* 0x000308320f087984 */ /* 0x000fe80008000400 */
[----:B-1----:R-:W1:Y:S04]  /*5f50*/  LDS.U16 R3, [R15+UR50+0x208] ;  /* 0x000208320f037984 */ /* 0x002e680008000400 */
[----:B------:R-:W-:Y:S04]  /*5f60*/  LDS.U16 R7, [R13+0x300] ;  /* 0x000300000d077984 */ /* 0x000fe80000000400 */
[----:B------:R-:W3:Y:S04]  /*5f70*/  LDS.U16 R4, [R13+0x200] ;  /* 0x000200000d047984 */ /* 0x000ee80000000400 */
[----:B------:R-:W-:Y:S04]  /*5f80*/  LDS.U16 R6, [R13+0x308] ;  /* 0x000308000d067984 */ /* 0x000fe80000000400 */
[----:B------:R-:W4:Y:S01]  /*5f90*/  LDS.U16 R5, [R13+0x208] ;  /* 0x000208000d057984 */ /* 0x000f220000000400 */
[----:B--2---:R-:W-:-:S02]  /*5fa0*/  PRMT R9, R0, 0x5410, R9 ;  /* 0x0000541000097816 */ /* 0x004fc40000000009 */
[----:B-1----:R-:W-:Y:S02]  /*5fb0*/  PRMT R8, R3, 0x5410, R8 ;  /* 0x0000541003087816 */ /* 0x002fe40000000008 */
[----:B---3--:R-:W-:Y:S02]  /*5fc0*/  PRMT R7, R4, 0x5410, R7 ;  /* 0x0000541004077816 */ /* 0x008fe40000000007 */
[----:B----4-:R-:W-:-:S07]  /*5fd0*/  PRMT R6, R5, 0x5410, R6 ;  /* 0x0000541005067816 */ /* 0x010fce0000000006 */
.L_x_118:
[----:B------:R-:W-:Y:S05]  /*5fe0*/  BSYNC B1 ;  /* 0x0000000000017941 */ /* 0x000fea0003800000 */
.L_x_117:
[----:B------:R-:W-:Y:S01]  /*5ff0*/  @!PT LDS RZ, [RZ] ;  /* 0x00000000fffff984 */ /* 0x000fe20000000800 */
[----:B------:R-:W-:Y:S01]  /*6000*/  @!PT LDS RZ, [RZ] ;  /* 0x00000000fffff984 */ /* 0x000fe20000000800 */
[----:B------:R-:W-:Y:S01]  /*6010*/  @!PT LDS RZ, [RZ] ;  /* 0x00000000fffff984 */ /* 0x000fe20000000800 */
[----:B------:R-:W-:Y:S01]  /*6020*/  @!PT LDS RZ, [RZ] ;  /* 0x00000000fffff984 */ /* 0x000fe20000000800 */
[----:B------:R2:W-:Y:S06]  /*6030*/  MEMBAR.ALL.CTA ;  /* 0x0000000000007992 */ /* 0x0005ec0000008000 */
[----:B--2---:R-:W2:Y:S01]  /*6040*/  FENCE.VIEW.ASYNC.S ;  /* 0x00000000000073c6 */ /* 0x004ea20000000000 */
[----:B------:R-:W-:Y:S05]  /*6050*/  @!P3 BRA `(.L_x_119) ;  /* 0x000000000004b947 */ /* 0x000fea0003800000 */
[----:B------:R-:W-:Y:S01]  /*6060*/  BPT.TRAP 0x1 ;  /* 0x000000040000795c */ /* 0x000fe20000300000 */
.L_x_119:
[----:B-1----:R-:W1:Y:S01]  /*6070*/  S2R R3, SR_CgaCtaId ;  /* 0x0000000000037919 */ /* 0x002e620000008800 */
[----:B------:R-:W-:Y:S01]  /*6080*/  IADD3 R0, R14, 0xe0, RZ ;  /* 0x000000e00e007810 */ /* 0x000fe20007ffe0ff */
[----:B------:R-:W-:-:S05]  /*6090*/  VIADD R109, R109, 0x1 ;  /* 0x000000016d6d7836 */ /* 0x000fca0000000000 */
[----:B------:R-:W-:-:S04]  /*60a0*/  ISETP.NE.AND P2, PT, R109, 0x4, PT ;  /* 0x000000046d00780c */ /* 0x000fc80003f45270 */
[----:B------:R-:W-:Y:S02]  /*60b0*/  SEL R109, R109, RZ, P2 ;  /* 0x000000ff6d6d7207 */ /* 0x000fe40001000000 */
[----:B-1----:R-:W-:Y:S02]  /*60c0*/  PRMT R0, R3, 0x654, R0 ;  /* 0x0000065403007816 */ /* 0x002fe40000000000 */
[----:B------:R-:W-:Y:S02]  /*60d0*/  SEL R3, RZ, 0x1, P2 ;  /* 0x00000001ff037807 */ /* 0x000fe40001000000 */
[----:B--2---:R1:W-:Y:S02]  /*60e0*/  SYNCS.ARRIVE.TRANS64.RED.A1T0 RZ, [R0+URZ], RZ ;  /* 0x000000ff00ff79a7 */ /* 0x0043e4000810043f */
[----:B------:R-:W-:-:S07]  /*60f0*/  LOP3.LUT R108, R108, R3, RZ, 0x3c, !PT ;  /* 0x000000036c6c7212 */ /* 0x000fce00078e3cff */
.L_x_113:
[----:B------:R-:W-:Y:S05]  /*6100*/  BSYNC B0 ;  /* 0x0000000000007941 */ /* 0x000fea0003800000 */
.L_x_112:
[----:B-1----:R-:W-:Y:S01]  /*6110*/  F2FP.F16.E4M3.UNPACK_B R0, R9 ;  /* 0x00000009ff00723e */ /* 0x002fe200020006ff */
[C---:B------:R-:W-:Y:S01]  /*6120*/  FMUL R13, R89.reuse, R141 ;  /* 0x0000008d590d7220 */ /* 0x040fe20000400000 */
[----:B------:R-:W-:Y:S01]  /*6130*/  F2FP.F16.E4M3.UNPACK_B R5, R8 ;  /* 0x00000008ff05723e */ /* 0x000fe200020006ff */
[C---:B------:R-:W-:Y:S01]  /*6140*/  FMUL R3, R89.reuse, R140 ;  /* 0x0000008c59037220 */ /* 0x040fe20000400000 */
[----:B------:R-:W-:Y:S01]  /*6150*/  FMUL R21, R89, R137 ;  /* 0x0000008959157220 */ /* 0x000fe20000400000 */
[--C-:B------:R-:W-:Y:S01]  /*6160*/  HADD2.F32 R4, -RZ, R0.reuse.H0_H0 ;  /* 0x20000000ff047230 */ /* 0x100fe20000004100 */
[----:B------:R-:W-:Y:S01]  /*6170*/  F2FP.F16.E4M3.UNPACK_B R25, R8.H1 ;  /* 0x00000008ff19723e */ /* 0x000fe200030006ff */
[----:B------:R-:W-:Y:S01]  /*6180*/  HADD2.F32 R14, -RZ, R0.H1_H1 ;  /* 0x30000000ff0e7230 */ /* 0x000fe20000004100 */
[----:B------:R-:W-:Y:S01]  /*6190*/  F2FP.F16.E4M3.UNPACK_B R0, R9.H1 ;  /* 0x00000009ff00723e */ /* 0x000fe200030006ff */
[--C-:B------:R-:W-:Y:S02]  /*61a0*/  HADD2.F32 R24, -RZ, R5.reuse.H0_H0 ;  /* 0x20000005ff187230 */ /* 0x100fe40000004100 */
[----:B------:R-:W-:Y:S01]  /*61b0*/  FFMA R13, R90, R4, R13 ;  /* 0x000000045a0d7223 */ /* 0x000fe2000000000d */
[----:B------:R-:W-:-:S02]  /*61c0*/  HADD2.F32 R26, -RZ, R5.H1_H1 ;  /* 0x30000005ff1a7230 */ /* 0x000fc40000004100 */
[C---:B------:R-:W-:Y:S01]  /*61d0*/  FFMA R14, R90.reuse, R14, R3 ;  /* 0x0000000e5a0e7223 */ /* 0x040fe20000000003 */
[--C-:B------:R-:W-:Y:S02]  /*61e0*/  HADD2.F32 R4, -RZ, R0.reuse.H0_H0 ;  /* 0x20000000ff047230 */ /* 0x100fe40000004100 */
[C---:B------:R-:W-:Y:S01]  /*61f0*/  FMUL R3, R89.reuse, R138 ;  /* 0x0000008a59037220 */ /* 0x040fe20000400000 */
[----:B------:R-:W-:Y:S02]  /*6200*/  HADD2.F32 R0, -RZ, R0.H1_H1 ;  /* 0x30000000ff007230 */ /* 0x000fe40000004100 */
[C---:B------:R-:W-:Y:S01]  /*6210*/  FMUL R5, R89.reuse, R136 ;  /* 0x0000008859057220 */ /* 0x040fe20000400000 */
[----:B------:R-:W-:Y:S01]  /*6220*/  FMUL R15, R89, R139 ;  /* 0x0000008b590f7220 */ /* 0x000fe20000400000 */
[C---:B------:R-:W-:Y:S01]  /*6230*/  FFMA R21, R90.reuse, R24, R21 ;  /* 0x000000185a157223 */ /* 0x040fe20000000015 */
[----:B------:R-:W-:Y:S01]  /*6240*/  MOV R62, 0x3bbb989d ;  /* 0x3bbb989d003e7802 */ /* 0x000fe20000000f00 */
[C---:B------:R-:W-:Y:S01]  /*6250*/  FFMA R20, R90.reuse, R0, R3 ;  /* 0x000000005a147223 */ /* 0x040fe20000000003 */
[C---:B------:R-:W-:Y:S01]  /*6260*/  FFMA R24, R90.reuse, R26, R5 ;  /* 0x0000001a5a187223 */ /* 0x040fe20000000005 */
[----:B------:R-:W-:Y:S01]  /*6270*/  FFMA R15, R90, R4, R15 ;  /* 0x000000045a0f7223 */ /* 0x000fe2000000000f */
[--C-:B------:R-:W-:Y:S01]  /*6280*/  HADD2.F32 R0, -RZ, R25.reuse.H0_H0 ;  /* 0x20000019ff007230 */ /* 0x100fe20000004100 */
[----:B------:R-:W-:Y:S01]  /*6290*/  F2FP.F16.E4M3.UNPACK_B R4, R7 ;  /* 0x00000007ff04723e */ /* 0x000fe200020006ff */
[----:B------:R-:W-:-:S02]  /*62a0*/  HADD2.F32 R26, -RZ, R25.H1_H1 ;  /* 0x30000019ff1a7230 */ /* 0x000fc40000004100 */
[C---:B------:R-:W-:Y:S01]  /*62b0*/  FMUL R25, R89.reuse, R135 ;  /* 0x0000008759197220 */ /* 0x040fe20000400000 */
[----:B------:R-:W-:Y:S01]  /*62c0*/  FMUL R3, R89, R134 ;  /* 0x0000008659037220 */ /* 0x000fe20000400000 */
[----:B------:R-:W-:Y:S01]  /*62d0*/  MOV R64, 0x437c0000 ;  /* 0x437c000000407802 */ /* 0x000fe20000000f00 */
[--C-:B------:R-:W-:Y:S02]  /*62e0*/  HADD2.F32 R28, -RZ, R4.reuse.H0_H0 ;  /* 0x20000004ff1c7230 */ /* 0x100fe40000004100 */
[----:B------:R-:W-:Y:S01]  /*62f0*/  FFMA R25, R90, R0, R25 ;  /* 0x000000005a197223 */ /* 0x000fe20000000019 */
[-C--:B------:R-:W-:Y:S01]  /*6300*/  FFMA.SAT R0, -R13, R62.reuse, 0.5 ;  /* 0x3f0000000d007423 */ /* 0x080fe2000000213e */
[----:B------:R-:W-:Y:S01]  /*6310*/  FFMA.SAT R5, -R14, R62, 0.5 ;  /* 0x3f0000000e057423 */ /* 0x000fe2000000213e */
[----:B------:R-:W-:Y:S01]  /*6320*/  FFMA R26, R90, R26, R3 ;  /* 0x0000001a5a1a7223 */ /* 0x000fe20000000003 */
[----:B------:R-:W-:Y:S02]  /*6330*/  HADD2.F32 R30, -RZ, R4.H1_H1 ;  /* 0x30000004ff1e7230 */ /* 0x000fe40000004100 */
[C---:B------:R-:W-:Y:S01]  /*6340*/  FMUL R27, R89.reuse, R133 ;  /* 0x00000085591b7220 */ /* 0x040fe20000400000 */
[----:B------:R-:W-:Y:S01]  /*6350*/  FMUL R3, R89, R132 ;  /* 0x0000008459037220 */ /* 0x000fe20000400000 */
[----:B------:R-:W-:Y:S01]  /*6360*/  F2FP.F16.E4M3.UNPACK_B R33, R7.H1 ;  /* 0x00000007ff21723e */ /* 0x000fe200030006ff */
[-C--:B------:R-:W-:Y:S01]  /*6370*/  FFMA.RM R0, R0, R64.reuse, 12582913 ;  /* 0x4b40000100007423 */ /* 0x080fe20000004040 */
[----:B------:R-:W-:Y:S01]  /*6380*/  FFMA.RM R35, R5, R64, 12582913 ;  /* 0x4b40000105237423 */ /* 0x000fe20000004040 */
[C---:B------:R-:W-:Y:S01]  /*6390*/  FFMA R27, R90.reuse, R28, R27 ;  /* 0x0000001c5a1b7223 */ /* 0x040fe2000000001b */
[----:B------:R-:W-:Y:S01]  /*63a0*/  FFMA.SAT R5, -R15, R62, 0.5 ;  /* 0x3f0000000f057423 */ /* 0x000fe2000000213e */
[----:B------:R-:W-:Y:S01]  /*63b0*/  FFMA R28, R90, R30, R3 ;  /* 0x0000001e5a1c7223 */ /* 0x000fe20000000003 */
[----:B------:R-:W-:-:S02]  /*63c0*/  HADD2.F32 R30, -RZ, R33.H0_H0 ;  /* 0x20000021ff1e7230 */ /* 0x000fc40000004100 */
[----:B------:R-:W-:Y:S01]  /*63d0*/  FADD R4, R0, -12583039 ;  /* 0xcb40007f00047421 */ /* 0x000fe20000000000 */
[----:B------:R-:W-:Y:S01]  /*63e0*/  FMUL R29, R89, R131 ;  /* 0x00000083591d7220 */ /* 0x000fe20000400000 */
[----:B------:R-:W-:Y:S01]  /*63f0*/  FADD R3, R35, -12583039 ;  /* 0xcb40007f23037421 */ /* 0x000fe20000000000 */
[----:B------:R-:W-:Y:S01]  /*6400*/  FFMA.RM R37, R5, R64, 12582913 ;  /* 0x4b40000105257423 */ /* 0x000fe20000004040 */
[----:B------:R-:W-:Y:S01]  /*6410*/  FFMA R4, -R13, 1.4426950216293334961, -R4 ;  /* 0x3fb8aa3b0d047823 */ /* 0x000fe20000000904 */
[----:B------:R-:W-:Y:S01]  /*6420*/  FFMA R29, R90, R30, R29 ;  /* 0x0000001e5a1d7223 */ /* 0x000fe2000000001d */
[C---:B------:R-:W-:Y:S01]  /*6430*/  FFMA R3, -R14.reuse, 1.4426950216293334961, -R3 ;  /* 0x3fb8aa3b0e037823 */ /* 0x040fe20000000903 */
[----:B------:R-:W-:Y:S01]  /*6440*/  FADD R30, R37, -12583039 ;  /* 0xcb40007f251e7421 */ /* 0x000fe20000000000 */
[----:B------:R-:W-:Y:S01]  /*6450*/  FFMA R4, -R13, 1.925963033500011079e-08, R4 ;  /* 0x32a570600d047823 */ /* 0x000fe20000000104 */
[----:B------:R-:W-:Y:S02]  /*6460*/  HADD2.F32 R34, -RZ, R33.H1_H1 ;  /* 0x30000021ff227230 */ /* 0x000fe40000004100 */
[----:B------:R-:W-:Y:S01]  /*6470*/  FFMA R31, -R14, 1.925963033500011079e-08, R3 ;  /* 0x32a570600e1f7823 */ /* 0x000fe20000000103 */
[----:B------:R-:W-:Y:S01]  /*6480*/  FFMA R30, -R15, 1.4426950216293334961, -R30 ;  /* 0x3fb8aa3b0f1e7823 */ /* 0x000fe2000000091e */
[----:B------:R-:W-:Y:S01]  /*6490*/  FFMA.SAT R32, -R20, R62, 0.5 ;  /* 0x3f00000014207423 */ /* 0x000fe2000000213e */
[----:B------:R-:W-:Y:S01]  /*64a0*/  FMUL R3, R89, R130 ;  /* 0x0000008259037220 */ /* 0x000fe20000400000 */
[----:B------:R1:W2:Y:S01]  /*64b0*/  MUFU.EX2 R5, R4 ;  /* 0x0000000400057308 */ /* 0x0002a20000000800 */
[----:B------:R-:W-:Y:S01]  /*64c0*/  F2FP.F16.E4M3.UNPACK_B R43, R6 ;  /* 0x00000006ff2b723e */ /* 0x000fe200020006ff */
[----:B------:R-:W-:Y:S01]  /*64d0*/  FFMA.RM R38, R32, R64, 12582913 ;  /* 0x4b40000120267423 */ /* 0x000fe20000004040 */
[-C--:B------:R-:W-:Y:S01]  /*64e0*/  FFMA.SAT R32, -R21, R62.reuse, 0.5 ;  /* 0x3f00000015207423 */ /* 0x080fe2000000213e */
[----:B------:R-:W-:Y:S01]  /*64f0*/  FFMA.SAT R49, -R28, R62, 0.5 ;  /* 0x3f0000001c317423 */ /* 0x000fe2000000213e */
[----:B------:R-:W-:Y:S01]  /*6500*/  F2FP.F16.E4M3.UNPACK_B R52, R6.H1 ;  /* 0x00000006ff34723e */ /* 0x000fe200030006ff */
[----:B------:R-:W-:Y:S01]  /*6510*/  FADD R33, R38, -12583039 ;  /* 0xcb40007f26217421 */ /* 0x000fe20000000000 */
[----:B------:R-:W-:Y:S01]  /*6520*/  FFMA.RM R40, R32, R64, 12582913 ;  /* 0x4b40000120287423 */ /* 0x000fe20000004040 */
[----:B------:R-:W-:-:S02]  /*6530*/  HADD2.F32 R41, -RZ, R43.H0_H0 ;  /* 0x2000002bff297230 */ /* 0x000fc40000004100 */
[----:B-1----:R-:W-:Y:S01]  /*6540*/  FFMA R4, -R15, 1.925963033500011079e-08, R30 ;  /* 0x32a570600f047823 */ /* 0x002fe2000000011e */
[----:B------:R-:W-:Y:S01]  /*6550*/  FFMA R30, R90, R34, R3 ;  /* 0x000000225a1e7223 */ /* 0x000fe20000000003 */
[----:B------:R-:W-:Y:S01]  /*6560*/  FFMA.SAT R3, -R24, R62, 0.5 ;  /* 0x3f00000018037423 */ /* 0x000fe2000000213e */
[----:B------:R-:W-:Y:S01]  /*6570*/  FFMA R33, -R20, 1.4426950216293334961, -R33 ;  /* 0x3fb8aa3b14217823 */ /* 0x000fe20000000921 */
[----:B------:R-:W-:Y:S01]  /*6580*/  FADD R32, R40, -12583039 ;  /* 0xcb40007f28207421 */ /* 0x000fe20000000000 */
[----:B------:R-:W-:Y:S02]  /*6590*/  HADD2.F32 R48, -RZ, R43.H1_H1 ;  /* 0x3000002bff307230 */ /* 0x000fe40000004100 */
[----:B------:R-:W-:Y:S01]  /*65a0*/  FFMA.RM R42, R3, R64, 12582913 ;  /* 0x4b400001032a7423 */ /* 0x000fe20000004040 */
[-C--:B------:R-:W-:Y:S01]  /*65b0*/  FFMA.SAT R34, -R25, R62.reuse, 0.5 ;  /* 0x3f00000019227423 */ /* 0x080fe2000000213e */
[----:B------:R-:W-:Y:S01]  /*65c0*/  FFMA.SAT R43, -R26, R62, 0.5 ;  /* 0x3f0000001a2b7423 */ /* 0x000fe2000000213e */
[----:B------:R-:W-:Y:S01]  /*65d0*/  FFMA R33, -R20, 1.925963033500011079e-08, R33 ;  /* 0x32a5706014217823 */ /* 0x000fe20000000121 */
[----:B------:R-:W-:Y:S01]  /*65e0*/  FADD R3, R42, -12583039 ;  /* 0xcb40007f2a037421 */ /* 0x000fe20000000000 */
[----:B------:R-:W-:Y:S01]  /*65f0*/  FFMA R32, -R21, 1.4426950216293334961, -R32 ;  /* 0x3fb8aa3b15207823 */ /* 0x000fe20000000920 */
[----:B------:R1:W3:Y:S01]  /*6600*/  MUFU.EX2 R36, R31 ;  /* 0x0000001f00247308 */ /* 0x0002e20000000800 */
[-C--:B------:R-:W-:Y:S01]  /*6610*/  FFMA.RM R44, R34, R64.reuse, 12582913 ;  /* 0x4b400001222c7423 */ /* 0x080fe20000004040 */
[----:B------:R-:W-:Y:S01]  /*6620*/  FFMA R3, -R24, 1.4426950216293334961, -R3 ;  /* 0x3fb8aa3b18037823 */ /* 0x000fe20000000903 */
[----:B------:R-:W-:Y:S01]  /*6630*/  FFMA.RM R46, R43, R64, 12582913 ;  /* 0x4b4000012b2e7423 */ /* 0x000fe20000004040 */
[----:B------:R-:W-:Y:S01]  /*6640*/  FFMA R32, -R21, 1.925963033500011079e-08, R32 ;  /* 0x32a5706015207823 */ /* 0x000fe20000000120 */
[----:B------:R-:W-:Y:S01]  /*6650*/  FADD R34, R44, -12583039 ;  /* 0xcb40007f2c227421 */ /* 0x000fe20000000000 */
[----:B------:R-:W-:Y:S01]  /*6660*/  FFMA.SAT R47, -R27, R62, 0.5 ;  /* 0x3f0000001b2f7423 */ /* 0x000fe2000000213e */
[----:B------:R-:W-:Y:S01]  /*6670*/  FADD R45, R46, -12583039 ;  /* 0xcb40007f2e2d7421 */ /* 0x000fe20000000000 */
[----:B------:R4:W-:Y:S01]  /*6680*/  MUFU.EX2 R39, R33 ;  /* 0x0000002100277308 */ /* 0x0009e20000000800 */
[----:B-1----:R-:W-:Y:S01]  /*6690*/  FMUL R31, R89, R129 ;  /* 0x00000081591f7220 */ /* 0x002fe20000400000 */
[----:B------:R-:W-:Y:S01]  /*66a0*/  FFMA R34, -R25, 1.4426950216293334961, -R34 ;  /* 0x3fb8aa3b19227823 */ /* 0x000fe20000000922 */
[----:B------:R-:W-:Y:S01]  /*66b0*/  FFMA.RM R51, R49, R64, 12582913 ;  /* 0x4b40000131337423 */ /* 0x000fe20000004040 */
[----:B------:R-:W-:-:S02]  /*66c0*/  HADD2.F32 R53, -RZ, R52.H0_H0 ;  /* 0x20000034ff357230 */ /* 0x000fc40000004100 */
[----:B------:R-:W-:Y:S01]  /*66d0*/  FFMA R31, R90, R41, R31 ;  /* 0x000000295a1f7223 */ /* 0x000fe2000000001f */
[----:B------:R-:W-:Y:S01]  /*66e0*/  FFMA R34, -R25, 1.925963033500011079e-08, R34 ;  /* 0x32a5706019227823 */ /* 0x000fe20000000122 */
[----:B------:R-:W-:Y:S01]  /*66f0*/  FFMA.SAT R49, -R29, R62, 0.5 ;  /* 0x3f0000001d317423 */ /* 0x000fe2000000213e */
[----:B------:R1:W-:Y:S01]  /*6700*/  MUFU.EX2 R41, R32 ;  /* 0x0000002000297308 */ /* 0x0003e20000000800 */
[----:B----4-:R-:W-:Y:S01]  /*6710*/  FFMA R33, -R24, 1.925963033500011079e-08, R3 ;  /* 0x32a5706018217823 */ /* 0x010fe20000000103 */
[----:B------:R-:W-:Y:S01]  /*6720*/  FMUL R3, R89, R128 ;  /* 0x0000008059037220 */ /* 0x000fe20000400000 */
[----:B------:R-:W-:Y:S01]  /*6730*/  FFMA.RM R54, R49, R64, 12582913 ;  /* 0x4b40000131367423 */ /* 0x000fe20000004040 */
[-C--:B------:R-:W-:Y:S01]  /*6740*/  FFMA.SAT R55, -R30, R62.reuse, 0.5 ;  /* 0x3f0000001e377423 */ /* 0x080fe2000000213e */
[----:B------:R-:W-:Y:S01]  /*6750*/  FFMA.SAT R57, -R31, R62, 0.5 ;  /* 0x3f0000001f397423 */ /* 0x000fe2000000213e */
[----:B------:R-:W-:Y:S01]  /*6760*/  SHF.L.U32 R0, R0, 0x17, RZ ;  /* 0x0000001700007819 */ /* 0x000fe200000006ff */
[----:B------:R-:W-:Y:S01]  /*6770*/  IMAD.SHL.U32 R35, R35, 0x800000, RZ ;  /* 0x0080000023237824 */ /* 0x000fe200078e00ff */
[----:B------:R4:W-:Y:S01]  /*6780*/  MUFU.EX2 R43, R33 ;  /* 0x00000021002b7308 */ /* 0x0009e20000000800 */
[----:B-1----:R-:W-:Y:S01]  /*6790*/  FFMA R32, R90, R48, R3 ;  /* 0x000000305a207223 */ /* 0x002fe20000000003 */
[----:B------:R-:W-:Y:S01]  /*67a0*/  FFMA R3, -R26, 1.4426950216293334961, -R45 ;  /* 0x3fb8aa3b1a037823 */ /* 0x000fe2000000092d */
[-C--:B------:R-:W-:Y:S01]  /*67b0*/  FFMA.RM R48, R47, R64.reuse, 12582913 ;  /* 0x4b4000012f307423 */ /* 0x080fe20000004040 */
[----:B------:R-:W-:Y:S01]  /*67c0*/  FFMA.RM R55, R55, R64, 12582913 ;  /* 0x4b40000137377423 */ /* 0x000fe20000004040 */
[----:B------:R-:W-:Y:S01]  /*67d0*/  FFMA.SAT R59, -R32, R62, 0.5 ;  /* 0x3f000000203b7423 */ /* 0x000fe2000000213e */
[----:B------:R-:W-:Y:S01]  /*67e0*/  FFMA R47, -R26, 1.925963033500011079e-08, R3 ;  /* 0x32a570601a2f7823 */ /* 0x000fe20000000103 */
[----:B------:R-:W-:Y:S01]  /*67f0*/  FADD R3, R51, -12583039 ;  /* 0xcb40007f33037421 */ /* 0x000fe20000000000 */
[----:B------:R1:W-:Y:S01]  /*6800*/  MUFU.EX2 R45, R34 ;  /* 0x00000022002d7308 */ /* 0x0003e20000000800 */
[----:B----4-:R-:W-:Y:S01]  /*6810*/  FMUL R33, R89, R127 ;  /* 0x0000007f59217220 */ /* 0x010fe20000400000 */
[----:B------:R-:W-:Y:S01]  /*6820*/  FADD R50, R48, -12583039 ;  /* 0xcb40007f30327421 */ /* 0x000fe20000000000 */
[-C--:B------:R-:W-:Y:S01]  /*6830*/  FFMA.RM R58, R57, R64.reuse, 12582913 ;  /* 0x4b400001393a7423 */ /* 0x080fe20000004040 */
[----:B------:R-:W-:Y:S01]  /*6840*/  FFMA.RM R59, R59, R64, 12582913 ;  /* 0x4b4000013b3b7423 */ /* 0x000fe20000004040 */
[----:B------:R-:W-:Y:S01]  /*6850*/  FFMA R33, R90, R53, R33 ;  /* 0x000000355a217223 */ /* 0x000fe20000000021 */
[----:B------:R-:W-:Y:S01]  /*6860*/  FFMA R53, -R28, 1.4426950216293334961, -R3 ;  /* 0x3fb8aa3b1c357823 */ /* 0x000fe20000000903 */
[----:B------:R-:W-:Y:S01]  /*6870*/  FMUL R3, R89, R126 ;  /* 0x0000007e59037220 */ /* 0x000fe20000400000 */
[----:B------:R-:W4:Y:S01]  /*6880*/  MUFU.EX2 R4, R4 ;  /* 0x0000000400047308 */ /* 0x000f220000000800 */
[----:B-1----:R-:W-:-:S02]  /*6890*/  HADD2.F32 R34, -RZ, R52.H1_H1 ;  /* 0x30000034ff227230 */ /* 0x002fc40000004100 */
[----:B------:R-:W-:Y:S01]  /*68a0*/  FADD R52, R54, -12583039 ;  /* 0xcb40007f36347421 */ /* 0x000fe20000000000 */
[----:B------:R-:W-:Y:S01]  /*68b0*/  FFMA R50, -R27, 1.4426950216293334961, -R50 ;  /* 0x3fb8aa3b1b327823 */ /* 0x000fe20000000932 */
[----:B------:R-:W-:Y:S01]  /*68c0*/  FFMA.SAT R60, -R33, R62, 0.5 ;  /* 0x3f000000213c7423 */ /* 0x000fe2000000213e */
[----:B------:R-:W-:Y:S01]  /*68d0*/  SHF.L.U32 R37, R37, 0x17, RZ ;  /* 0x0000001725257819 */ /* 0x000fe200000006ff */
[----:B------:R-:W-:Y:S01]  /*68e0*/  FFMA R34, R90, R34, R3 ;  /* 0x000000225a227223 */ /* 0x000fe20000000003 */
[----:B------:R-:W-:Y:S01]  /*68f0*/  FFMA R56, -R29, 1.4426950216293334961, -R52 ;  /* 0x3fb8aa3b1d387823 */ /* 0x000fe20000000934 */
[----:B------:R-:W-:Y:S01]  /*6900*/  FADD R3, R55, -12583039 ;  /* 0xcb40007f37037421 */ /* 0x000fe20000000000 */
[----:B------:R-:W-:Y:S01]  /*6910*/  FFMA R50, -R27, 1.925963033500011079e-08, R50 ;  /* 0x32a570601b327823 */ /* 0x000fe20000000132 */
[----:B------:R-:W-:Y:S01]  /*6920*/  FFMA.SAT R62, -R34, R62, 0.5 ;  /* 0x3f000000223e7423 */ /* 0x000fe2000000213e */
[----:B------:R-:W-:Y:S01]  /*6930*/  FFMA R56, -R29, 1.925963033500011079e-08, R56 ;  /* 0x32a570601d387823 */ /* 0x000fe20000000138 */
[----:B------:R-:W-:Y:S01]  /*6940*/  FFMA R57, -R30, 1.4426950216293334961, -R3 ;  /* 0x3fb8aa3b1e397823 */ /* 0x000fe20000000903 */
[----:B------:R1:W-:Y:S01]  /*6950*/  MUFU.EX2 R49, R50 ;  /* 0x0000003200317308 */ /* 0x0003e20000000800 */
[-C--:B------:R-:W-:Y:S01]  /*6960*/  FFMA.RM R61, R60, R64.reuse, 12582913 ;  /* 0x4b4000013c3d7423 */ /* 0x080fe20000004040 */
[----:B------:R-:W-:Y:S01]  /*6970*/  FFMA.RM R62, R62, R64, 12582913 ;  /* 0x4b4000013e3e7423 */ /* 0x000fe20000004040 */
[----:B------:R-:W-:Y:S01]  /*6980*/  FFMA R57, -R30, 1.925963033500011079e-08, R57 ;  /* 0x32a570601e397823 */ /* 0x000fe20000000139 */
[----:B--2---:R-:W-:Y:S01]  /*6990*/  FFMA R63, R0, R5, 1 ;  /* 0x3f800000003f7423 */ /* 0x004fe20000000005 */
[----:B------:R-:W-:Y:S01]  /*69a0*/  FFMA R53, -R28, 1.925963033500011079e-08, R53 ;  /* 0x32a570601c357823 */ /* 0x000fe20000000135 */
[----:B------:R-:W-:Y:S01]  /*69b0*/  FADD R0, R61, -12583039 ;  /* 0xcb40007f3d007421 */ /* 0x000fe20000000000 */
[----:B------:R-:W-:Y:S01]  /*69c0*/  FADD R5, R59, -12583039 ;  /* 0xcb40007f3b057421 */ /* 0x000fe20000000000 */
[----:B------:R3:W2:Y:S01]  /*69d0*/  MUFU.EX2 R3, R56 ;  /* 0x0000003800037308 */ /* 0x0006a20000000800 */
[----:B-1----:R-:W-:Y:S01]  /*69e0*/  FADD R50, R58, -12583039 ;  /* 0xcb40007f3a327421 */ /* 0x002fe20000000000 */
[----:B------:R-:W-:Y:S01]  /*69f0*/  SHF.L.U32 R54, R54, 0x17, RZ ;  /* 0x0000001736367819 */ /* 0x000fe200000006ff */
[----:B------:R-:W-:Y:S01]  /*6a00*/  IMAD.SHL.U32 R58, R58, 0x800000, RZ ;  /* 0x008000003a3a7824 */ /* 0x000fe200078e00ff */
[----:B------:R-:W-:Y:S01]  /*6a10*/  SHF.L.U32 R55, R55, 0x17, RZ ;  /* 0x0000001737377819 */ /* 0x000fe200000006ff */
[----:B------:R-:W-:Y:S01]  /*6a20*/  FFMA R60, -R31, 1.4426950216293334961, -R50 ;  /* 0x3fb8aa3b1f3c7823 */ /* 0x000fe20000000932 */
[----:B------:R-:W-:Y:S01]  /*6a30*/  SHF.L.U32 R59, R59, 0x17, RZ ;  /* 0x000000173b3b7819 */ /* 0x000fe200000006ff */
[----:B------:R-:W-:Y:S01]  /*6a40*/  IMAD.SHL.U32 R42, R42, 0x800000, RZ ;  /* 0x008000002a2a7824 */ /* 0x000fe200078e00ff */
[----:B------:R4:W1:Y:S01]  /*6a50*/  MUFU.EX2 R50, R57 ;  /* 0x0000003900327308 */ /* 0x0008620000000800 */
[----:B---3--:R-:W-:Y:S01]  /*6a60*/  FFMA R56, R35, R36, 1 ;  /* 0x3f80000023387423 */ /* 0x008fe20000000024 */
[----:B------:R-:W-:Y:S01]  /*6a70*/  FADD R35, R62, -12583039 ;  /* 0xcb40007f3e237421 */ /* 0x000fe20000000000 */
[----:B------:R-:W-:Y:S01]  /*6a80*/  FFMA R60, -R31, 1.925963033500011079e-08, R60 ;  /* 0x32a570601f3c7823 */ /* 0x000fe2000000013c */
[----:B------:R-:W-:Y:S01]  /*6a90*/  IADD3 R36, R63, 0x1800000, RZ ;  /* 0x018000003f247810 */ /* 0x000fe20007ffe0ff */
[----:B------:R-:W-:-:S02]  /*6aa0*/  IMAD.SHL.U32 R51, R51, 0x800000, RZ ;  /* 0x0080000033337824 */ /* 0x000fc400078e00ff */
[----:B------:R-:W-:Y:S01]  /*6ab0*/  FFMA R35, -R34, 1.4426950216293334961, -R35 ;  /* 0x3fb8aa3b22237823 */ /* 0x000fe20000000923 */
[----:B------:R-:W-:Y:S01]  /*6ac0*/  SHF.L.U32 R38, R38, 0x17, RZ ;  /* 0x0000001726267819 */ /* 0x000fe200000006ff */
[----:B------:R3:W5:Y:S01]  /*6ad0*/  MUFU.EX2 R52, R53 ;  /* 0x0000003500347308 */ /* 0x0007620000000800 */
[----:B----4-:R-:W-:Y:S01]  /*6ae0*/  FFMA R57, R37, R4, 1 ;  /* 0x3f80000025397423 */ /* 0x010fe20000000004 */
[C---:B------:R-:W-:Y:S01]  /*6af0*/  FFMA R4, -R33.reuse, 1.4426950216293334961, -R0 ;  /* 0x3fb8aa3b21047823 */ /* 0x040fe20000000900 */
[----:B------:R-:W-:Y:S01]  /*6b00*/  FFMA R35, -R34, 1.925963033500011079e-08, R35 ;  /* 0x32a5706022237823 */ /* 0x000fe20000000123 */
[----:B------:R-:W-:Y:S01]  /*6b10*/  LOP3.LUT R36, R36, 0x7f800000, RZ, 0xc0, !PT ;  /* 0x7f80000024247812 */ /* 0x000fe200078ec0ff */
[----:B--2---:R-:W-:Y:S01]  /*6b20*/  FFMA R69, R54, R3, 1 ;  /* 0x3f80000036457423 */ /* 0x004fe20000000003 */
[----:B------:R-:W-:Y:S01]  /*6b30*/  FFMA R4, -R33, 1.925963033500011079e-08, R4 ;  /* 0x32a5706021047823 */ /* 0x000fe20000000104 */
[----:B------:R-:W-:Y:S01]  /*6b40*/  SHF.L.U32 R40, R40, 0x17, RZ ;  /* 0x0000001728287819 */ /* 0x000fe200000006ff */
[----:B------:R-:W2:Y:S01]  /*6b50*/  MUFU.EX2 R47, R47 ;  /* 0x0000002f002f7308 */ /* 0x000ea20000000800 */
[----:B---3--:R-:W-:Y:S01]  /*6b60*/  FFMA R53, -R32, 1.4426950216293334961, -R5 ;  /* 0x3fb8aa3b20357823 */ /* 0x008fe20000000905 */
[----:B------:R-:W-:Y:S01]  /*6b70*/  ISETP.GT.U32.AND P2, PT, R36, 0x1ffffff, PT ;  /* 0x01ffffff2400780c */ /* 0x000fe20003f44070 */
[----:B-1----:R-:W-:Y:S01]  /*6b80*/  FFMA R54, R55, R50, 1 ;  /* 0x3f80000037367423 */ /* 0x002fe20000000032 */
[----:B------:R-:W-:Y:S01]  /*6b90*/  SHF.L.U32 R44, R44, 0x17, RZ ;  /* 0x000000172c2c7819 */ /* 0x000fe200000006ff */
[----:B------:R-:W-:Y:S01]  /*6ba0*/  FFMA R53, -R32, 1.925963033500011079e-08, R53 ;  /* 0x32a5706020357823 */ /* 0x000fe20000000135 */
[----:B------:R-:W-:Y:S01]  /*6bb0*/  SHF.L.U32 R46, R46, 0x17, RZ ;  /* 0x000000172e2e7819 */ /* 0x000fe200000006ff */
[----:B------:R-:W-:Y:S01]  /*6bc0*/  BSSY B1, `(.L_x_120) ;  /* 0x000001d000017945 */ /* 0x000fe20003800000 */
[----:B------:R1:W3:Y:S01]  /*6bd0*/  MUFU.EX2 R5, R60 ;  /* 0x0000003c00057308 */ /* 0x0002e20000000800 */
[----:B------:R-:W-:Y:S01]  /*6be0*/  SHF.L.U32 R48, R48, 0x17, RZ ;  /* 0x0000001730307819 */ /* 0x000fe200000006ff */
[----:B------:R-:W-:Y:S01]  /*6bf0*/  FFMA R64, R38, R39, 1 ;  /* 0x3f80000026407423 */ /* 0x000fe20000000027 */
[----:B------:R-:W-:Y:S01]  /*6c00*/  SHF.L.U32 R61, R61, 0x17, RZ ;  /* 0x000000173d3d7819 */ /* 0x000fe200000006ff */
[----:B------:R-:W-:Y:S01]  /*6c10*/  FFMA R65, R40, R41, 1 ;  /* 0x3f80000028417423 */ /* 0x000fe20000000029 */
[----:B------:R-:W-:Y:S01]  /*6c20*/  SHF.L.U32 R62, R62, 0x17, RZ ;  /* 0x000000173e3e7819 */ /* 0x000fe200000006ff */
[----:B------:R-:W-:Y:S01]  /*6c30*/  FFMA R67, R44, R45, 1 ;  /* 0x3f8000002c437423 */ /* 0x000fe2000000002d */
[----:B-----5:R-:W-:Y:S01]  /*6c40*/  FFMA R52, R51, R52, 1 ;  /* 0x3f80000033347423 */ /* 0x020fe20000000034 */
[----:B------:R4:W5:Y:S01]  /*6c50*/  MUFU.EX2 R0, R53 ;  /* 0x0000003500007308 */ /* 0x0009620000000800 */
[----:B-1----:R-:W-:Y:S01]  /*6c60*/  FFMA R60, R42, R43, 1 ;  /* 0x3f8000002a3c7423 */ /* 0x002fe2000000002b */
[----:B--2---:R-:W-:-:S06]  /*6c70*/  FFMA R66, R46, R47, 1 ;  /* 0x3f8000002e427423 */ /* 0x004fcc000000002f */
[----:B------:R-:W1:Y:S01]  /*6c80*/  MUFU.EX2 R4, R4 ;  /* 0x0000000400047308 */ /* 0x000e620000000800 */
[----:B---3--:R-:W-:Y:S01]  /*6c90*/  FFMA R55, R58, R5, 1 ;  /* 0x3f8000003a377423 */ /* 0x008fe20000000005 */
[----:B----4-:R-:W-:-:S06]  /*6ca0*/  FFMA R53, R48, R49, 1 ;  /* 0x3f80000030357423 */ /* 0x010fcc0000000031 */
[----:B------:R-:W2:Y:S01]  /*6cb0*/  MUFU.EX2 R35, R35 ;  /* 0x0000002300237308 */ /* 0x000ea20000000800 */
[----:B-----5:R-:W-:Y:S01]  /*6cc0*/  FFMA R58, R59, R0, 1 ;  /* 0x3f8000003b3a7423 */ /* 0x020fe20000000000 */
[----:B-1----:R-:W-:Y:S01]  /*6cd0*/  FFMA R61, R61, R4, 1 ;  /* 0x3f8000003d3d7423 */ /* 0x002fe20000000004 */
[----:B--2---:R-:W-:Y:S01]  /*6ce0*/  FFMA R59, R62, R35, 1 ;  /* 0x3f8000003e3b7423 */ /* 0x004fe20000000023 */
[----:B------:R-:W-:Y:S06]  /*6cf0*/  @P2 BRA `(.L_x_121) ;  /* 0x0000000000142947 */ /* 0x000fec0003800000 */
[----:B------:R-:W-:Y:S01]  /*6d00*/  IMAD.MOV.U32 R0, RZ, RZ, R63 ;  /* 0x000000ffff007224 */ /* 0x000fe200078e003f */
[----:B------:R-:W-:-:S07]  /*6d10*/  MOV R4, 0x6d30 ;  /* 0x00006d3000047802 */ /* 0x000fce0000000f00 */
[----:B------:R-:W-:Y:S05]  /*6d20*/  CALL.REL.NOINC `($__internal_0_$__cuda_sm20_rcp_rn_f32_slowpath) ;  /* 0x0000009000107944 */ /* 0x000fea0003c00000 */
[----:B------:R-:W-:Y:S01]  /*6d30*/  MOV R40, R0 ;  /* 0x0000000000287202 */ /* 0x000fe20000000f00 */
[----:B------:R-:W-:Y:S06]  /*6d40*/  BRA `(.L_x_122) ;  /* 0x0000000000107947 */ /* 0x000fec0003800000 */
.L_x_121:
[----:B------:R-:W1:Y:S02]  /*6d50*/  MUFU.RCP R40, R63 ;  /* 0x0000003f00287308 */ /* 0x000e640000001000 */
[----:B-1----:R-:W-:-:S04]  /*6d60*/  FFMA R0, R63, R40, -1 ;  /* 0xbf8000003f007423 */ /* 0x002fc80000000028 */
[----:B------:R-:W-:-:S04]  /*6d70*/  FADD.FTZ R3, -R0, -RZ ;  /* 0x800000ff00037221 */ /* 0x000fc80000010100 */
[----:B------:R-:W-:-:S07]  /*6d80*/  FFMA R40, R40, R3, R40 ;  /* 0x0000000328287223 */ /* 0x000fce0000000028 */
.L_x_122:
[----:B------:R-:W-:Y:S05]  /*6d90*/  BSYNC B1 ;  /* 0x0000000000017941 */ /* 0x000fea0003800000 */
.L_x_120:
        /* <DEDUP_REMOVED lines=10> */
.L_x_124:
[----:B------:R-:W1:Y:S02]  /*6e40*/  MUFU.RCP R43, R56 ;  /* 0x00000038002b7308 */ /* 0x000e640000001000 */
[----:B-1----:R-:W-:-:S04]  /*6e50*/  FFMA R0, R56, R43, -1 ;  /* 0xbf80000038007423 */ /* 0x002fc8000000002b */
[----:B------:R-:W-:-:S04]  /*6e60*/  FADD.FTZ R0, -R0, -RZ ;  /* 0x800000ff00007221 */ /* 0x000fc80000010100 */
[----:B------:R-:W-:-:S07]  /*6e70*/  FFMA R43, R43, R0, R43 ;  /* 0x000000002b2b7223 */ /* 0x000fce000000002b */
.L_x_125:
[----:B------:R-:W-:Y:S05]  /*6e80*/  BSYNC B1 ;  /* 0x0000000000017941 */ /* 0x000fea0003800000 */
.L_x_123:
        /* <DEDUP_REMOVED lines=10> */
.L_x_127:
[----:B------:R-:W1:Y:S02]  /*6f30*/  MUFU.RCP R42, R57 ;  /* 0x00000039002a7308 */ /* 0x000e640000001000 */
[----:B-1----:R-:W-:-:S04]  /*6f40*/  FFMA R0, R57, R42, -1 ;  /* 0xbf80000039007423 */ /* 0x002fc8000000002a */
[----:B------:R-:W-:-:S04]  /*6f50*/  FADD.FTZ R3, -R0, -RZ ;  /* 0x800000ff00037221 */ /* 0x000fc80000010100 */
[----:B------:R-:W-:-:S07]  /*6f60*/  FFMA R42, R42, R3, R42 ;  /* 0x000000032a2a7223 */ /* 0x000fce000000002a */
.L_x_128:
[----:B------:R-:W-:Y:S05]  /*6f70*/  BSYNC B1 ;  /* 0x0000000000017941 */ /* 0x000fea0003800000 */
.L_x_126:
        /* <DEDUP_REMOVED lines=10> */
.L_x_130:
[----:B------:R-:W1:Y:S02]  /*7020*/  MUFU.RCP R45, R64 ;  /* 0x00000040002d7308 */ /* 0x000e640000001000 */
[----:B-1----:R-:W-:-:S04]  /*7030*/  FFMA R0, R64, R45, -1 ;  /* 0xbf80000040007423 */ /* 0x002fc8000000002d */
[----:B------:R-:W-:-:S04]  /*7040*/  FADD.FTZ R0, -R0, -RZ ;  /* 0x800000ff00007221 */ /* 0x000fc80000010100 */
[----:B------:R-:W-:-:S07]  /*7050*/  FFMA R45, R45, R0, R45 ;  /* 0x000000002d2d7223 */ /* 0x000fce000000002d */
.L_x_131:
[----:B------:R-:W-:Y:S05]  /*7060*/  BSYNC B1 ;  /* 0x0000000000017941 */ /* 0x000fea0003800000 */
.L_x_129:
        /* <DEDUP_REMOVED lines=10> */
.L_x_133:
[----:B------:R-:W1:Y:S02]  /*7110*/  MUFU.RCP R44, R65 ;  /* 0x00000041002c7308 */ /* 0x000e640000001000 */
[----:B-1----:R-:W-:-:S04]  /*7120*/  FFMA R0, R65, R44, -1 ;  /* 0xbf80000041007423 */ /* 0x002fc8000000002c */
[----:B------:R-:W-:-:S04]  /*7130*/  FADD.FTZ R3, -R0, -RZ ;  /* 0x800000ff00037221 */ /* 0x000fc80000010100 */
[----:B------:R-:W-:-:S07]  /*7140*/  FFMA R44, R44, R3, R44 ;  /* 0x000000032c2c7223 */ /* 0x000fce000000002c */
.L_x_134:
[----:B------:R-:W-:Y:S05]  /*7150*/  BSYNC B1 ;  /* 0x0000000000017941 */ /* 0x000fea0003800000 */
.L_x_132:
        /* <DEDUP_REMOVED lines=10> */
.L_x_136:
[----:B------:R-:W1:Y:S02]  /*7200*/  MUFU.RCP R47, R60 ;  /* 0x0000003c002f7308 */ /* 0x000e640000001000 */
[----:B-1----:R-:W-:-:S04]  /*7210*/  FFMA R0, R60, R47, -1 ;  /* 0xbf8000003c007423 */ /* 0x002fc8000000002f */
[----:B------:R-:W-:-:S04]  /*7220*/  FADD.FTZ R0, -R0, -RZ ;  /* 0x800000ff00007221 */ /* 0x000fc80000010100 */
[----:B------:R-:W-:-:S07]  /*7230*/  FFMA R47, R47, R0, R47 ;  /* 0x000000002f2f7223 */ /* 0x000fce000000002f */
.L_x_137:
[----:B------:R-:W-:Y:S05]  /*7240*/  BSYNC B1 ;  /* 0x0000000000017941 */ /* 0x000fea0003800000 */
.L_x_135:
        /* <DEDUP_REMOVED lines=10> */
.L_x_139:
[----:B------:R-:W1:Y:S02]  /*72f0*/  MUFU.RCP R46, R67 ;  /* 0x00000043002e7308 */ /* 0x000e640000001000 */
[----:B-1----:R-:W-:-:S04]  /*7300*/  FFMA R0, R67, R46, -1 ;  /* 0xbf80000043007423 */ /* 0x002fc8000000002e */
[----:B------:R-:W-:-:S04]  /*7310*/  FADD.FTZ R3, -R0, -RZ ;  /* 0x800000ff00037221 */ /* 0x000fc80000010100 */
[----:B------:R-:W-:-:S07]  /*7320*/  FFMA R46, R46, R3, R46 ;  /* 0x000000032e2e7223 */ /* 0x000fce000000002e */
.L_x_140:
[----:B------:R-:W-:Y:S05]  /*7330*/  BSYNC B1 ;  /* 0x0000000000017941 */ /* 0x000fea0003800000 */
.L_x_138:
        /* <DEDUP_REMOVED lines=10> */
.L_x_142:
[----:B------:R-:W1:Y:S02]  /*73e0*/  MUFU.RCP R49, R66 ;  /* 0x0000004200317308 */ /* 0x000e640000001000 */
[----:B-1----:R-:W-:-:S04]  /*73f0*/  FFMA R0, R66, R49, -1 ;  /* 0xbf80000042007423 */ /* 0x002fc80000000031 */
[----:B------:R-:W-:-:S04]  /*7400*/  FADD.FTZ R0, -R0, -RZ ;  /* 0x800000ff00007221 */ /* 0x000fc80000010100 */
[----:B------:R-:W-:-:S07]  /*7410*/  FFMA R49, R49, R0, R49 ;  /* 0x0000000031317223 */ /* 0x000fce0000000031 */
.L_x_143:
[----:B------:R-:W-:Y:S05]  /*7420*/  BSYNC B1 ;  /* 0x0000000000017941 */ /* 0x000fea0003800000 */
.L_x_141:
        /* <DEDUP_REMOVED lines=10> */
.L_x_145:
[----:B------:R-:W1:Y:S02]  /*74d0*/  MUFU.RCP R48, R53 ;  /* 0x0000003500307308 */ /* 0x000e640000001000 */
[----:B-1----:R-:W-:-:S04]  /*74e0*/  FFMA R0, R53, R48, -1 ;  /* 0xbf80000035007423 */ /* 0x002fc80000000030 */
[----:B------:R-:W-:-:S04]  /*74f0*/  FADD.FTZ R3, -R0, -RZ ;  /* 0x800000ff00037221 */ /* 0x000fc80000010100 */
[----:B------:R-:W-:-:S07]  /*7500*/  FFMA R48, R48, R3, R48 ;  /* 0x0000000330307223 */ /* 0x000fce0000000030 */
.L_x_146:
[----:B------:R-:W-:Y:S05]  /*7510*/  BSYNC B1 ;  /* 0x0000000000017941 */ /* 0x000fea0003800000 */
.L_x_144:
        /* <DEDUP_REMOVED lines=10> */
.L_x_148:
[----:B------:R-:W1:Y:S02]  /*75c0*/  MUFU.RCP R51, R52 ;  /* 0x0000003400337308 */ /* 0x000e640000001000 */
[----:B-1----:R-:W-:-:S04]  /*75d0*/  FFMA R0, R52, R51, -1 ;  /* 0xbf80000034007423 */ /* 0x002fc80000000033 */
[----:B------:R-:W-:-:S04]  /*75e0*/  FADD.FTZ R0, -R0, -RZ ;  /* 0x800000ff00007221 */ /* 0x000fc80000010100 */
[----:B------:R-:W-:-:S07]  /*75f0*/  FFMA R51, R51, R0, R51 ;  /* 0x0000000033337223 */ /* 0x000fce0000000033 */
.L_x_149:
[----:B------:R-:W-:Y:S05]  /*7600*/  BSYNC B1 ;  /* 0x0000000000017941 */ /* 0x000fea0003800000 */
.L_x_147:
        /* <DEDUP_REMOVED lines=10> */
.L_x_151:
[----:B------:R-:W1:Y:S02]  /*76b0*/  MUFU.RCP R50, R69 ;  /* 0x0000004500327308 */ /* 0x000e640000001000 */
[----:B-1----:R-:W-:-:S04]  /*76c0*/  FFMA R0, R69, R50, -1 ;  /* 0xbf80000045007423 */ /* 0x002fc80000000032 */
[----:B------:R-:W-:-:S04]  /*76d0*/  FADD.FTZ R3, -R0, -RZ ;  /* 0x800000ff00037221 */ /* 0x000fc80000010100 */
[----:B------:R-:W-:-:S07]  /*76e0*/  FFMA R50, R50, R3, R50 ;  /* 0x0000000332327223 */ /* 0x000fce0000000032 */
.L_x_152:
[----:B------:R-:W-:Y:S05]  /*76f0*/  BSYNC B1 ;  /* 0x0000000000017941 */ /* 0x000fea0003800000 */
.L_x_150:
        /* <DEDUP_REMOVED lines=10> */
.L_x_154:
[----:B------:R-:W1:Y:S02]  /*77a0*/  MUFU.RCP R53, R54 ;  /* 0x0000003600357308 */ /* 0x000e640000001000 */
[----:B-1----:R-:W-:-:S04]  /*77b0*/  FFMA R0, R54, R53, -1 ;  /* 0xbf80000036007423 */ /* 0x002fc80000000035 */
[----:B------:R-:W-:-:S04]  /*77c0*/  FADD.FTZ R0, -R0, -RZ ;  /* 0x800000ff00007221 */ /* 0x000fc80000010100 */
[----:B------:R-:W-:-:S07]  /*77d0*/  FFMA R53, R53, R0, R53 ;  /* 0x0000000035357223 */ /* 0x000fce0000000035 */
.L_x_155:
[----:B------:R-:W-:Y:S05]  /*77e0*/  BSYNC B1 ;  /* 0x0000000000017941 */ /* 0x000fea0003800000 */
.L_x_153:
        /* <DEDUP_REMOVED lines=10> */
.L_x_157:
[----:B------:R-:W1:Y:S02]  /*7890*/  MUFU.RCP R52, R55 ;  /* 0x0000003700347308 */ /* 0x000e640000001000 */
[----:B-1----:R-:W-:-:S04]  /*78a0*/  FFMA R0, R55, R52, -1 ;  /* 0xbf80000037007423 */ /* 0x002fc80000000034 */
[----:B------:R-:W-:-:S04]  /*78b0*/  FADD.FTZ R3, -R0, -RZ ;  /* 0x800000ff00037221 */ /* 0x000fc80000010100 */
[----:B------:R-:W-:-:S07]  /*78c0*/  FFMA R52, R52, R3, R52 ;  /* 0x0000000334347223 */ /* 0x000fce0000000034 */
.L_x_158:
[----:B------:R-:W-:Y:S05]  /*78d0*/  BSYNC B1 ;  /* 0x0000000000017941 */ /* 0x000fea0003800000 */
.L_x_156:
        /* <DEDUP_REMOVED lines=10> */
.L_x_160:
[----:B------:R-:W1:Y:S02]  /*7980*/  MUFU.RCP R55, R58 ;  /* 0x0000003a00377308 */ /* 0x000e640000001000 */
[----:B-1----:R-:W-:-:S04]  /*7990*/  FFMA R0, R58, R55, -1 ;  /* 0xbf8000003a007423 */ /* 0x002fc80000000037 */
[----:B------:R-:W-:-:S04]  /*79a0*/  FADD.FTZ R0, -R0, -RZ ;  /* 0x800000ff00007221 */ /* 0x000fc80000010100 */
[----:B------:R-:W-:-:S07]  /*79b0*/  FFMA R55, R55, R0, R55 ;  /* 0x0000000037377223 */ /* 0x000fce0000000037 */
.L_x_161:
[----:B------:R-:W-:Y:S05]  /*79c0*/  BSYNC B1 ;  /* 0x0000000000017941 */ /* 0x000fea0003800000 */
.L_x_159:
        /* <DEDUP_REMOVED lines=10> */
.L_x_163:
[----:B------:R-:W1:Y:S02]  /*7a70*/  MUFU.RCP R54, R61 ;  /* 0x0000003d00367308 */ /* 0x000e640000001000 */
[----:B-1----:R-:W-:-:S04]  /*7a80*/  FFMA R0, R61, R54, -1 ;  /* 0xbf8000003d007423 */ /* 0x002fc80000000036 */
[----:B------:R-:W-:-:S04]  /*7a90*/  FADD.FTZ R3, -R0, -RZ ;  /* 0x800000ff00037221 */ /* 0x000fc80000010100 */
[----:B------:R-:W-:-:S07]  /*7aa0*/  FFMA R54, R54, R3, R54 ;  /* 0x0000000336367223 */ /* 0x000fce0000000036 */
.L_x_164:
[----:B------:R-:W-:Y:S05]  /*7ab0*/  BSYNC B1 ;  /* 0x0000000000017941 */ /* 0x000fea0003800000 */
.L_x_162:
        /* <DEDUP_REMOVED lines=9> */
.L_x_166:
[----:B------:R-:W1:Y:S02]  /*7b50*/  MUFU.RCP R0, R59 ;  /* 0x0000003b00007308 */ /* 0x000e640000001000 */
[----:B-1----:R-:W-:-:S04]  /*7b60*/  FFMA R3, R59, R0, -1 ;  /* 0xbf8000003b037423 */ /* 0x002fc80000000000 */
[----:B------:R-:W-:-:S04]  /*7b70*/  FADD.FTZ R3, -R3, -RZ ;  /* 0x800000ff03037221 */ /* 0x000fc80000010100 */
[----:B------:R-:W-:-:S07]  /*7b80*/  FFMA R0, R0, R3, R0 ;  /* 0x0000000300007223 */ /* 0x000fce0000000000 */
.L_x_167:
[----:B------:R-:W-:Y:S05]  /*7b90*/  BSYNC B1 ;  /* 0x0000000000017941 */ /* 0x000fea0003800000 */
.L_x_165:
        /* <DEDUP_REMOVED lines=16> */
[----:B------:R-:W-:-:S02]  /*7ca0*/  F2FP.SATFINITE.E4M3.F32.PACK_AB_MERGE_C R43, R43, R40, RZ ;  /* 0x000000282b2b723e */ /* 0x000fc400048070ff */
[----:B------:R-:W-:Y:S02]  /*7cb0*/  F2FP.SATFINITE.E4M3.F32.PACK_AB_MERGE_C R45, R45, R42, RZ ;  /* 0x0000002a2d2d723e */ /* 0x000fe400048070ff */
[----:B------:R-:W-:Y:S02]  /*7cc0*/  F2FP.SATFINITE.E4M3.F32.PACK_AB_MERGE_C R47, R47, R44, RZ ;  /* 0x0000002c2f2f723e */ /* 0x000fe400048070ff */
[----:B------:R-:W-:Y:S02]  /*7cd0*/  F2FP.SATFINITE.E4M3.F32.PACK_AB_MERGE_C R49, R49, R46, RZ ;  /* 0x0000002e3131723e */ /* 0x000fe400048070ff */
[----:B------:R-:W-:Y:S02]  /*7ce0*/  F2FP.SATFINITE.E4M3.F32.PACK_AB_MERGE_C R48, R51, R48, RZ ;  /* 0x000000303330723e */ /* 0x000fe400048070ff */
[----:B------:R-:W-:Y:S02]  /*7cf0*/  F2FP.SATFINITE.E4M3.F32.PACK_AB_MERGE_C R50, R53, R50, RZ ;  /* 0x000000323532723e */ /* 0x000fe400048070ff */
[----:B------:R-:W-:-:S02]  /*7d00*/  F2FP.SATFINITE.E4M3.F32.PACK_AB_MERGE_C R52, R55, R52, RZ ;  /* 0x000000343734723e */ /* 0x000fc400048070ff */
[----:B------:R-:W-:Y:S01]  /*7d10*/  F2FP.SATFINITE.E4M3.F32.PACK_AB_MERGE_C R54, R3, R54, RZ ;  /* 0x000000360336723e */ /* 0x000fe200048070ff */
[----:B------:R-:W-:Y:S06]  /*7d20*/  @P5 BRA `(.L_x_168) ;  /* 0x0000000000045947 */ /* 0x000fec0003800000 */
[----:B------:R-:W-:-:S04]  /*7d30*/  DEPBAR.LE SB0, 0x1 ;  /* 0x000080400000791a */ /* 0x000fc80000000000 */
.L_x_168:
[----:B------:R-:W-:Y:S05]  /*7d40*/  WARPSYNC.ALL ;  /* 0x0000000000007948 */ /* 0x000fea0003800000 */
[----:B------:R-:W-:Y:S06]  /*7d50*/  BAR.SYNC.DEFER_BLOCKING 0x1, 0x100 ;  /* 0x0044000000007b1d */ /* 0x000fec0000010000 */
[----:B------:R-:W-:Y:S01]  /*7d60*/  BSSY B0, `(.L_x_169) ;  /* 0x0000019000007945 */ /* 0x000fe20003800000 */
        /* <DEDUP_REMOVED lines=18> */
[----:B------:R-:W-:Y:S02]  /*7e90*/  UIADD3 UR4, UR50, 0x5200, URZ ;  /* 0x0000520032047890 */ /* 0x000fe4000fffe03f */
[----:B------:R-:W-:Y:S01]  /*7ea0*/  UIADD3.X UR9, URZ, UR43, URZ, UP0, !UPT ;  /* 0x0000002b3f097290 */ /* 0x000fe200087fe43f */
[----:B------:R-:W-:Y:S01]  /*7eb0*/  UMOV UR6, UR46 ;  /* 0x0000002e00067c82 */ /* 0x000fe20008000000 */
[----:B------:R-:W-:-:S07]  /*7ec0*/  UMOV UR7, UR47 ;  /* 0x0000002f00077c82 */ /* 0x000fce0008000000 */
[----:B------:R1:W-:Y:S02]  /*7ed0*/  UTMASTG.3D [UR4], [UR8] ;  /* 0x00000004080073b5 */ /* 0x0003e40008010000 */
[----:B-1----:R0:W-:Y:S02]  /*7ee0*/  UTMACMDFLUSH ;  /* 0x00000000000079b7 */ /* 0x0021e40000000000 */
.L_x_170:
[----:B------:R-:W-:Y:S05]  /*7ef0*/  BSYNC B0 ;  /* 0x0000000000007941 */ /* 0x000fea0003800000 */
.L_x_169:
[----:B------:R-:W-:Y:S04]  /*7f00*/  BSSY B0, `(.L_x_171) ;  /* 0x000002e000007945 */ /* 0x000fe80003800000 */
[----:B------:R-:W-:Y:S05]  /*7f10*/  @P0 BRA `(.L_x_172) ;  /* 0x0000000000b00947 */ /* 0x000fea0003800000 */
[----:B------:R-:W-:-:S13]  /*7f20*/  ISETP.NE.AND P3, PT, R101, 0x3, PT ;  /* 0x000000036500780c */ /* 0x000fda0003f65270 */
[----:B------:R-:W-:Y:S05]  /*7f30*/  @!P3 BRA `(.L_x_173) ;  /* 0x000000000004b947 */ /* 0x000fea0003800000 */
[----:B------:R-:W-:Y:S01]  /*7f40*/  BPT.TRAP 0x1 ;  /* 0x000000040000795c */ /* 0x000fe20000300000 */
.L_x_173:
[----:B------:R-:W-:Y:S01]  /*7f50*/  LEA R13, R109, UR50, 0x3 ;  /* 0x000000326d0d7c11 */ /* 0x000fe2000f8e18ff */
[----:B------:R-:W-:Y:S01]  /*7f60*/  BSSY B1, `(.L_x_174) ;  /* 0x0000004000017945 */ /* 0x000fe20003800000 */
[----:B------:R-:W-:-:S04]  /*7f70*/  SHF.L.U32 R0, R108, 0x1f, RZ ;  /* 0x0000001f6c007819 */ /* 0x000fc800000006ff */
[----:B------:R-:W1:Y:S02]  /*7f80*/  SYNCS.PHASECHK.TRANS64.TRYWAIT P2, [R13+URZ+0xc0], R0 ;  /* 0x0000c0000d0075a7 */ /* 0x000e64000804017f */
[----:B-1----:R-:W-:Y:S05]  /*7f90*/  @!P2 BRA `(.L_x_175) ;  /* 0x000000740068a947 */ /* 0x002fea0003800000 */
.L_x_374:
[----:B------:R-:W-:Y:S05]  /*7fa0*/  BSYNC B1 ;  /* 0x0000000000017941 */ /* 0x000fea0003800000 */
.L_x_174:
[----:B------:R-:W-:Y:S04]  /*7fb0*/  BSSY B1, `(.L_x_176) ;  /* 0x0000011000017945 */ /* 0x000fe80003800000 */
[----:B------:R-:W-:Y:S05]  /*7fc0*/  @P1 BRA `(.L_x_177) ;  /* 0x00000000003c1947 */ /* 0x000fea0003800000 */
[----:B------:R-:W-:-:S04]  /*7fd0*/  LEA R14, R109, R10, 0xc ;  /* 0x0000000a6d0e7211 */ /* 0x000fc800078e60ff */
[----:B------:R-:W-:Y:S01]  /*7fe0*/  IADD3 R3, R14, UR50, RZ ;  /* 0x000000320e037c10 */ /* 0x000fe2000fffe0ff */
[----:B------:R-:W-:Y:S04]  /*7ff0*/  LDS.U16 R9, [R14+UR50+0x300] ;  /* 0x000300320e097984 */ /* 0x000fe80008000400 */
[----:B------:R-:W-:Y:S01]  /*8000*/  IMAD.IADD R15, R3, 0x1, R12 ;  /* 0x00000001030f7824 */ /* 0x000fe200078e020c */
[----:B-1----:R-:W1:Y:S04]  /*8010*/  LDS.U16 R0, [R14+UR50+0x200] ;  /* 0x000200320e007984 */ /* 0x002e680008000400 */
[----:B------:R-:W-:Y:S04]  /*8020*/  LDS.U16 R8, [R14+UR50+0x308] ;  /* 0x000308320e087984 */ /* 0x000fe80008000400 */
[----:B------:R-:W2:Y:S04]  /*8030*/  LDS.U16 R3, [R14+UR50+0x208] ;  /* 0x000208320e037984 */ /* 0x000ea80008000400 */
[----:B------:R-:W-:Y:S04]  /*8040*/  LDS.U16 R7, [R15+0x300] ;  /* 0x000300000f077984 */ /* 0x000fe80000000400 */
[----:B------:R-:W3:Y:S04]  /*8050*/  LDS.U16 R4, [R15+0x200] ;  /* 0x000200000f047984 */ /* 0x000ee80000000400 */
[----:B------:R-:W-:Y:S04]  /*8060*/  LDS.U16 R6, [R15+0x308] ;  /* 0x000308000f067984 */ /* 0x000fe80000000400 */
[----:B------:R-:W4:Y:S01]  /*8070*/  LDS.U16 R5, [R15+0x208] ;  /* 0x000208000f057984 */ /* 0x000f220000000400 */
[----:B-1----:R-:W-:-:S02]  /*8080*/  PRMT R9, R0, 0x5410, R9 ;  /* 0x0000541000097816 */ /* 0x002fc40000000009 */
[----:B--2---:R-:W-:Y:S02]  /*8090*/  PRMT R8, R3, 0x5410, R8 ;  /* 0x0000541003087816 */ /* 0x004fe40000000008 */
[----:B---3--:R-:W-:Y:S02]  /*80a0*/  PRMT R7, R4, 0x5410, R7 ;  /* 0x0000541004077816 */ /* 0x008fe40000000007 */
[----:B----4-:R-:W-:-:S07]  /*80b0*/  PRMT R6, R5, 0x5410, R6 ;  /* 0x0000541005067816 */ /* 0x010fce0000000006 */
.L_x_177:
[----:B------:R-:W-:Y:S05]  /*80c0*/  BSYNC B1 ;  /* 0x0000000000017941 */ /* 0x000fea0003800000 */
.L_x_176:
        /* <DEDUP_REMOVED lines=8> */
.L_x_178:
[----:B------:R-:W3:Y:S01]  /*8150*/  S2R R3, SR_CgaCtaId ;  /* 0x0000000000037919 */ /* 0x000ee20000008800 */
[----:B-1----:R-:W-:Y:S02]  /*8160*/  IADD3 R0, R13, 0xe0, RZ ;  /* 0x000000e00d007810 */ /* 0x002fe40007ffe0ff */
[----:B------:R-:W-:-:S04]  /*8170*/  IADD3 R109, R109, 0x1, RZ ;  /* 0x000000016d6d7810 */ /* 0x000fc80007ffe0ff */
[----:B------:R-:W-:-:S04]  /*8180*/  ISETP.NE.AND P2, PT, R109, 0x4, PT ;  /* 0x000000046d00780c */ /* 0x000fc80003f45270 */
[----:B------:R-:W-:Y:S02]  /*8190*/  SEL R109, R109, RZ, P2 ;  /* 0x000000ff6d6d7207 */ /* 0x000fe40001000000 */
[----:B---3--:R-:W-:Y:S02]  /*81a0*/  PRMT R0, R3, 0x654, R0 ;  /* 0x0000065403007816 */ /* 0x008fe40000000000 */
[----:B------:R-:W-:Y:S02]  /*81b0*/  SEL R3, RZ, 0x1, P2 ;  /* 0x00000001ff037807 */ /* 0x000fe40001000000 */
[----:B--2---:R1:W-:Y:S02]  /*81c0*/  SYNCS.ARRIVE.TRANS64.RED.A1T0 RZ, [R0+URZ], RZ ;  /* 0x000000ff00ff79a7 */ /* 0x0043e4000810043f */
[----:B------:R-:W-:-:S07]  /*81d0*/  LOP3.LUT R108, R108, R3, RZ, 0x3c, !PT ;  /* 0x000000036c6c7212 */ /* 0x000fce00078e3cff */
.L_x_172:
[----:B------:R-:W-:Y:S05]  /*81e0*/  BSYNC B0 ;  /* 0x0000000000007941 */ /* 0x000fea0003800000 */
.L_x_171:
        /* <DEDUP_REMOVED lines=28> */
[----:B------:R-:W-:Y:S02]  /*83b0*/  IMAD.MOV.U32 R64, RZ, RZ, 0x437c0000 ;  /* 0x437c0000ff407424 */ /* 0x000fe400078e00ff */
[----:B------:R-:W-:Y:S01]  /*83c0*/  FFMA.SAT R5, -R14, R62, 0.5 ;  /* 0x3f0000000e057423 */ /* 0x000fe2000000213e */
[C---:B------:R-:W-:Y:S01]  /*83d0*/  FFMA R25, R90.reuse, R0, R25 ;  /* 0x000000005a197223 */ /* 0x040fe20000000019 */
[----:B------:R-:W-:Y:S01]  /*83e0*/  FFMA.SAT R0, -R13, R62, 0.5 ;  /* 0x3f0000000d007423 */ /* 0x000fe2000000213e */
[--C-:B------:R-:W-:Y:S02]  /*83f0*/  HADD2.F32 R28, -RZ, R4.reuse.H0_H0 ;  /* 0x20000004ff1c7230 */ /* 0x100fe40000004100 */
[----:B------:R-:W-:Y:S01]  /*8400*/  FFMA R26, R90, R26, R3 ;  /* 0x0000001a5a1a7223 */ /* 0x000fe20000000003 */
[----:B------:R-:W-:-:S02]  /*8410*/  HADD2.F32 R30, -RZ, R4.H1_H1 ;  /* 0x30000004ff1e7230 */ /* 0x000fc40000004100 */
        /* <DEDUP_REMOVED lines=8> */
[--C-:B------:R-:W-:Y:S02]  /*84a0*/  HADD2.F32 R30, -RZ, R33.reuse.H0_H0 ;  /* 0x20000021ff1e7230 */ /* 0x100fe40000004100 */
[----:B------:R-:W-:Y:S01]  /*84b0*/  FADD R4, R0, -12583039 ;  /* 0xcb40007f00047421 */ /* 0x000fe20000000000 */
[----:B------:R-:W-:Y:S01]  /*84c0*/  FMUL R29, R89, R115 ;  /* 0x00000073591d7220 */ /* 0x000fe20000400000 */
[----:B------:R-:W-:Y:S01]  /*84d0*/  FADD R3, R35, -12583039 ;  /* 0xcb40007f23037421 */ /* 0x000fe20000000000 */
[----:B------:R-:W-:Y:S01]  /*84e0*/  FFMA.RM R37, R5, R64, 12582913 ;  /* 0x4b40000105257423 */ /* 0x000fe20000004040 */
[----:B------:R-:W-:Y:S01]  /*84f0*/  FFMA R4, -R13, 1.4426950216293334961, -R4 ;  /* 0x3fb8aa3b0d047823 */ /* 0x000fe20000000904 */
[----:B------:R-:W-:Y:S01]  /*8500*/  FFMA R29, R90, R30, R29 ;  /* 0x0000001e5a1d7223 */ /* 0x000fe2000000001d */
[----:B------:R-:W-:Y:S01]  /*8510*/  FFMA R3, -R14, 1.4426950216293334961, -R3 ;  /* 0x3fb8aa3b0e037823 */ /* 0x000fe20000000903 */
[----:B------:R-:W-:Y:S01]  /*8520*/  FADD R30, R37, -12583039 ;  /* 0xcb40007f251e7421 */ /* 0x000fe20000000000 */
[----:B------:R-:W-:Y:S01]  /*8530*/  FFMA R4, -R13, 1.925963033500011079e-08, R4 ;  /* 0x32a570600d047823 */ /* 0x000fe20000000104 */
[----:B------:R-:W-:-:S02]  /*8540*/  HADD2.F32 R34, -RZ, R33.H1_H1 ;  /* 0x30000021ff227230 */ /* 0x000fc40000004100 */
        /* <DEDUP_REMOVED lines=60> */
[----:B------:R-:W-:Y:S01]  /*8910*/  FFMA.RM R58, R57, R64, 12582913 ;  /* 0x4b400001393a7423 */ /* 0x000fe20000004040 */
[----:B------:R-:W-:Y:S01]  /*8920*/  SHF.L.U32 R35, R35, 0x17, RZ ;  /* 0x0000001723237819 */ /* 0x000fe200000006ff */
        /* <DEDUP_REMOVED lines=8> */
[----:B------:R-:W-:Y:S01]  /*89b0*/  FFMA.RM R59, R59, R64, 12582913 ;  /* 0x4b4000013b3b7423 */ /* 0x000fe20000004040 */
        /* <DEDUP_REMOVED lines=11> */
[----:B------:R-:W-:Y:S01]  /*8a70*/  SHF.L.U32 R37, R37, 0x17, RZ ;  /* 0x0000001725257819 */ /* 0x000fe200000006ff */
[----:B--2---:R-:W-:Y:S01]  /*8a80*/  FFMA R63, R0, R5, 1 ;  /* 0x3f800000003f7423 */ /* 0x004fe20000000005 */
[----:B------:R-:W-:Y:S01]  /*8a90*/  FFMA R53, -R28, 1.925963033500011079e-08, R53 ;  /* 0x32a570601c357823 */ /* 0x000fe20000000135 */
[----:B------:R-:W-:Y:S01]  /*8aa0*/  FADD R0, R61, -12583039 ;  /* 0xcb40007f3d007421 */ /* 0x000fe20000000000 */
[----:B------:R3:W2:Y:S01]  /*8ab0*/  MUFU.EX2 R3, R56 ;  /* 0x0000003800037308 */ /* 0x0006a20000000800 */
[----:B-1----:R-:W-:Y:S01]  /*8ac0*/  FADD R50, R58, -12583039 ;  /* 0xcb40007f3a327421 */ /* 0x002fe20000000000 */
[----:B------:R-:W-:Y:S01]  /*8ad0*/  FADD R5, R59, -12583039 ;  /* 0xcb40007f3b057421 */ /* 0x000fe20000000000 */
        /* <DEDUP_REMOVED lines=11> */
[C---:B------:R-:W-:Y:S01]  /*8b90*/  FFMA R35, -R34.reuse, 1.4426950216293334961, -R35 ;  /* 0x3fb8aa3b22237823 */ /* 0x040fe20000000923 */
[----:B------:R-:W-:Y:S01]  /*8ba0*/  SHF.L.U32 R59, R59, 0x17, RZ ;  /* 0x000000173b3b7819 */ /* 0x000fe200000006ff */
[----:B------:R3:W-:Y:S01]  /*8bb0*/  MUFU.EX2 R52, R53 ;  /* 0x0000003500347308 */ /* 0x0007e20000000800 */
        /* <DEDUP_REMOVED lines=21> */
[----:B------:R-:W-:-:S02]  /*8d10*/  FFMA R67, R44, R45, 1 ;  /* 0x3f8000002c437423 */ /* 0x000fc4000000002d */
[----:B------:R4:W5:Y:S01]  /*8d20*/  MUFU.EX2 R0, R53 ;  /* 0x0000003500007308 */ /* 0x0009620000000800 */
[----:B-1----:R-:W-:Y:S01]  /*8d30*/  FFMA R60, R42, R43, 1 ;  /* 0x3f8000002a3c7423 */ /* 0x002fe2000000002b */
[----:B--2---:R-:W-:Y:S01]  /*8d40*/  FFMA R66, R46, R47, 1 ;  /* 0x3f8000002e427423 */ /* 0x004fe2000000002f */
[----:B------:R-:W-:-:S05]  /*8d50*/  FFMA R52, R51, R52, 1 ;  /* 0x3f80000033347423 */ /* 0x000fca0000000034 */
        /* <DEDUP_REMOVED lines=8> */
[----:B------:R-:W-:Y:S02]  /*8de0*/  MOV R0, R63 ;  /* 0x0000003f00007202 */ /* 0x000fe40000000f00 */
[----:B------:R-:W-:-:S07]  /*8df0*/  MOV R4, 0x8e10 ;  /* 0x00008e1000047802 */ /* 0x000fce0000000f00 */
[----:B------:R-:W-:Y:S05]  /*8e00*/  CALL.REL.NOINC `($__internal_0_$__cuda_sm20_rcp_rn_f32_slowpath) ;  /* 0x0000006c00d87944 */ /* 0x000fea0003c00000 */
[----:B------:R-:W-:Y:S01]  /*8e10*/  MOV R40, R0 ;  /* 0x0000000000287202 */ /* 0x000fe20000000f00 */
[----:B------:R-:W-:Y:S06]  /*8e20*/  BRA `(.L_x_181) ;  /* 0x0000000000107947 */ /* 0x000fec0003800000 */
.L_x_180:
[----:B------:R-:W1:Y:S02]  /*8e30*/  MUFU.RCP R40, R63 ;  /* 0x0000003f00287308 */ /* 0x000e640000001000 */
[----:B-1----:R-:W-:-:S04]  /*8e40*/  FFMA R0, R63, R40, -1 ;  /* 0xbf8000003f007423 */ /* 0x002fc80000000028 */
[----:B------:R-:W-:-:S04]  /*8e50*/  FADD.FTZ R3, -R0, -RZ ;  /* 0x800000ff00037221 */ /* 0x000fc80000010100 */
[----:B------:R-:W-:-:S07]  /*8e60*/  FFMA R40, R40, R3, R40 ;  /* 0x0000000328287223 */ /* 0x000fce0000000028 */
.L_x_181:
[----:B------:R-:W-:Y:S05]  /*8e70*/  BSYNC B1 ;  /* 0x0000000000017941 */ /* 0x000fea0003800000 */
.L_x_179:
        /* <DEDUP_REMOVED lines=10> */
.L_x_183:
[----:B------:R-:W1:Y:S02]  /*8f20*/  MUFU.RCP R43, R56 ;  /* 0x00000038002b7308 */ /* 0x000e640000001000 */
[----:B-1----:R-:W-:-:S04]  /*8f30*/  FFMA R0, R56, R43, -1 ;  /* 0xbf80000038007423 */ /* 0x002fc8000000002b */
[----:B------:R-:W-:-:S04]  /*8f40*/  FADD.FTZ R0, -R0, -RZ ;  /* 0x800000ff00007221 */ /* 0x000fc80000010100 */
[----:B------:R-:W-:-:S07]  /*8f50*/  FFMA R43, R43, R0, R43 ;  /* 0x000000002b2b7223 */ /* 0x000fce000000002b */
.L_x_184:
[----:B------:R-:W-:Y:S05]  /*8f60*/  BSYNC B1 ;  /* 0x0000000000017941 */ /* 0x000fea0003800000 */
.L_x_182:
        /* <DEDUP_REMOVED lines=10> */
.L_x_186:
[----:B------:R-:W1:Y:S02]  /*9010*/  MUFU.RCP R42, R57 ;  /* 0x00000039002a7308 */ /* 0x000e640000001000 */
[----:B-1----:R-:W-:-:S04]  /*9020*/  FFMA R0, R57, R42, -1 ;  /* 0xbf80000039007423 */ /* 0x002fc8000000002a */
[----:B------:R-:W-:-:S04]  /*9030*/  FADD.FTZ R3, -R0, -RZ ;  /* 0x800000ff00037221 */ /* 0x000fc80000010100 */
[----:B------:R-:W-:-:S07]  /*9040*/  FFMA R42, R42, R3, R42 ;  /* 0x000000032a2a7223 */ /* 0x000fce000000002a */
.L_x_187:
[----:B------:R-:W-:Y:S05]  /*9050*/  BSYNC B1 ;  /* 0x0000000000017941 */ /* 0x000fea0003800000 */
.L_x_185:
        /* <DEDUP_REMOVED lines=10> */
.L_x_189:
[----:B------:R-:W1:Y:S02]  /*9100*/  MUFU.RCP R45, R64 ;  /* 0x00000040002d7308 */ /* 0x000e640000001000 */
[----:B-1----:R-:W-:-:S04]  /*9110*/  FFMA R0, R64, R45, -1 ;  /* 0xbf80000040007423 */ /* 0x002fc8000000002d */
[----:B------:R-:W-:-:S04]  /*9120*/  FADD.FTZ R0, -R0, -RZ ;  /* 0x800000ff00007221 */ /* 0x000fc80000010100 */
[----:B------:R-:W-:-:S07]  /*9130*/  FFMA R45, R45, R0, R45 ;  /* 0x000000002d2d7223 */ /* 0x000fce000000002d */
.L_x_190:
[----:B------:R-:W-:Y:S05]  /*9140*/  BSYNC B1 ;  /* 0x0000000000017941 */ /* 0x000fea0003800000 */
.L_x_188:
        /* <DEDUP_REMOVED lines=10> */
.L_x_192:
[----:B------:R-:W1:Y:S02]  /*91f0*/  MUFU.RCP R44, R65 ;  /* 0x00000041002c7308 */ /* 0x000e640000001000 */
[----:B-1----:R-:W-:-:S04]  /*9200*/  FFMA R0, R65, R44, -1 ;  /* 0xbf80000041007423 */ /* 0x002fc8000000002c */
[----:B------:R-:W-:-:S04]  /*9210*/  FADD.FTZ R3, -R0, -RZ ;  /* 0x800000ff00037221 */ /* 0x000fc80000010100 */
[----:B------:R-:W-:-:S07]  /*9220*/  FFMA R44, R44, R3, R44 ;  /* 0x000000032c2c7223 */ /* 0x000fce000000002c */
.L_x_193:
[----:B------:R-:W-:Y:S05]  /*9230*/  BSYNC B1 ;  /* 0x0000000000017941 */ /* 0x000fea0003800000 */
.L_x_191:
        /* <DEDUP_REMOVED lines=10> */
.L_x_195:
[----:B------:R-:W1:Y:S02]  /*92e0*/  MUFU.RCP R47, R60 ;  /* 0x0000003c002f7308 */ /* 0x000e640000001000 */
[----:B-1----:R-:W-:-:S04]  /*92f0*/  FFMA R0, R60, R47, -1 ;  /* 0xbf8000003c007423 */ /* 0x002fc8000000002f */
[----:B------:R-:W-:-:S04]  /*9300*/  FADD.FTZ R0, -R0, -RZ ;  /* 0x800000ff00007221 */ /* 0x000fc80000010100 */
[----:B------:R-:W-:-:S07]  /*9310*/  FFMA R47, R47, R0, R47 ;  /* 0x000000002f2f7223 */ /* 0x000fce000000002f */
.L_x_196:
[----:B------:R-:W-:Y:S05]  /*9320*/  BSYNC B1 ;  /* 0x0000000000017941 */ /* 0x000fea0003800000 */
.L_x_194:
        /* <DEDUP_REMOVED lines=10> */
.L_x_198:
[----:B------:R-:W1:Y:S02]  /*93d0*/  MUFU.RCP R46, R67 ;  /* 0x00000043002e7308 */ /* 0x000e640000001000 */
[----:B-1----:R-:W-:-:S04]  /*93e0*/  FFMA R0, R67, R46, -1 ;  /* 0xbf80000043007423 */ /* 0x002fc8000000002e */
[----:B------:R-:W-:-:S04]  /*93f0*/  FADD.FTZ R3, -R0, -RZ ;  /* 0x800000ff00037221 */ /* 0x000fc80000010100 */
[----:B------:R-:W-:-:S07]  /*9400*/  FFMA R46, R46, R3, R46 ;  /* 0x000000032e2e7223 */ /* 0x000fce000000002e */
.L_x_199:
[----:B------:R-:W-:Y:S05]  /*9410*/  BSYNC B1 ;  /* 0x0000000000017941 */ /* 0x000fea0003800000 */
.L_x_197:
        /* <DEDUP_REMOVED lines=10> */
.L_x_201:
[----:B------:R-:W1:Y:S02]  /*94c0*/  MUFU.RCP R49, R66 ;  /* 0x0000004200317308 */ /* 0x000e640000001000 */
[----:B-1----:R-:W-:-:S04]  /*94d0*/  FFMA R0, R66, R49, -1 ;  /* 0xbf80000042007423 */ /* 0x002fc80000000031 */
[----:B------:R-:W-:-:S04]  /*94e0*/  FADD.FTZ R0, -R0, -RZ ;  /* 0x800000ff00007221 */ /* 0x000fc80000010100 */
[----:B------:R-:W-:-:S07]  /*94f0*/  FFMA R49, R49, R0, R49 ;  /* 0x0000000031317223 */ /* 0x000fce0000000031 */
.L_x_202:
[----:B------:R-:W-:Y:S05]  /*9500*/  BSYNC B1 ;  /* 0x0000000000017941 */ /* 0x000fea0003800000 */
.L_x_200:
        /* <DEDUP_REMOVED lines=10> */
.L_x_204:
[----:B------:R-:W1:Y:S02]  /*95b0*/  MUFU.RCP R48, R53 ;  /* 0x0000003500307308 */ /* 0x000e640000001000 */
[----:B-1----:R-:W-:-:S04]  /*95c0*/  FFMA R0, R53, R48, -1 ;  /* 0xbf80000035007423 */ /* 0x002fc80000000030 */
[----:B------:R-:W-:-:S04]  /*95d0*/  FADD.FTZ R3, -R0, -RZ ;  /* 0x800000ff00037221 */ /* 0x000fc80000010100 */
[----:B------:R-:W-:-:S07]  /*95e0*/  FFMA R48, R48, R3, R48 ;  /* 0x0000000330307223 */ /* 0x000fce0000000030 */
.L_x_205:
[----:B------:R-:W-:Y:S05]  /*95f0*/  BSYNC B1 ;  /* 0x0000000000017941 */ /* 0x000fea0003800000 */
.L_x_203:
        /* <DEDUP_REMOVED lines=10> */
.L_x_207:
[----:B------:R-:W1:Y:S02]  /*96a0*/  MUFU.RCP R51, R52 ;  /* 0x0000003400337308 */ /* 0x000e640000001000 */
[----:B-1----:R-:W-:-:S04]  /*96b0*/  FFMA R0, R52, R51, -1 ;  /* 0xbf80000034007423 */ /* 0x002fc80000000033 */
[----:B------:R-:W-:-:S04]  /*96c0*/  FADD.FTZ R0, -R0, -RZ ;  /* 0x800000ff00007221 */ /* 0x000fc80000010100 */
[----:B------:R-:W-:-:S07]  /*96d0*/  FFMA R51, R51, R0, R51 ;  /* 0x0000000033337223 */ /* 0x000fce0000000033 */
.L_x_208:
[----:B------:R-:W-:Y:S05]  /*96e0*/  BSYNC B1 ;  /* 0x0000000000017941 */ /* 0x000fea0003800000 */
.L_x_206:
        /* <DEDUP_REMOVED lines=10> */
.L_x_210:
[----:B------:R-:W1:Y:S02]  /*9790*/  MUFU.RCP R50, R69 ;  /* 0x0000004500327308 */ /* 0x000e640000001000 */
[----:B-1----:R-:W-:-:S04]  /*97a0*/  FFMA R0, R69, R50, -1 ;  /* 0xbf80000045007423 */ /* 0x002fc80000000032 */
[----:B------:R-:W-:-:S04]  /*97b0*/  FADD.FTZ R3, -R0, -RZ ;  /* 0x800000ff00037221 */ /* 0x000fc80000010100 */
[----:B------:R-:W-:-:S07]  /*97c0*/  FFMA R50, R50, R3, R50 ;  /* 0x0000000332327223 */ /* 0x000fce0000000032 */
.L_x_211:
[----:B------:R-:W-:Y:S05]  /*97d0*/  BSYNC B1 ;  /* 0x0000000000017941 */ /* 0x000fea0003800000 */
.L_x_209:
        /* <DEDUP_REMOVED lines=10> */
.L_x_213:
[----:B------:R-:W1:Y:S02]  /*9880*/  MUFU.RCP R53, R54 ;  /* 0x0000003600357308 */ /* 0x000e640000001000 */
[----:B-1----:R-:W-:-:S04]  /*9890*/  FFMA R0, R54, R53, -1 ;  /* 0xbf80000036007423 */ /* 0x002fc80000000035 */
[----:B------:R-:W-:-:S04]  /*98a0*/  FADD.FTZ R0, -R0, -RZ ;  /* 0x800000ff00007221 */ /* 0x000fc80000010100 */
[----:B------:R-:W-:-:S07]  /*98b0*/  FFMA R53, R53, R0, R53 ;  /* 0x0000000035357223 */ /* 0x000fce0000000035 */
.L_x_214:
[----:B------:R-:W-:Y:S05]  /*98c0*/  BSYNC B1 ;  /* 0x0000000000017941 */ /* 0x000fea0003800000 */
.L_x_212:
        /* <DEDUP_REMOVED lines=10> */
.L_x_216:
[----:B------:R-:W1:Y:S02]  /*9970*/  MUFU.RCP R52, R55 ;  /* 0x0000003700347308 */ /* 0x000e640000001000 */
[----:B-1----:R-:W-:-:S04]  /*9980*/  FFMA R0, R55, R52, -1 ;  /* 0xbf80000037007423 */ /* 0x002fc80000000034 */
[----:B------:R-:W-:-:S04]  /*9990*/  FADD.FTZ R3, -R0, -RZ ;  /* 0x800000ff00037221 */ /* 0x000fc80000010100 */
[----:B------:R-:W-:-:S07]  /*99a0*/  FFMA R52, R52, R3, R52 ;  /* 0x0000000334347223 */ /* 0x000fce0000000034 */
.L_x_217:
[----:B------:R-:W-:Y:S05]  /*99b0*/  BSYNC B1 ;  /* 0x0000000000017941 */ /* 0x000fea0003800000 */
.L_x_215:
        /* <DEDUP_REMOVED lines=10> */
.L_x_219:
[----:B------:R-:W1:Y:S02]  /*9a60*/  MUFU.RCP R55, R58 ;  /* 0x0000003a00377308 */ /* 0x000e640000001000 */
[----:B-1----:R-:W-:-:S04]  /*9a70*/  FFMA R0, R58, R55, -1 ;  /* 0xbf8000003a007423 */ /* 0x002fc80000000037 */
[----:B------:R-:W-:-:S04]  /*9a80*/  FADD.FTZ R0, -R0, -RZ ;  /* 0x800000ff00007221 */ /* 0x000fc80000010100 */
[----:B------:R-:W-:-:S07]  /*9a90*/  FFMA R55, R55, R0, R55 ;  /* 0x0000000037377223 */ /* 0x000fce0000000037 */
.L_x_220:
[----:B------:R-:W-:Y:S05]  /*9aa0*/  BSYNC B1 ;  /* 0x0000000000017941 */ /* 0x000fea0003800000 */
.L_x_218:
        /* <DEDUP_REMOVED lines=10> */
.L_x_222:
[----:B------:R-:W1:Y:S02]  /*9b50*/  MUFU.RCP R54, R61 ;  /* 0x0000003d00367308 */ /* 0x000e640000001000 */
[----:B-1----:R-:W-:-:S04]  /*9b60*/  FFMA R0, R61, R54, -1 ;  /* 0xbf8000003d007423 */ /* 0x002fc80000000036 */
[----:B------:R-:W-:-:S04]  /*9b70*/  FADD.FTZ R3, -R0, -RZ ;  /* 0x800000ff00037221 */ /* 0x000fc80000010100 */
[----:B------:R-:W-:-:S07]  /*9b80*/  FFMA R54, R54, R3, R54 ;  /* 0x0000000336367223 */ /* 0x000fce0000000036 */
.L_x_223:
[----:B------:R-:W-:Y:S05]  /*9b90*/  BSYNC B1 ;  /* 0x0000000000017941 */ /* 0x000fea0003800000 */
.L_x_221:
        /* <DEDUP_REMOVED lines=8> */
[----:B------:R-:W-:Y:S05]  /*9c20*/  BRA `(.L_x_226) ;  /* 0x0000000000107947 */ /* 0x000fea0003800000 */
.L_x_225:
[----:B------:R-:W1:Y:S02]  /*9c30*/  MUFU.RCP R0, R59 ;  /* 0x0000003b00007308 */ /* 0x000e640000001000 */
[----:B-1----:R-:W-:-:S04]  /*9c40*/  FFMA R3, R59, R0, -1 ;  /* 0xbf8000003b037423 */ /* 0x002fc80000000000 */
[----:B------:R-:W-:-:S04]  /*9c50*/  FADD.FTZ R3, -R3, -RZ ;  /* 0x800000ff03037221 */ /* 0x000fc80000010100 */
[----:B------:R-:W-:-:S07]  /*9c60*/  FFMA R0, R0, R3, R0 ;  /* 0x0000000300007223 */ /* 0x000fce0000000000 */
.L_x_226:
[----:B------:R-:W-:Y:S05]  /*9c70*/  BSYNC B1 ;  /* 0x0000000000017941 */ /* 0x000fea0003800000 */
.L_x_224:
        /* <DEDUP_REMOVED lines=26> */
.L_x_227:
        /* <DEDUP_REMOVED lines=27> */
.L_x_229:
[----:B------:R-:W-:Y:S05]  /*9fd0*/  BSYNC B0 ;  /* 0x0000000000007941 */ /* 0x000fea0003800000 */
.L_x_228:
[----:B------:R-:W-:Y:S04]  /*9fe0*/  BSSY B0, `(.L_x_230) ;  /* 0x000002f000007945 */ /* 0x000fe80003800000 */
[----:B------:R-:W-:Y:S05]  /*9ff0*/  @P0 BRA `(.L_x_231) ;  /* 0x0000000000b40947 */ /* 0x000fea0003800000 */
[----:B------:R-:W-:-:S13]  /*a000*/  ISETP.NE.AND P2, PT, R101, 0x3, PT ;  /* 0x000000036500780c */ /* 0x000fda0003f45270 */
[----:B------:R-:W-:Y:S05]  /*a010*/  @!P2 BRA `(.L_x_232) ;  /* 0x000000000004a947 */ /* 0x000fea0003800000 */
[----:B------:R-:W-:Y:S01]  /*a020*/  BPT.TRAP 0x1 ;  /* 0x000000040000795c */ /* 0x000fe20000300000 */
.L_x_232:
[----:B------:R-:W-:Y:S01]  /*a030*/  SHF.L.U32 R0, R108, 0x1f, RZ ;  /* 0x0000001f6c007819 */ /* 0x000fe200000006ff */
[----:B------:R-:W-:Y:S01]  /*a040*/  BSSY B1, `(.L_x_233) ;  /* 0x0000004000017945 */ /* 0x000fe20003800000 */
[----:B------:R-:W-:-:S04]  /*a050*/  LEA R3, R109, UR50, 0x3 ;  /* 0x000000326d037c11 */ /* 0x000fc8000f8e18ff */
[----:B------:R-:W1:Y:S02]  /*a060*/  SYNCS.PHASECHK.TRANS64.TRYWAIT P0, [R3+URZ+0xc0], R0 ;  /* 0x0000c000030075a7 */ /* 0x000e64000800017f */
[----:B-1----:R-:W-:Y:S05]  /*a070*/  @!P0 BRA `(.L_x_234) ;  /* 0x0000005400448947 */ /* 0x002fea0003800000 */
.L_x_375:
[----:B------:R-:W-:Y:S05]  /*a080*/  BSYNC B1 ;  /* 0x0000000000017941 */ /* 0x000fea0003800000 */
.L_x_233:
[----:B------:R-:W-:Y:S04]  /*a090*/  BSSY B1, `(.L_x_235) ;  /* 0x0000011000017945 */ /* 0x000fe80003800000 */
[----:B------:R-:W-:Y:S05]  /*a0a0*/  @P1 BRA `(.L_x_236) ;  /* 0x00000000003c1947 */ /* 0x000fea0003800000 */
[----:B-1----:R-:W-:-:S05]  /*a0b0*/  IMAD R0, R109, 0x1000, R10 ;  /* 0x000010006d007824 */ /* 0x002fca00078e020a */
[----:B------:R-:W-:Y:S01]  /*a0c0*/  IADD3 R3, R0, UR50, RZ ;  /* 0x0000003200037c10 */ /* 0x000fe2000fffe0ff */
[----:B------:R-:W-:Y:S03]  /*a0d0*/  LDS.U16 R9, [R0+UR50+0x300] ;  /* 0x0003003200097984 */ /* 0x000fe60008000400 */
[----:B------:R-:W-:Y:S01]  /*a0e0*/  IADD3 R13, R12, R3, RZ ;  /* 0x000000030c0d7210 */ /* 0x000fe20007ffe0ff */
[----:B------:R-:W1:Y:S04]  /*a0f0*/  LDS.U16 R4, [R0+UR50+0x200] ;  /* 0x0002003200047984 */ /* 0x000e680008000400 */
[----:B------:R-:W-:Y:S04]  /*a100*/  LDS.U16 R7, [R13+0x300] ;  /* 0x000300000d077984 */ /* 0x000fe80000000400 */
[----:B------:R-:W2:Y:S04]  /*a110*/  LDS.U16 R6, [R13+0x200] ;  /* 0x000200000d067984 */ /* 0x000ea80000000400 */
[----:B------:R-:W-:Y:S04]  /*a120*/  LDS.U16 R8, [R0+UR50+0x308] ;  /* 0x0003083200087984 */ /* 0x000fe80008000400 */
[----:B------:R-:W3:Y:S04]  /*a130*/  LDS.U16 R3, [R0+UR50+0x208] ;  /* 0x0002083200037984 */ /* 0x000ee80008000400 */
[----:B------:R-:W-:Y:S04]  /*a140*/  LDS.U16 R5, [R13+0x308] ;  /* 0x000308000d057984 */ /* 0x000fe80000000400 */
[----:B------:R-:W4:Y:S01]  /*a150*/  LDS.U16 R12, [R13+0x208] ;  /* 0x000208000d0c7984 */ /* 0x000f220000000400 */
[----:B-1----:R-:W-:-:S02]  /*a160*/  PRMT R9, R4, 0x5410, R9 ;  /* 0x0000541004097816 */ /* 0x002fc40000000009 */
[----:B--2---:R-:W-:Y:S02]  /*a170*/  PRMT R7, R6, 0x5410, R7 ;  /* 0x0000541006077816 */ /* 0x004fe40000000007 */
[----:B---3--:R-:W-:Y:S02]  /*a180*/  PRMT R8, R3, 0x5410, R8 ;  /* 0x0000541003087816 */ /* 0x008fe40000000008 */
[----:B----4-:R-:W-:-:S07]  /*a190*/  PRMT R6, R12, 0x5410, R5 ;  /* 0x000054100c067816 */ /* 0x010fce0000000005 */
.L_x_236:
[----:B------:R-:W-:Y:S05]  /*a1a0*/  BSYNC B1 ;  /* 0x0000000000017941 */ /* 0x000fea0003800000 */
.L_x_235:
        /* <DEDUP_REMOVED lines=8> */
.L_x_237:
[----:B-1----:R-:W1:Y:S01]  /*a230*/  S2R R3, SR_CgaCtaId ;  /* 0x0000000000037919 */ /* 0x002e620000008800 */
[C---:B------:R-:W-:Y:S01]  /*a240*/  LEA R0, R109.reuse, UR50, 0x3 ;  /* 0x000000326d007c11 */ /* 0x040fe2000f8e18ff */
[----:B------:R-:W-:-:S03]  /*a250*/  VIADD R109, R109, 0x1 ;  /* 0x000000016d6d7836 */ /* 0x000fc60000000000 */
[----:B------:R-:W-:Y:S02]  /*a260*/  IADD3 R0, R0, 0xe0, RZ ;  /* 0x000000e000007810 */ /* 0x000fe40007ffe0ff */
[----:B------:R-:W-:-:S04]  /*a270*/  ISETP.NE.AND P0, PT, R109, 0x4, PT ;  /* 0x000000046d00780c */ /* 0x000fc80003f05270 */
[----:B------:R-:W-:Y:S02]  /*a280*/  SEL R109, R109, RZ, P0 ;  /* 0x000000ff6d6d7207 */ /* 0x000fe40000000000 */
[----:B-1----:R-:W-:Y:S02]  /*a290*/  PRMT R0, R3, 0x654, R0 ;  /* 0x0000065403007816 */ /* 0x002fe40000000000 */
[----:B------:R-:W-:Y:S02]  /*a2a0*/  SEL R3, RZ, 0x1, P0 ;  /* 0x00000001ff037807 */ /* 0x000fe40000000000 */
[----:B--2---:R1:W-:Y:S02]  /*a2b0*/  SYNCS.ARRIVE.TRANS64.RED.A1T0 RZ, [R0+URZ], RZ ;  /* 0x000000ff00ff79a7 */ /* 0x0043e4000810043f */
[----:B------:R-:W-:-:S07]  /*a2c0*/  LOP3.LUT R108, R108, R3, RZ, 0x3c, !PT ;  /* 0x000000036c6c7212 */ /* 0x000fce00078e3cff */
.L_x_231:
[----:B------:R-:W-:Y:S05]  /*a2d0*/  BSYNC B0 ;  /* 0x0000000000007941 */ /* 0x000fea0003800000 */
.L_x_230:
[----:B-1----:R-:W-:Y:S01]  /*a2e0*/  F2FP.F16.E4M3.UNPACK_B R0, R9 ;  /* 0x00000009ff00723e */ /* 0x002fe200020006ff */
[C---:B------:R-:W-:Y:S01]  /*a2f0*/  FMUL R107, R89.reuse, R107 ;  /* 0x0000006b596b7220 */ /* 0x040fe20000400000 */
[C---:B------:R-:W-:Y:S01]  /*a300*/  FMUL R12, R89.reuse, R106 ;  /* 0x0000006a590c7220 */ /* 0x040fe20000400000 */
[----:B------:R-:W-:Y:S01]  /*a310*/  F2FP.F16.E4M3.UNPACK_B R4, R8 ;  /* 0x00000008ff04723e */ /* 0x000fe200020006ff */
[C---:B------:R-:W-:Y:S01]  /*a320*/  FMUL R103, R89.reuse, R103 ;  /* 0x0000006759677220 */ /* 0x040fe20000400000 */
[--C-:B------:R-:W-:Y:S01]  /*a330*/  HADD2.F32 R3, -RZ, R0.reuse.H0_H0 ;  /* 0x20000000ff037230 */ /* 0x100fe20000004100 */
[----:B------:R-:W-:Y:S01]  /*a340*/  MOV R55, 0x3bbb989d ;  /* 0x3bbb989d00377802 */ /* 0x000fe20000000f00 */
[----:B------:R-:W-:Y:S01]  /*a350*/  HADD2.F32 R5, -RZ, R0.H1_H1 ;  /* 0x30000000ff057230 */ /* 0x000fe20000004100 */
[----:B------:R-:W-:Y:S01]  /*a360*/  F2FP.F16.E4M3.UNPACK_B R0, R9.H1 ;  /* 0x00000009ff00723e */ /* 0x000fe200030006ff */
[----:B------:R-:W-:Y:S01]  /*a370*/  FMUL R14, R89, R105 ;  /* 0x00000069590e7220 */ /* 0x000fe20000400000 */
[----:B------:R-:W-:Y:S01]  /*a380*/  FFMA R9, R90, R3, R107 ;  /* 0x000000035a097223 */ /* 0x000fe2000000006b */
[----:B------:R-:W-:-:S02]  /*a390*/  HADD2.F32 R15, -RZ, R4.H1_H1 ;  /* 0x30000004ff0f7230 */ /* 0x000fc40000004100 */
[C---:B------:R-:W-:Y:S01]  /*a3a0*/  FFMA R12, R90.reuse, R5, R12 ;  /* 0x000000055a0c7223 */ /* 0x040fe2000000000c */
[--C-:B------:R-:W-:Y:S01]  /*a3b0*/  HADD2.F32 R3, -RZ, R0.reuse.H0_H0 ;  /* 0x20000000ff037230 */ /* 0x100fe20000004100 */
[----:B------:R-:W-:Y:S01]  /*a3c0*/  MOV R58, 0x437c0000 ;  /* 0x437c0000003a7802 */ /* 0x000fe20000000f00 */
[----:B------:R-:W-:Y:S01]  /*a3d0*/  HADD2.F32 R13, -RZ, R0.H1_H1 ;  /* 0x30000000ff0d7230 */ /* 0x000fe20000004100 */
[----:B------:R-:W-:Y:S01]  /*a3e0*/  F2FP.F16.E4M3.UNPACK_B R0, R8.H1 ;  /* 0x00000008ff00723e */ /* 0x000fe200030006ff */
[----:B------:R-:W-:Y:S02]  /*a3f0*/  HADD2.F32 R5, -RZ, R4.H0_H0 ;  /* 0x20000004ff057230 */ /* 0x000fe40000004100 */
[----:B------:R-:W-:Y:S01]  /*a400*/  FFMA R8, R90, R3, R103 ;  /* 0x000000035a087223 */ /* 0x000fe20000000067 */
[----:B------:R-:W-:Y:S01]  /*a410*/  FFMA.SAT R4, -R9, R55, 0.5 ;  /* 0x3f00000009047423 */ /* 0x000fe20000002137 */
[----:B------:R-:W-:Y:S01]  /*a420*/  FMUL R91, R89, R91 ;  /* 0x0000005b595b7220 */ /* 0x000fe20000400000 */
[----:B------:R-:W-:-:S02]  /*a430*/  HADD2.F32 R3, -RZ, R0.H0_H0 ;  /* 0x20000000ff037230 */ /* 0x000fc40000004100 */
[----:B------:R-:W-:Y:S01]  /*a440*/  FFMA R14, R90, R5, R14 ;  /* 0x000000055a0e7223 */ /* 0x000fe2000000000e */
[----:B------:R-:W-:Y:S01]  /*a450*/  HADD2.F32 R21, -RZ, R0.H1_H1 ;  /* 0x30000000ff157230 */ /* 0x000fe20000004100 */
[----:B------:R-:W-:Y:S01]  /*a460*/  F2FP.F16.E4M3.UNPACK_B R0, R7 ;  /* 0x00000007ff00723e */ /* 0x000fe200020006ff */
[----:B------:R-:W-:Y:S01]  /*a470*/  FFMA.RM R4, R4, R58, 12582913 ;  /* 0x4b40000104047423 */ /* 0x000fe2000000403a */
[C---:B------:R-:W-:Y:S01]  /*a480*/  FMUL R24, R89.reuse, R94 ;  /* 0x0000005e59187220 */ /* 0x040fe20000400000 */
[----:B------:R-:W-:Y:S01]  /*a490*/  FFMA.SAT R25, -R12, R55, 0.5 ;  /* 0x3f0000000c197423 */ /* 0x000fe20000002137 */
[----:B------:R-:W-:Y:S01]  /*a4a0*/  FMUL R102, R89, R102 ;  /* 0x0000006659667220 */ /* 0x000fe20000400000 */
[--C-:B------:R-:W-:Y:S02]  /*a4b0*/  HADD2.F32 R5, -RZ, R0.reuse.H1_H1 ;  /* 0x30000000ff057230 */ /* 0x100fe40000004100 */
[----:B------:R-:W-:Y:S01]  /*a4c0*/  FFMA R20, R90, R3, R91 ;  /* 0x000000035a147223 */ /* 0x000fe2000000005b */
[----:B------:R-:W-:-:S02]  /*a4d0*/  HADD2.F32 R3, -RZ, R0.H0_H0 ;  /* 0x20000000ff037230 */ /* 0x000fc40000004100 */
[----:B------:R-:W-:Y:S01]  /*a4e0*/  FMUL R93, R89, R93 ;  /* 0x0000005d595d7220 */ /* 0x000fe20000400000 */
[----:B------:R-:W-:Y:S01]  /*a4f0*/  FADD R26, R4, -12583039 ;  /* 0xcb40007f041a7421 */ /* 0x000fe20000000000 */
[C---:B------:R-:W-:Y:S01]  /*a500*/  FFMA R24, R90.reuse, R5, R24 ;  /* 0x000000055a187223 */ /* 0x040fe20000000018 */
[-C--:B------:R-:W-:Y:S01]  /*a510*/  FFMA.RM R30, R25, R58.reuse, 12582913 ;  /* 0x4b400001191e7423 */ /* 0x080fe2000000403a */
[----:B------:R-:W-:Y:S01]  /*a520*/  FFMA R13, R90, R13, R102 ;  /* 0x0000000d5a0d7223 */ /* 0x000fe20000000066 */
[----:B------:R-:W-:Y:S01]  /*a530*/  FFMA.SAT R5, -R8, R55, 0.5 ;  /* 0x3f00000008057423 */ /* 0x000fe20000002137 */
[----:B------:R-:W-:Y:S01]  /*a540*/  F2FP.F16.E4M3.UNPACK_B R0, R7.H1 ;  /* 0x00000007ff00723e */ /* 0x000fe200030006ff */
[----:B------:R-:W-:Y:S01]  /*a550*/  FFMA R7, R90, R3, R93 ;  /* 0x000000035a077223 */ /* 0x000fe2000000005d */
[----:B------:R-:W-:Y:S01]  /*a560*/  FFMA R26, -R9, 1.4426950216293334961, -R26 ;  /* 0x3fb8aa3b091a7823 */ /* 0x000fe2000000091a */
[----:B------:R-:W-:Y:S01]  /*a570*/  FADD R3, R30, -12583039 ;  /* 0xcb40007f1e037421 */ /* 0x000fe20000000000 */
[-C--:B------:R-:W-:Y:S01]  /*a580*/  FFMA.RM R32, R5, R58.reuse, 12582913 ;  /* 0x4b40000105207423 */ /* 0x080fe2000000403a */
[-C--:B------:R-:W-:Y:S01]  /*a590*/  FFMA.SAT R28, -R13, R55.reuse, 0.5 ;  /* 0x3f0000000d1c7423 */ /* 0x080fe20000002137 */
[----:B------:R-:W-:Y:S01]  /*a5a0*/  FFMA R26, -R9, 1.925963033500011079e-08, R26 ;  /* 0x32a57060091a7823 */ /* 0x000fe2000000011a */
[----:B------:R-:W-:Y:S01]  /*a5b0*/  FFMA R3, -R12, 1.4426950216293334961, -R3 ;  /* 0x3fb8aa3b0c037823 */ /* 0x000fe20000000903 */
[----:B------:R-:W-:Y:S01]  /*a5c0*/  FADD R5, R32, -12583039 ;  /* 0xcb40007f20057421 */ /* 0x000fe20000000000 */
[----:B------:R-:W-:Y:S01]  /*a5d0*/  FFMA.RM R34, R28, R58, 12582913 ;  /* 0x4b4000011c227423 */ /* 0x000fe2000000403a */
[----:B------:R-:W-:Y:S01]  /*a5e0*/  FFMA.SAT R28, -R14, R55, 0.5 ;  /* 0x3f0000000e1c7423 */ /* 0x000fe20000002137 */
[----:B------:R1:W2:Y:S01]  /*a5f0*/  MUFU.EX2 R31, R26 ;  /* 0x0000001a001f7308 */ /* 0x0002a20000000800 */
[----:B------:R-:W-:Y:S01]  /*a600*/  FFMA R27, -R12, 1.925963033500011079e-08, R3 ;  /* 0x32a570600c1b7823 */ /* 0x000fe20000000103 */
[----:B------:R-:W-:-:S02]  /*a610*/  HADD2.F32 R3, -RZ, R0.H1_H1 ;  /* 0x30000000ff037230 */ /* 0x000fc40000004100 */
[----:B------:R-:W-:Y:S01]  /*a620*/  FFMA R29, -R8, 1.4426950216293334961, -R5 ;  /* 0x3fb8aa3b081d7823 */ /* 0x000fe20000000905 */
[C---:B------:R-:W-:Y:S01]  /*a630*/  FMUL R5, R89.reuse, R96 ;  /* 0x0000006059057220 */ /* 0x040fe20000400000 */
[----:B------:R-:W-:Y:S01]  /*a640*/  FFMA.RM R36, R28, R58, 12582913 ;  /* 0x4b4000011c247423 */ /* 0x000fe2000000403a */
[C---:B------:R-:W-:Y:S01]  /*a650*/  FMUL R104, R89.reuse, R104 ;  /* 0x0000006859687220 */ /* 0x040fe20000400000 */
[----:B------:R-:W-:Y:S01]  /*a660*/  FMUL R92, R89, R92 ;  /* 0x0000005c595c7220 */ /* 0x000fe20000400000 */
[----:B------:R-:W-:Y:S02]  /*a670*/  HADD2.F32 R25, -RZ, R0.H0_H0 ;  /* 0x20000000ff197230 */ /* 0x000fe40000004100 */
[----:B-1----:R-:W-:Y:S01]  /*a680*/  FADD R26, R34, -12583039 ;  /* 0xcb40007f221a7421 */ /* 0x002fe20000000000 */
[----:B------:R-:W-:Y:S01]  /*a690*/  FFMA R15, R90, R15, R104 ;  /* 0x0000000f5a0f7223 */ /* 0x000fe20000000068 */
[----:B------:R-:W-:Y:S01]  /*a6a0*/  FFMA R29, -R8, 1.925963033500011079e-08, R29 ;  /* 0x32a57060081d7823 */ /* 0x000fe2000000011d */
[----:B------:R-:W-:Y:S01]  /*a6b0*/  F2FP.F16.E4M3.UNPACK_B R0, R6 ;  /* 0x00000006ff00723e */ /* 0x000fe200020006ff */
[----:B------:R-:W-:Y:S01]  /*a6c0*/  FFMA R28, -R13, 1.4426950216293334961, -R26 ;  /* 0x3fb8aa3b0d1c7823 */ /* 0x000fe2000000091a */
[----:B------:R-:W-:Y:S01]  /*a6d0*/  FFMA R26, R90, R3, R5 ;  /* 0x000000035a1a7223 */ /* 0x000fe20000000005 */
[----:B------:R-:W-:Y:S01]  /*a6e0*/  FADD R3, R36, -12583039 ;  /* 0xcb40007f24037421 */ /* 0x000fe20000000000 */
[----:B------:R-:W-:Y:S01]  /*a6f0*/  FFMA R21, R90, R21, R92 ;  /* 0x000000155a157223 */ /* 0x000fe2000000005c */
[----:B------:R1:W-:Y:S01]  /*a700*/  MUFU.EX2 R35, R29 ;  /* 0x0000001d00237308 */ /* 0x0003e20000000800 */
[----:B------:R-:W-:Y:S01]  /*a710*/  FFMA.SAT R5, -R15, R55, 0.5 ;  /* 0x3f0000000f057423 */ /* 0x000fe20000002137 */
[----:B------:R-:W-:Y:S01]  /*a720*/  FFMA R3, -R14, 1.4426950216293334961, -R3 ;  /* 0x3fb8aa3b0e037823 */ /* 0x000fe20000000903 */
[----:B------:R-:W-:Y:S01]  /*a730*/  FFMA R28, -R13, 1.925963033500011079e-08, R28 ;  /* 0x32a570600d1c7823 */ /* 0x000fe2000000011c */
[----:B------:R-:W-:Y:S01]  /*a740*/  FMUL R95, R89, R95 ;  /* 0x0000005f595f7220 */ /* 0x000fe20000400000 */
[----:B------:R-:W-:Y:S01]  /*a750*/  FFMA.RM R38, R5, R58, 12582913 ;  /* 0x4b40000105267423 */ /* 0x000fe2000000403a */
[----:B------:R-:W-:Y:S01]  /*a760*/  FFMA.SAT R5, -R20, R55, 0.5 ;  /* 0x3f00000014057423 */ /* 0x000fe20000002137 */
[----:B------:R-:W-:Y:S01]  /*a770*/  FMUL R99, R89, R99 ;  /* 0x0000006359637220 */ /* 0x000fe20000400000 */
[----:B------:R3:W4:Y:S01]  /*a780*/  MUFU.EX2 R33, R27 ;  /* 0x0000001b00217308 */ /* 0x0007220000000800 */
[----:B-1----:R-:W-:Y:S01]  /*a790*/  FFMA R29, -R14, 1.925963033500011079e-08, R3 ;  /* 0x32a570600e1d7823 */ /* 0x002fe20000000103 */
[----:B------:R-:W-:-:S02]  /*a7a0*/  HADD2.F32 R3, -RZ, R0.H1_H1 ;  /* 0x30000000ff037230 */ /* 0x000fc40000004100 */
[----:B------:R-:W-:Y:S01]  /*a7b0*/  FFMA.RM R42, R5, R58, 12582913 ;  /* 0x4b400001052a7423 */ /* 0x000fe2000000403a */
[C---:B------:R-:W-:Y:S01]  /*a7c0*/  FMUL R5, R89.reuse, R98 ;  /* 0x0000006259057220 */ /* 0x040fe20000400000 */
[----:B------:R-:W-:Y:S01]  /*a7d0*/  FFMA R25, R90, R25, R95 ;  /* 0x000000195a197223 */ /* 0x000fe2000000005f */
[----:B------:R-:W-:Y:S01]  /*a7e0*/  FMUL R97, R89, R97 ;  /* 0x0000006159617220 */ /* 0x000fe20000400000 */
[-C--:B------:R-:W-:Y:S01]  /*a7f0*/  FFMA.SAT R49, -R26, R55.reuse, 0.5 ;  /* 0x3f0000001a317423 */ /* 0x080fe20000002137 */
[----:B------:R1:W-:Y:S01]  /*a800*/  MUFU.EX2 R37, R28 ;  /* 0x0000001c00257308 */ /* 0x0003e20000000800 */
[----:B---3--:R-:W-:Y:S02]  /*a810*/  HADD2.F32 R27, -RZ, R0.H0_H0 ;  /* 0x20000000ff1b7230 */ /* 0x008fe40000004100 */
[-C--:B------:R-:W-:Y:S01]  /*a820*/  FFMA.SAT R0, -R21, R55.reuse, 0.5 ;  /* 0x3f00000015007423 */ /* 0x080fe20000002137 */
[----:B------:R-:W-:Y:S01]  /*a830*/  FFMA.SAT R47, -R25, R55, 0.5 ;  /* 0x3f000000192f7423 */ /* 0x000fe20000002137 */
[----:B------:R-:W-:Y:S01]  /*a840*/  FADD R40, R38, -12583039 ;  /* 0xcb40007f26287421 */ /* 0x000fe20000000000 */
[-C--:B------:R-:W-:Y:S01]  /*a850*/  FFMA.RM R49, R49, R58.reuse, 12582913 ;  /* 0x4b40000131317423 */ /* 0x080fe2000000403a */
[----:B------:R-:W-:Y:S01]  /*a860*/  FFMA.RM R44, R0, R58, 12582913 ;  /* 0x4b400001002c7423 */ /* 0x000fe2000000403a */
[----:B------:R-:W-:Y:S01]  /*a870*/  F2FP.F16.E4M3.UNPACK_B R0, R6.H1 ;  /* 0x00000006ff00723e */ /* 0x000fe200030006ff */
[----:B------:R3:W-:Y:S01]  /*a880*/  MUFU.EX2 R39, R29 ;  /* 0x0000001d00277308 */ /* 0x0007e20000000800 */
[----:B------:R-:W-:Y:S01]  /*a890*/  FFMA R6, R90, R3, R5 ;  /* 0x000000035a067223 */ /* 0x000fe20000000005 */
[----:B-1----:R-:W-:Y:S01]  /*a8a0*/  FADD R28, R44, -12583039 ;  /* 0xcb40007f2c1c7421 */ /* 0x002fe20000000000 */
[----:B------:R-:W-:Y:S01]  /*a8b0*/  FFMA R27, R90, R27, R97 ;  /* 0x0000001b5a1b7223 */ /* 0x000fe20000000061 */
[----:B------:R-:W-:-:S02]  /*a8c0*/  HADD2.F32 R3, -RZ, R0.H0_H0 ;  /* 0x20000000ff037230 */ /* 0x000fc40000004100 */
[----:B------:R-:W-:Y:S01]  /*a8d0*/  FFMA R40, -R15, 1.4426950216293334961, -R40 ;  /* 0x3fb8aa3b0f287823 */ /* 0x000fe20000000928 */
[----:B------:R-:W-:Y:S01]  /*a8e0*/  FFMA R28, -R21, 1.4426950216293334961, -R28 ;  /* 0x3fb8aa3b151c7823 */ /* 0x000fe2000000091c */
[-C--:B------:R-:W-:Y:S01]  /*a8f0*/  FFMA.SAT R45, -R7, R55.reuse, 0.5 ;  /* 0x3f000000072d7423 */ /* 0x080fe20000002137 */
[-C--:B------:R-:W-:Y:S01]  /*a900*/  FFMA.SAT R50, -R27, R55.reuse, 0.5 ;  /* 0x3f0000001b327423 */ /* 0x080fe20000002137 */
[----:B---3--:R-:W-:Y:S01]  /*a910*/  FFMA.SAT R29, -R24, R55, 0.5 ;  /* 0x3f000000181d7423 */ /* 0x008fe20000002137 */
[----:B------:R-:W-:Y:S01]  /*a920*/  FFMA R5, -R21, 1.925963033500011079e-08, R28 ;  /* 0x32a5706015057823 */ /* 0x000fe2000000011c */
[----:B------:R-:W-:Y:S01]  /*a930*/  FFMA R28, R90, R3, R99 ;  /* 0x000000035a1c7223 */ /* 0x000fe20000000063 */
[-C--:B------:R-:W-:Y:S01]  /*a940*/  FFMA.SAT R53, -R6, R55.reuse, 0.5 ;  /* 0x3f00000006357423 */ /* 0x080fe20000002137 */
[-C--:B------:R-:W-:Y:S01]  /*a950*/  FFMA.RM R46, R29, R58.reuse, 12582913 ;  /* 0x4b4000011d2e7423 */ /* 0x080fe2000000403a */
[----:B------:R-:W-:Y:S02]  /*a960*/  HADD2.F32 R29, -RZ, R0.H1_H1 ;  /* 0x30000000ff1d7230 */ /* 0x000fe40000004100 */
[----:B------:R-:W-:Y:S01]  /*a970*/  FFMA.RM R0, R47, R58, 12582913 ;  /* 0x4b4000012f007423 */ /* 0x000fe2000000403a */
[----:B------:R-:W-:Y:S01]  /*a980*/  FFMA.SAT R54, -R28, R55, 0.5 ;  /* 0x3f0000001c367423 */ /* 0x000fe20000002137 */
[----:B------:R-:W-:Y:S01]  /*a990*/  FADD R3, R46, -12583039 ;  /* 0xcb40007f2e037421 */ /* 0x000fe20000000000 */
[----:B------:R-:W-:Y:S01]  /*a9a0*/  FADD R41, R42, -12583039 ;  /* 0xcb40007f2a297421 */ /* 0x000fe20000000000 */
[----:B------:R-:W-:Y:S01]  /*a9b0*/  FADD R48, R0, -12583039 ;  /* 0xcb40007f00307421 */ /* 0x000fe20000000000 */
[----:B------:R-:W-:Y:S01]  /*a9c0*/  FFMA R40, -R15, 1.925963033500011079e-08, R40 ;  /* 0x32a570600f287823 */ /* 0x000fe20000000128 */
[----:B------:R-:W-:Y:S01]  /*a9d0*/  FFMA R47, -R24, 1.4426950216293334961, -R3 ;  /* 0x3fb8aa3b182f7823 */ /* 0x000fe20000000903 */
[----:B------:R-:W-:Y:S01]  /*a9e0*/  FMUL R3, R89, R100 ;  /* 0x0000006459037220 */ /* 0x000fe20000400000 */
[----:B------:R-:W-:Y:S01]  /*a9f0*/  FFMA R48, -R25, 1.4426950216293334961, -R48 ;  /* 0x3fb8aa3b19307823 */ /* 0x000fe20000000930 */
[----:B------:R-:W-:-:S02]  /*aa00*/  IMAD.SHL.U32 R30, R30, 0x800000, RZ ;  /* 0x008000001e1e7824 */ /* 0x000fc400078e00ff */
[-C--:B------:R-:W-:Y:S01]  /*aa10*/  FFMA.RM R45, R45, R58.reuse, 12582913 ;  /* 0x4b4000012d2d7423 */ /* 0x080fe2000000403a */
[----:B------:R-:W-:Y:S01]  /*aa20*/  FFMA R29, R90, R29, R3 ;  /* 0x0000001d5a1d7223 */ /* 0x000fe20000000003 */
[----:B------:R-:W-:Y:S01]  /*aa30*/  FADD R3, R49, -12583039 ;  /* 0xcb40007f31037421 */ /* 0x000fe20000000000 */
[----:B------:R-:W-:Y:S01]  /*aa40*/  FFMA R48, -R25, 1.925963033500011079e-08, R48 ;  /* 0x32a5706019307823 */ /* 0x000fe20000000130 */
[----:B------:R-:W-:Y:S01]  /*aa50*/  SHF.L.U32 R4, R4, 0x17, RZ ;  /* 0x0000001704047819 */ /* 0x000fe200000006ff */
[----:B------:R-:W-:Y:S01]  /*aa60*/  FFMA.SAT R55, -R29, R55, 0.5 ;  /* 0x3f0000001d377423 */ /* 0x000fe20000002137 */
[-C--:B------:R-:W-:Y:S01]  /*aa70*/  FFMA.RM R56, R54, R58.reuse, 12582913 ;  /* 0x4b40000136387423 */ /* 0x080fe2000000403a */
[-C--:B------:R-:W-:Y:S01]  /*aa80*/  FFMA.RM R52, R50, R58.reuse, 12582913 ;  /* 0x4b40000132347423 */ /* 0x080fe2000000403a */
[----:B------:R-:W-:Y:S01]  /*aa90*/  FFMA R51, -R26, 1.4426950216293334961, -R3 ;  /* 0x3fb8aa3b1a337823 */ /* 0x000fe20000000903 */
[-C--:B------:R-:W-:Y:S01]  /*aaa0*/  FFMA.RM R57, R55, R58.reuse, 12582913 ;  /* 0x4b40000137397423 */ /* 0x080fe2000000403a */
[----:B------:R-:W-:Y:S01]  /*aab0*/  FFMA R43, -R20, 1.4426950216293334961, -R41 ;  /* 0x3fb8aa3b142b7823 */ /* 0x000fe20000000929 */
[----:B------:R4:W-:Y:S01]  /*aac0*/  MUFU.EX2 R3, R48 ;  /* 0x0000003000037308 */ /* 0x0009e20000000800 */
[----:B------:R-:W-:Y:S01]  /*aad0*/  FFMA.RM R53, R53, R58, 12582913 ;  /* 0x4b40000135357423 */ /* 0x000fe2000000403a */
[----:B------:R-:W-:Y:S01]  /*aae0*/  FADD R50, R52, -12583039 ;  /* 0xcb40007f34327421 */ /* 0x000fe20000000000 */
[----:B--2---:R-:W-:Y:S01]  /*aaf0*/  FFMA R59, R4, R31, 1 ;  /* 0x3f800000043b7423 */ /* 0x004fe2000000001f */
[----:B------:R-:W-:Y:S01]  /*ab00*/  SHF.L.U32 R32, R32, 0x17, RZ ;  /* 0x0000001720207819 */ /* 0x000fe200000006ff */
[----:B------:R-:W-:Y:S01]  /*ab10*/  FADD R31, R53, -12583039 ;  /* 0xcb40007f351f7421 */ /* 0x000fe20000000000 */
[----:B------:R-:W-:Y:S01]  /*ab20*/  FFMA R54, -R27, 1.4426950216293334961, -R50 ;  /* 0x3fb8aa3b1b367823 */ /* 0x000fe20000000932 */
[----:B------:R-:W-:Y:S01]  /*ab30*/  FFMA R43, -R20, 1.925963033500011079e-08, R43 ;  /* 0x32a57060142b7823 */ /* 0x000fe2000000012b */
[----:B------:R1:W2:Y:S01]  /*ab40*/  MUFU.EX2 R41, R40 ;  /* 0x0000002800297308 */ /* 0x0002a20000000800 */
[----:B----4-:R-:W-:Y:S01]  /*ab50*/  FFMA R48, R30, R33, 1 ;  /* 0x3f8000001e307423 */ /* 0x010fe20000000021 */
[----:B------:R-:W-:Y:S01]  /*ab60*/  FADD R33, R56, -12583039 ;  /* 0xcb40007f38217421 */ /* 0x000fe20000000000 */
[----:B------:R-:W-:Y:S01]  /*ab70*/  FADD R30, R57, -12583039 ;  /* 0xcb40007f391e7421 */ /* 0x000fe20000000000 */
[----:B------:R-:W-:Y:S01]  /*ab80*/  FFMA R55, -R6, 1.4426950216293334961, -R31 ;  /* 0x3fb8aa3b06377823 */ /* 0x000fe2000000091f */
[----:B------:R-:W-:Y:S01]  /*ab90*/  FFMA R58, R32, R35, 1 ;  /* 0x3f800000203a7423 */ /* 0x000fe20000000023 */
[----:B------:R-:W-:Y:S01]  /*aba0*/  FFMA R33, -R28, 1.4426950216293334961, -R33 ;  /* 0x3fb8aa3b1c217823 */ /* 0x000fe20000000921 */
[----:B------:R-:W-:Y:S01]  /*abb0*/  FFMA R30, -R29, 1.4426950216293334961, -R30 ;  /* 0x3fb8aa3b1d1e7823 */ /* 0x000fe2000000091e */
[----:B------:R-:W-:Y:S01]  /*abc0*/  FFMA R47, -R24, 1.925963033500011079e-08, R47 ;  /* 0x32a57060182f7823 */ /* 0x000fe2000000012f */
[----:B-1----:R-:W-:Y:S01]  /*abd0*/  FADD R40, R45, -12583039 ;  /* 0xcb40007f2d287421 */ /* 0x002fe20000000000 */
[----:B------:R-:W-:Y:S01]  /*abe0*/  FFMA R33, -R28, 1.925963033500011079e-08, R33 ;  /* 0x32a570601c217823 */ /* 0x000fe20000000121 */
[----:B------:R-:W-:Y:S01]  /*abf0*/  FFMA R30, -R29, 1.925963033500011079e-08, R30 ;  /* 0x32a570601d1e7823 */ /* 0x000fe2000000011e */
[----:B------:R-:W-:Y:S01]  /*ac00*/  IADD3 R32, R59, 0x1800000, RZ ;  /* 0x018000003b207810 */ /* 0x000fe20007ffe0ff */
[----:B------:R-:W-:Y:S01]  /*ac10*/  FFMA R40, -R7, 1.4426950216293334961, -R40 ;  /* 0x3fb8aa3b07287823 */ /* 0x000fe20000000928 */
[----:B------:R-:W-:Y:S01]  /*ac20*/  FFMA R54, -R27, 1.925963033500011079e-08, R54 ;  /* 0x32a570601b367823 */ /* 0x000fe20000000136 */
[----:B------:R-:W-:Y:S01]  /*ac30*/  FFMA R51, -R26, 1.925963033500011079e-08, R51 ;  /* 0x32a570601a337823 */ /* 0x000fe20000000133 */
[----:B------:R-:W-:Y:S01]  /*ac40*/  FFMA R55, -R6, 1.925963033500011079e-08, R55 ;  /* 0x32a5706006377823 */ /* 0x000fe20000000137 */
[----:B------:R-:W-:Y:S01]  /*ac50*/  FFMA R40, -R7, 1.925963033500011079e-08, R40 ;  /* 0x32a5706007287823 */ /* 0x000fe20000000128 */
[----:B------:R-:W-:Y:S01]  /*ac60*/  LOP3.LUT R32, R32, 0x7f800000, RZ, 0xc0, !PT ;  /* 0x7f80000020207812 */ /* 0x000fe200078ec0ff */
[----:B------:R-:W1:Y:S01]  /*ac70*/  MUFU.EX2 R31, R54 ;  /* 0x00000036001f7308 */ /* 0x000e620000000800 */
[----:B------:R-:W-:Y:S01]  /*ac80*/  SHF.L.U32 R34, R34, 0x17, RZ ;  /* 0x0000001722227819 */ /* 0x000fe200000006ff */
[----:B------:R-:W-:Y:S01]  /*ac90*/  IMAD.SHL.U32 R52, R52, 0x800000, RZ ;  /* 0x0080000034347824 */ /* 0x000fe200078e00ff */
[----:B------:R-:W-:Y:S01]  /*aca0*/  ISETP.GT.U32.AND P0, PT, R32, 0x1ffffff, PT ;  /* 0x01ffffff2000780c */ /* 0x000fe20003f04070 */
[----:B------:R-:W-:Y:S01]  /*acb0*/  IMAD.SHL.U32 R38, R38, 0x800000, RZ ;  /* 0x0080000026267824 */ /* 0x000fe200078e00ff */
[----:B------:R-:W-:Y:S01]  /*acc0*/  SHF.L.U32 R36, R36, 0x17, RZ ;  /* 0x0000001724247819 */ /* 0x000fe200000006ff */
[----:B------:R-:W-:Y:S01]  /*acd0*/  IMAD.SHL.U32 R46, R46, 0x800000, RZ ;  /* 0x008000002e2e7824 */ /* 0x000fe200078e00ff */
[----:B------:R-:W-:Y:S01]  /*ace0*/  SHF.L.U32 R42, R42, 0x17, RZ ;  /* 0x000000172a2a7819 */ /* 0x000fe200000006ff */
[----:B------:R-:W3:Y:S01]  /*acf0*/  MUFU.EX2 R43, R43 ;  /* 0x0000002b002b7308 */ /* 0x000ee20000000800 */
[----:B------:R-:W-:Y:S01]  /*ad00*/  SHF.L.U32 R44, R44, 0x17, RZ ;  /* 0x000000172c2c7819 */ /* 0x000fe200000006ff */
[----:B------:R-:W-:Y:S01]  /*ad10*/  BSSY B1, `(.L_x_238) ;  /* 0x0000025000017945 */ /* 0x000fe20003800000 */
[----:B------:R-:W-:Y:S01]  /*ad20*/  SHF.L.U32 R45, R45, 0x17, RZ ;  /* 0x000000172d2d7819 */ /* 0x000fe200000006ff */
[----:B--2---:R-:W-:Y:S01]  /*ad30*/  FFMA R61, R38, R41, 1 ;  /* 0x3f800000263d7423 */ /* 0x004fe20000000029 */
[----:B------:R-:W-:-:S02]  /*ad40*/  SHF.L.U32 R0, R0, 0x17, RZ ;  /* 0x0000001700007819 */ /* 0x000fc400000006ff */
[----:B------:R-:W-:Y:S01]  /*ad50*/  SHF.L.U32 R49, R49, 0x17, RZ ;  /* 0x0000001731317819 */ /* 0x000fe200000006ff */
[----:B------:R-:W-:Y:S01]  /*ad60*/  MUFU.EX2 R5, R5 ;  /* 0x0000000500057308 */ /* 0x000fe20000000800 */
[----:B------:R-:W-:Y:S01]  /*ad70*/  SHF.L.U32 R53, R53, 0x17, RZ ;  /* 0x0000001735357819 */ /* 0x000fe200000006ff */
[----:B-1----:R-:W-:Y:S01]  /*ad80*/  FFMA R67, R52, R31, 1 ;  /* 0x3f80000034437423 */ /* 0x002fe2000000001f */
[----:B------:R-:W-:Y:S01]  /*ad90*/  SHF.L.U32 R56, R56, 0x17, RZ ;  /* 0x0000001738387819 */ /* 0x000fe200000006ff */
[----:B------:R-:W-:Y:S01]  /*ada0*/  FFMA R65, R0, R3, 1 ;  /* 0x3f80000000417423 */ /* 0x000fe20000000003 */
[----:B------:R-:W-:-:S03]  /*adb0*/  SHF.L.U32 R57, R57, 0x17, RZ ;  /* 0x0000001739397819 */ /* 0x000fc600000006ff */
[----:B------:R-:W1:Y:S01]  /*adc0*/  MUFU.EX2 R40, R40 ;  /* 0x0000002800287308 */ /* 0x000e620000000800 */
[----:B---3--:R-:W-:-:S07]  /*add0*/  FFMA R42, R42, R43, 1 ;  /* 0x3f8000002a2a7423 */ /* 0x008fce000000002b */
[----:B------:R-:W2:Y:S08]  /*ade0*/  MUFU.EX2 R47, R47 ;  /* 0x0000002f002f7308 */ /* 0x000eb00000000800 */
[----:B------:R3:W4:Y:S01]  /*adf0*/  MUFU.EX2 R50, R51 ;  /* 0x0000003300327308 */ /* 0x0007220000000800 */
[----:B-1----:R-:W-:-:S07]  /*ae00*/  FFMA R63, R45, R40, 1 ;  /* 0x3f8000002d3f7423 */ /* 0x002fce0000000028 */
[----:B------:R1:W5:Y:S01]  /*ae10*/  MUFU.EX2 R4, R55 ;  /* 0x0000003700047308 */ /* 0x0003620000000800 */
[----:B---3--:R-:W-:Y:S01]  /*ae20*/  FFMA R51, R34, R37, 1 ;  /* 0x3f80000022337423 */ /* 0x008fe20000000025 */
[----:B------:R-:W-:Y:S01]  /*ae30*/  FFMA R34, R36, R39, 1 ;  /* 0x3f80000024227423 */ /* 0x000fe20000000027 */
[----:B--2---:R-:W-:-:S05]  /*ae40*/  FFMA R46, R46, R47, 1 ;  /* 0x3f8000002e2e7423 */ /* 0x004fca000000002f */
[----:B------:R-:W2:Y:S01]  /*ae50*/  MUFU.EX2 R33, R33 ;  /* 0x0000002100217308 */ /* 0x000ea20000000800 */
[----:B-1----:R-:W-:Y:S01]  /*ae60*/  FFMA R55, R44, R5, 1 ;  /* 0x3f8000002c377423 */ /* 0x002fe20000000005 */
[----:B----4-:R-:W-:-:S06]  /*ae70*/  FFMA R50, R49, R50, 1 ;  /* 0x3f80000031327423 */ /* 0x010fcc0000000032 */
[----:B------:R-:W1:Y:S01]  /*ae80*/  MUFU.EX2 R30, R30 ;  /* 0x0000001e001e7308 */ /* 0x000e620000000800 */
[----:B-----5:R-:W-:Y:S01]  /*ae90*/  FFMA R52, R53, R4, 1 ;  /* 0x3f80000035347423 */ /* 0x020fe20000000004 */
[----:B--2---:R-:W-:Y:S01]  /*aea0*/  FFMA R56, R56, R33, 1 ;  /* 0x3f80000038387423 */ /* 0x004fe20000000021 */
[----:B-1----:R-:W-:Y:S01]  /*aeb0*/  FFMA R57, R57, R30, 1 ;  /* 0x3f80000039397423 */ /* 0x002fe2000000001e */
[----:B------:R-:W-:Y:S06]  /*aec0*/  @P0 BRA `(.L_x_239) ;  /* 0x0000000000140947 */ /* 0x000fec0003800000 */
[----:B------:R-:W-:Y:S01]  /*aed0*/  IMAD.MOV.U32 R0, RZ, RZ, R59 ;  /* 0x000000ffff007224 */ /* 0x000fe200078e003b */
[----:B------:R-:W-:-:S07]  /*aee0*/  MOV R4, 0xaf00 ;  /* 0x0000af0000047802 */ /* 0x000fce0000000f00 */
[----:B------:R-:W-:Y:S05]  /*aef0*/  CALL.REL.NOINC `($__internal_0_$__cuda_sm20_rcp_rn_f32_slowpath) ;  /* 0x0000004c009c7944 */ /* 0x000fea0003c00000 */
[----:B------:R-:W-:Y:S01]  /*af00*/  MOV R30, R0 ;  /* 0x00000000001e7202 */ /* 0x000fe20000000f00 */
[----:B------:R-:W-:Y:S06]  /*af10*/  BRA `(.L_x_240) ;  /* 0x0000000000107947 */ /* 0x000fec0003800000 */
.L_x_239:
[----:B------:R-:W1:Y:S02]  /*af20*/  MUFU.RCP R30, R59 ;  /* 0x0000003b001e7308 */ /* 0x000e640000001000 */
[----:B-1----:R-:W-:-:S04]  /*af30*/  FFMA R0, R59, R30, -1 ;  /* 0xbf8000003b007423 */ /* 0x002fc8000000001e */
[----:B------:R-:W-:-:S04]  /*af40*/  FADD.FTZ R3, -R0, -RZ ;  /* 0x800000ff00037221 */ /* 0x000fc80000010100 */
[----:B------:R-:W-:-:S07]  /*af50*/  FFMA R30, R30, R3, R30 ;  /* 0x000000031e1e7223 */ /* 0x000fce000000001e */
.L_x_240:
[----:B------:R-:W-:Y:S05]  /*af60*/  BSYNC B1 ;  /* 0x0000000000017941 */ /* 0x000fea0003800000 */
.L_x_238:
        /* <DEDUP_REMOVED lines=10> */
.L_x_242:
[----:B------:R-:W1:Y:S02]  /*b010*/  MUFU.RCP R31, R48 ;  /* 0x00000030001f7308 */ /* 0x000e640000001000 */
[----:B-1----:R-:W-:-:S04]  /*b020*/  FFMA R0, R48, R31, -1 ;  /* 0xbf80000030007423 */ /* 0x002fc8000000001f */
[----:B------:R-:W-:-:S04]  /*b030*/  FADD.FTZ R0, -R0, -RZ ;  /* 0x800000ff00007221 */ /* 0x000fc80000010100 */
[----:B------:R-:W-:-:S07]  /*b040*/  FFMA R31, R31, R0, R31 ;  /* 0x000000001f1f7223 */ /* 0x000fce000000001f */
.L_x_243:
[----:B------:R-:W-:Y:S05]  /*b050*/  BSYNC B1 ;  /* 0x0000000000017941 */ /* 0x000fea0003800000 */
.L_x_241:
        /* <DEDUP_REMOVED lines=10> */
.L_x_245:
[----:B------:R-:W1:Y:S02]  /*b100*/  MUFU.RCP R33, R58 ;  /* 0x0000003a00217308 */ /* 0x000e640000001000 */
[----:B-1----:R-:W-:-:S04]  /*b110*/  FFMA R0, R58, R33, -1 ;  /* 0xbf8000003a007423 */ /* 0x002fc80000000021 */
[----:B------:R-:W-:-:S04]  /*b120*/  FADD.FTZ R0, -R0, -RZ ;  /* 0x800000ff00007221 */ /* 0x000fc80000010100 */
[----:B------:R-:W-:-:S07]  /*b130*/  FFMA R33, R33, R0, R33 ;  /* 0x0000000021217223 */ /* 0x000fce0000000021 */
.L_x_246:
[----:B------:R-:W-:Y:S05]  /*b140*/  BSYNC B1 ;  /* 0x0000000000017941 */ /* 0x000fea0003800000 */
.L_x_244:
        /* <DEDUP_REMOVED lines=10> */
.L_x_248:
[----:B------:R-:W1:Y:S02]  /*b1f0*/  MUFU.RCP R32, R51 ;  /* 0x0000003300207308 */ /* 0x000e640000001000 */
[----:B-1----:R-:W-:-:S04]  /*b200*/  FFMA R0, R51, R32, -1 ;  /* 0xbf80000033007423 */ /* 0x002fc80000000020 */
[----:B------:R-:W-:-:S04]  /*b210*/  FADD.FTZ R3, -R0, -RZ ;  /* 0x800000ff00037221 */ /* 0x000fc80000010100 */
[----:B------:R-:W-:-:S07]  /*b220*/  FFMA R32, R32, R3, R32 ;  /* 0x0000000320207223 */ /* 0x000fce0000000020 */
.L_x_249:
[----:B------:R-:W-:Y:S05]  /*b230*/  BSYNC B1 ;  /* 0x0000000000017941 */ /* 0x000fea0003800000 */
.L_x_247:
        /* <DEDUP_REMOVED lines=10> */
.L_x_251:
[----:B------:R-:W1:Y:S02]  /*b2e0*/  MUFU.RCP R43, R34 ;  /* 0x00000022002b7308 */ /* 0x000e640000001000 */
[----:B-1----:R-:W-:-:S04]  /*b2f0*/  FFMA R0, R34, R43, -1 ;  /* 0xbf80000022007423 */ /* 0x002fc8000000002b */
[----:B------:R-:W-:-:S04]  /*b300*/  FADD.FTZ R0, -R0, -RZ ;  /* 0x800000ff00007221 */ /* 0x000fc80000010100 */
[----:B------:R-:W-:-:S07]  /*b310*/  FFMA R43, R43, R0, R43 ;  /* 0x000000002b2b7223 */ /* 0x000fce000000002b */
.L_x_252:
[----:B------:R-:W-:Y:S05]  /*b320*/  BSYNC B1 ;  /* 0x0000000000017941 */ /* 0x000fea0003800000 */
.L_x_250:
        /* <DEDUP_REMOVED lines=10> */
.L_x_254:
[----:B------:R-:W1:Y:S02]  /*b3d0*/  MUFU.RCP R34, R61 ;  /* 0x0000003d00227308 */ /* 0x000e640000001000 */
[----:B-1----:R-:W-:-:S04]  /*b3e0*/  FFMA R0, R61, R34, -1 ;  /* 0xbf8000003d007423 */ /* 0x002fc80000000022 */
[----:B------:R-:W-:-:S04]  /*b3f0*/  FADD.FTZ R3, -R0, -RZ ;  /* 0x800000ff00037221 */ /* 0x000fc80000010100 */
[----:B------:R-:W-:-:S07]  /*b400*/  FFMA R34, R34, R3, R34 ;  /* 0x0000000322227223 */ /* 0x000fce0000000022 */
.L_x_255:
[----:B------:R-:W-:Y:S05]  /*b410*/  BSYNC B1 ;  /* 0x0000000000017941 */ /* 0x000fea0003800000 */
.L_x_253:
        /* <DEDUP_REMOVED lines=10> */
.L_x_257:
[----:B------:R-:W1:Y:S02]  /*b4c0*/  MUFU.RCP R45, R42 ;  /* 0x0000002a002d7308 */ /* 0x000e640000001000 */
[----:B-1----:R-:W-:-:S04]  /*b4d0*/  FFMA R0, R42, R45, -1 ;  /* 0xbf8000002a007423 */ /* 0x002fc8000000002d */
[----:B------:R-:W-:-:S04]  /*b4e0*/  FADD.FTZ R0, -R0, -RZ ;  /* 0x800000ff00007221 */ /* 0x000fc80000010100 */
[----:B------:R-:W-:-:S07]  /*b4f0*/  FFMA R45, R45, R0, R45 ;  /* 0x000000002d2d7223 */ /* 0x000fce000000002d */
.L_x_258:
[----:B------:R-:W-:Y:S05]  /*b500*/  BSYNC B1 ;  /* 0x0000000000017941 */ /* 0x000fea0003800000 */
.L_x_256:
        /* <DEDUP_REMOVED lines=10> */
.L_x_260:
[----:B------:R-:W1:Y:S02]  /*b5b0*/  MUFU.RCP R40, R55 ;  /* 0x0000003700287308 */ /* 0x000e640000001000 */
[----:B-1----:R-:W-:-:S04]  /*b5c0*/  FFMA R0, R55, R40, -1 ;  /* 0xbf80000037007423 */ /* 0x002fc80000000028 */
[----:B------:R-:W-:-:S04]  /*b5d0*/  FADD.FTZ R3, -R0, -RZ ;  /* 0x800000ff00037221 */ /* 0x000fc80000010100 */
[----:B------:R-:W-:-:S07]  /*b5e0*/  FFMA R40, R40, R3, R40 ;  /* 0x0000000328287223 */ /* 0x000fce0000000028 */
.L_x_261:
[----:B------:R-:W-:Y:S05]  /*b5f0*/  BSYNC B1 ;  /* 0x0000000000017941 */ /* 0x000fea0003800000 */
.L_x_259:
        /* <DEDUP_REMOVED lines=10> */
.L_x_263:
[----:B------:R-:W1:Y:S02]  /*b6a0*/  MUFU.RCP R42, R63 ;  /* 0x0000003f002a7308 */ /* 0x000e640000001000 */
[----:B-1----:R-:W-:-:S04]  /*b6b0*/  FFMA R0, R63, R42, -1 ;  /* 0xbf8000003f007423 */ /* 0x002fc8000000002a */
[----:B------:R-:W-:-:S04]  /*b6c0*/  FADD.FTZ R3, -R0, -RZ ;  /* 0x800000ff00037221 */ /* 0x000fc80000010100 */
[----:B------:R-:W-:-:S07]  /*b6d0*/  FFMA R42, R42, R3, R42 ;  /* 0x000000032a2a7223 */ /* 0x000fce000000002a */
.L_x_264:
[----:B------:R-:W-:Y:S05]  /*b6e0*/  BSYNC B1 ;  /* 0x0000000000017941 */ /* 0x000fea0003800000 */
.L_x_262:
        /* <DEDUP_REMOVED lines=10> */
.L_x_266:
[----:B------:R-:W1:Y:S02]  /*b790*/  MUFU.RCP R47, R46 ;  /* 0x0000002e002f7308 */ /* 0x000e640000001000 */
[----:B-1----:R-:W-:-:S04]  /*b7a0*/  FFMA R0, R46, R47, -1 ;  /* 0xbf8000002e007423 */ /* 0x002fc8000000002f */
[----:B------:R-:W-:-:S04]  /*b7b0*/  FADD.FTZ R0, -R0, -RZ ;  /* 0x800000ff00007221 */ /* 0x000fc80000010100 */
[----:B------:R-:W-:-:S07]  /*b7c0*/  FFMA R47, R47, R0, R47 ;  /* 0x000000002f2f7223 */ /* 0x000fce000000002f */
.L_x_267:
[----:B------:R-:W-:Y:S05]  /*b7d0*/  BSYNC B1 ;  /* 0x0000000000017941 */ /* 0x000fea0003800000 */
.L_x_265:
        /* <DEDUP_REMOVED lines=10> */
.L_x_269:
[----:B------:R-:W1:Y:S02]  /*b880*/  MUFU.RCP R44, R65 ;  /* 0x00000041002c7308 */ /* 0x000e640000001000 */
[----:B-1----:R-:W-:-:S04]  /*b890*/  FFMA R0, R65, R44, -1 ;  /* 0xbf80000041007423 */ /* 0x002fc8000000002c */
[----:B------:R-:W-:-:S04]  /*b8a0*/  FADD.FTZ R3, -R0, -RZ ;  /* 0x800000ff00037221 */ /* 0x000fc80000010100 */
[----:B------:R-:W-:-:S07]  /*b8b0*/  FFMA R44, R44, R3, R44 ;  /* 0x000000032c2c7223 */ /* 0x000fce000000002c */
.L_x_270:
[----:B------:R-:W-:Y:S05]  /*b8c0*/  BSYNC B1 ;  /* 0x0000000000017941 */ /* 0x000fea0003800000 */
.L_x_268:
        /* <DEDUP_REMOVED lines=10> */
.L_x_272:
[----:B------:R-:W1:Y:S02]  /*b970*/  MUFU.RCP R49, R50 ;  /* 0x0000003200317308 */ /* 0x000e640000001000 */
[----:B-1----:R-:W-:-:S04]  /*b980*/  FFMA R0, R50, R49, -1 ;  /* 0xbf80000032007423 */ /* 0x002fc80000000031 */
[----:B------:R-:W-:-:S04]  /*b990*/  FADD.FTZ R0, -R0, -RZ ;  /* 0x800000ff00007221 */ /* 0x000fc80000010100 */
[----:B------:R-:W-:-:S07]  /*b9a0*/  FFMA R49, R49, R0, R49 ;  /* 0x0000000031317223 */ /* 0x000fce0000000031 */
.L_x_273:
[----:B------:R-:W-:Y:S05]  /*b9b0*/  BSYNC B1 ;  /* 0x0000000000017941 */ /* 0x000fea0003800000 */
.L_x_271:
        /* <DEDUP_REMOVED lines=10> */
.L_x_275:
[----:B------:R-:W1:Y:S02]  /*ba60*/  MUFU.RCP R46, R67 ;  /* 0x00000043002e7308 */ /* 0x000e640000001000 */
[----:B-1----:R-:W-:-:S04]  /*ba70*/  FFMA R0, R67, R46, -1 ;  /* 0xbf80000043007423 */ /* 0x002fc8000000002e */
[----:B------:R-:W-:-:S04]  /*ba80*/  FADD.FTZ R3, -R0, -RZ ;  /* 0x800000ff00037221 */ /* 0x000fc80000010100 */
[----:B------:R-:W-:-:S07]  /*ba90*/  FFMA R46, R46, R3, R46 ;  /* 0x000000032e2e7223 */ /* 0x000fce000000002e */
.L_x_276:
[----:B------:R-:W-:Y:S05]  /*baa0*/  BSYNC B1 ;  /* 0x0000000000017941 */ /* 0x000fea0003800000 */
.L_x_274:
        /* <DEDUP_REMOVED lines=10> */
.L_x_278:
[----:B------:R-:W1:Y:S02]  /*bb50*/  MUFU.RCP R51, R52 ;  /* 0x0000003400337308 */ /* 0x000e640000001000 */
[----:B-1----:R-:W-:-:S04]  /*bb60*/  FFMA R0, R52, R51, -1 ;  /* 0xbf80000034007423 */ /* 0x002fc80000000033 */
[----:B------:R-:W-:-:S04]  /*bb70*/  FADD.FTZ R0, -R0, -RZ ;  /* 0x800000ff00007221 */ /* 0x000fc80000010100 */
[----:B------:R-:W-:-:S07]  /*bb80*/  FFMA R51, R51, R0, R51 ;  /* 0x0000000033337223 */ /* 0x000fce0000000033 */
.L_x_279:
[----:B------:R-:W-:Y:S05]  /*bb90*/  BSYNC B1 ;  /* 0x0000000000017941 */ /* 0x000fea0003800000 */
.L_x_277:
        /* <DEDUP_REMOVED lines=10> */
.L_x_281:
[----:B------:R-:W1:Y:S02]  /*bc40*/  MUFU.RCP R53, R56 ;  /* 0x0000003800357308 */ /* 0x000e640000001000 */
[----:B-1----:R-:W-:-:S04]  /*bc50*/  FFMA R0, R56, R53, -1 ;  /* 0xbf80000038007423 */ /* 0x002fc80000000035 */
[----:B------:R-:W-:-:S04]  /*bc60*/  FADD.FTZ R0, -R0, -RZ ;  /* 0x800000ff00007221 */ /* 0x000fc80000010100 */
[----:B------:R-:W-:-:S07]  /*bc70*/  FFMA R53, R53, R0, R53 ;  /* 0x0000000035357223 */ /* 0x000fce0000000035 */
.L_x_282:
[----:B------:R-:W-:Y:S05]  /*bc80*/  BSYNC B1 ;  /* 0x0000000000017941 */ /* 0x000fea0003800000 */
.L_x_280:
        /* <DEDUP_REMOVED lines=9> */
.L_x_284:
[----:B------:R-:W1:Y:S02]  /*bd20*/  MUFU.RCP R0, R57 ;  /* 0x0000003900007308 */ /* 0x000e640000001000 */
[----:B-1----:R-:W-:-:S04]  /*bd30*/  FFMA R3, R57, R0, -1 ;  /* 0xbf80000039037423 */ /* 0x002fc80000000000 */
[----:B------:R-:W-:-:S04]  /*bd40*/  FADD.FTZ R3, -R3, -RZ ;  /* 0x800000ff03037221 */ /* 0x000fc80000010100 */
[----:B------:R-:W-:-:S07]  /*bd50*/  FFMA R0, R0, R3, R0 ;  /* 0x0000000300007223 */ /* 0x000fce0000000000 */
.L_x_285:
[----:B------:R-:W-:Y:S05]  /*bd60*/  BSYNC B1 ;  /* 0x0000000000017941 */ /* 0x000fea0003800000 */
.L_x_283:
        /* <DEDUP_REMOVED lines=26> */
.L_x_286:
[----:B------:R-:W-:Y:S05]  /*bf10*/  WARPSYNC.ALL ;  /* 0x0000000000007948 */ /* 0x000fea0003800000 */
[----:B------:R-:W-:Y:S01]  /*bf20*/  BAR.SYNC.DEFER_BLOCKING 0x1, 0x100 ;  /* 0x0044000000007b1d */ /* 0x000fe20000010000 */
[----:B------:R-:W-:-:S05]  /*bf30*/  IADD3 R16, P0, R16, UR38, RZ ;  /* 0x0000002610107c10 */ /* 0x000fca000ff1e0ff */
        /* <DEDUP_REMOVED lines=25> */
.L_x_288:
[----:B------:R-:W-:Y:S05]  /*c0d0*/  BSYNC B0 ;  /* 0x0000000000007941 */ /* 0x000fea0003800000 */
.L_x_287:
[----:B------:R-:W-:Y:S01]  /*c0e0*/  ULDC.64 UR4, c[0x0][0x8f8] ;  /* 0x00023e0000047ab9 */ /* 0x000fe20000000a00 */
[----:B------:R-:W-:Y:S01]  /*c0f0*/  IADD3.X R17, R17, UR37, RZ, P0, !PT ;  /* 0x0000002511117c10 */ /* 0x000fe200087fe4ff */
[----:B------:R-:W-:Y:S01]  /*c100*/  UMOV UR47, 0xffffffff ;  /* 0xffffffff002f7882 */ /* 0x000fe20000000000 */
[----:B------:R-:W-:Y:S02]  /*c110*/  ISETP.GE.U32.AND P0, PT, R16, UR4, PT ;  /* 0x0000000410007c0c */ /* 0x000fe4000bf06070 */
[----:B------:R-:W-:Y:S02]  /*c120*/  PRMT R0, RZ, 0x7610, R0 ;  /* 0x00007610ff007816 */ /* 0x000fe40000000000 */
[----:B------:R-:W-:Y:S02]  /*c130*/  ISETP.GE.U32.AND.EX P0, PT, R17, UR5, PT, P0 ;  /* 0x0000000511007c0c */ /* 0x000fe4000bf06100 */
[----:B------:R-:W-:Y:S02]  /*c140*/  MOV R3, 0xffffffff ;  /* 0xffffffff00037802 */ /* 0x000fe40000000f00 */
[----:B------:R-:W-:-:S09]  /*c150*/  MOV R7, 0xffffffff ;  /* 0xffffffff00077802 */ /* 0x000fd20000000f00 */
[----:B------:R-:W-:Y:S05]  /*c160*/  @P0 BRA `(.L_x_289) ;  /* 0x0000000400680947 */ /* 0x000fea0003800000 */
[----:B------:R-:W1:Y:S01]  /*c170*/  S2R R12, SR_CTAID.X ;  /* 0x00000000000c7919 */ /* 0x000e620000002500 */
[----:B------:R-:W2:Y:S01]  /*c180*/  LDC.64 R10, c[0x0][0x8d0] ;  /* 0x00023400ff0a7b82 */ /* 0x000ea20000000a00 */
[----:B------:R-:W-:Y:S01]  /*c190*/  ULDC UR4, c[0x0][0x150] ;  /* 0x0000540000047ab9 */ /* 0x000fe20000000800 */
[----:B------:R-:W-:Y:S01]  /*c1a0*/  IMAD.MOV.U32 R8, RZ, RZ, R16 ;  /* 0x000000ffff087224 */ /* 0x000fe200078e0010 */
[----:B------:R-:W3:Y:S01]  /*c1b0*/  S2R R26, SR_CTAID.Y ;  /* 0x00000000001a7919 */ /* 0x000ee20000002600 */
[----:B------:R-:W-:-:S04]  /*c1c0*/  MOV R9, R17 ;  /* 0x0000001100097202 */ /* 0x000fc80000000f00 */
[----:B------:R-:W4:Y:S08]  /*c1d0*/  LDC R25, c[0x0][0x144] ;  /* 0x00005100ff197b82 */ /* 0x000f300000000800 */
[----:B------:R-:W3:Y:S08]  /*c1e0*/  LDC R0, c[0x0][0x8d8] ;  /* 0x00023600ff007b82 */ /* 0x000ef00000000800 */
[----:B------:R-:W3:Y:S01]  /*c1f0*/  LDC.64 R20, c[0x0][0x8c8] ;  /* 0x00023200ff147b82 */ /* 0x000ee20000000a00 */
[----:B--2---:R-:W-:-:S04]  /*c200*/  ISETP.NE.U32.AND P0, PT, R10, RZ, PT ;  /* 0x000000ff0a00720c */ /* 0x004fc80003f05070 */
[----:B------:R-:W-:Y:S02]  /*c210*/  ISETP.NE.AND.EX P0, PT, R11, RZ, PT, P0 ;  /* 0x000000ff0b00720c */ /* 0x000fe40003f05300 */
[----:B-1----:R-:W-:-:S05]  /*c220*/  I2FP.F32.U32 R3, R12 ;  /* 0x0000000c00037245 */ /* 0x002fca0000201000 */
[----:B------:R-:W-:-:S04]  /*c230*/  FMUL R3, R3, UR4 ;  /* 0x0000000403037c20 */ /* 0x000fc80008400000 */
[----:B------:R1:W2:Y:S02]  /*c240*/  F2I.U32.TRUNC.NTZ R24, R3 ;  /* 0x0000000300187305 */ /* 0x0002a4000020f000 */
[----:B----4-:R-:W-:Y:S05]  /*c250*/  @!P0 BRA `(.L_x_290) ;  /* 0x0000000000288947 */ /* 0x010fea0003800000 */
[----:B-1----:R-:W1:Y:S02]  /*c260*/  LDC R3, c[0x0][0x8dc] ;  /* 0x00023700ff037b82 */ /* 0x002e640000000800 */
[----:B-1----:R-:W-:-:S04]  /*c270*/  IADD3 R3, P0, R16, R3, RZ ;  /* 0x0000000310037210 */ /* 0x002fc80007f1e0ff */
[----:B------:R-:W-:-:S05]  /*c280*/  IADD3.X R13, RZ, R17, RZ, P0, !PT ;  /* 0x00000011ff0d7210 */ /* 0x000fca00007fe4ff */
[----:B------:R-:W-:-:S04]  /*c290*/  IMAD.WIDE.U32 R4, R13, R10, RZ ;  /* 0x0000000a0d047225 */ /* 0x000fc800078e00ff */
[----:B------:R-:W-:-:S04]  /*c2a0*/  IMAD.WIDE.U32 R6, P0, R3, R11, R4 ;  /* 0x0000000b03067225 */ /* 0x000fc80007800004 */
[----:B------:R-:W-:Y:S01]  /*c2b0*/  IMAD.WIDE.U32 R4, R3, R10, RZ ;  /* 0x0000000a03047225 */ /* 0x000fe200078e00ff */
[----:B------:R-:W-:-:S03]  /*c2c0*/  IADD3.X R9, RZ, RZ, RZ, P0, !PT ;  /* 0x000000ffff097210 */ /* 0x000fc600007fe4ff */
[----:B------:R-:W-:Y:S01]  /*c2d0*/  IMAD.MOV.U32 R8, RZ, RZ, R7 ;  /* 0x000000ffff087224 */ /* 0x000fe200078e0007 */
[----:B------:R-:W-:-:S05]  /*c2e0*/  IADD3 RZ, P0, R5, R6, RZ ;  /* 0x0000000605ff7210 */ /* 0x000fca0007f1e0ff */
[----:B------:R-:W-:-:S08]  /*c2f0*/  IMAD.WIDE.U32.X R8, R13, R11, R8, P0 ;  /* 0x0000000b0d087225 */ /* 0x000fd000000e0408 */
.L_x_290:
[----:B------:R-:W4:Y:S01]  /*c300*/  LDC.64 R14, c[0x0][0x8e8] ;  /* 0x00023a00ff0e7b82 */ /* 0x000f220000000a00 */
[-CC-:B---3--:R-:W-:Y:S01]  /*c310*/  SHF.R.U64 R32, R8, R0.reuse, R9.reuse ;  /* 0x0000000008207219 */ /* 0x188fe20000001209 */
[----:B------:R-:W-:Y:S01]  /*c320*/  ULDC UR4, c[0x0][0x154] ;  /* 0x0000550000047ab9 */ /* 0x000fe20000000800 */
[----:B------:R-:W-:Y:S02]  /*c330*/  SHF.R.U32.HI R0, RZ, R0, R9 ;  /* 0x00000000ff007219 */ /* 0x000fe40000011609 */
[----:B-1----:R-:W-:Y:S02]  /*c340*/  IADD3 R3, P0, RZ, -R32, RZ ;  /* 0x80000020ff037210 */ /* 0x002fe40007f1e0ff */
[----:B--2---:R-:W-:Y:S01]  /*c350*/  IADD3 R24, -R24, RZ, RZ ;  /* 0x000000ff18187210 */ /* 0x004fe20007ffe1ff */
[----:B------:R-:W1:Y:S01]  /*c360*/  LDC R6, c[0x0][0x8c0] ;  /* 0x00023000ff067b82 */ /* 0x000e620000000800 */
[----:B------:R-:W-:Y:S02]  /*c370*/  IADD3.X R5, RZ, ~R0, RZ, P0, !PT ;  /* 0x80000000ff057210 */ /* 0x000fe400007fe4ff */
[----:B------:R-:W-:Y:S01]  /*c380*/  MOV R7, 0x1 ;  /* 0x0000000100077802 */ /* 0x000fe20000000f00 */
[----:B------:R-:W-:-:S02]  /*c390*/  IMAD R28, R25, R24, R12 ;  /* 0x00000018191c7224 */ /* 0x000fc400078e020c */
[-C--:B------:R-:W-:Y:S02]  /*c3a0*/  IMAD R0, R5, R20.reuse, RZ ;  /* 0x0000001405007224 */ /* 0x080fe400078e02ff */
[----:B------:R-:W2:Y:S01]  /*c3b0*/  LDC R8, c[0x0][0x8b0] ;  /* 0x00022c00ff087b82 */ /* 0x000ea20000000800 */
[----:B------:R-:W-:-:S04]  /*c3c0*/  IMAD.WIDE.U32 R4, R3, R20, R16 ;  /* 0x0000001403047225 */ /* 0x000fc800078e0010 */
[----:B------:R-:W-:Y:S01]  /*c3d0*/  IMAD R3, R3, R21, R0 ;  /* 0x0000001503037224 */ /* 0x000fe200078e0200 */
[----:B------:R-:W-:Y:S02]  /*c3e0*/  I2FP.F32.U32 R0, R26 ;  /* 0x0000001a00007245 */ /* 0x000fe40000201000 */
[----:B------:R-:W3:Y:S01]  /*c3f0*/  LDC R30, c[0x0][0x900] ;  /* 0x00024000ff1e7b82 */ /* 0x000ee20000000800 */
[----:B----4-:R-:W-:Y:S02]  /*c400*/  ISETP.NE.U32.AND P0, PT, R14, RZ, PT ;  /* 0x000000ff0e00720c */ /* 0x010fe40003f05070 */
[----:B------:R-:W-:Y:S01]  /*c410*/  IADD3 R3, R5, R3, RZ ;  /* 0x0000000305037210 */ /* 0x000fe20007ffe0ff */
[----:B------:R-:W-:Y:S01]  /*c420*/  FMUL R0, R0, UR4 ;  /* 0x0000000400007c20 */ /* 0x000fe20008400000 */
[----:B------:R-:W-:Y:S01]  /*c430*/  ISETP.NE.AND.EX P0, PT, R15, RZ, PT, P0 ;  /* 0x000000ff0f00720c */ /* 0x000fe20003f05300 */
[----:B------:R-:W-:Y:S02]  /*c440*/  IMAD.MOV.U32 R5, RZ, RZ, -0x1 ;  /* 0xffffffffff057424 */ /* 0x000fe400078e00ff */
[----:B------:R-:W4:Y:S01]  /*c450*/  LDC R21, c[0x0][0x148] ;  /* 0x00005200ff157b82 */ /* 0x000f220000000800 */
[-CC-:B-1----:R-:W-:Y:S01]  /*c460*/  SHF.R.U64 R12, R4, R6.reuse, R3.reuse ;  /* 0x00000006040c7219 */ /* 0x182fe20000001203 */
[----:B------:R1:W1:Y:S01]  /*c470*/  F2I.U32.TRUNC.NTZ R20, R0 ;  /* 0x0000000000147305 */ /* 0x000262000020f000 */
[----:B------:R-:W-:-:S05]  /*c480*/  SHF.R.U32.HI R3, RZ, R6, R3 ;  /* 0x00000006ff037219 */ /* 0x000fca0000011603 */
[----:B------:R-:W1:Y:S01]  /*c490*/  LDC R24, c[0x0][0x8a8] ;  /* 0x00022a00ff187b82 */ /* 0x000e620000000800 */
[-CC-:B--2---:R-:W-:Y:S02]  /*c4a0*/  SHF.R.U64 R10, R12, R8.reuse, R3.reuse ;  /* 0x000000080c0a7219 */ /* 0x184fe40000001203 */
[----:B------:R-:W-:-:S05]  /*c4b0*/  SHF.R.U32.HI R3, RZ, R8, R3 ;  /* 0x00000008ff037219 */ /* 0x000fca0000011603 */
[----:B------:R-:W2:Y:S01]  /*c4c0*/  LDC R27, c[0x0][0x8f0] ;  /* 0x00023c00ff1b7b82 */ /* 0x000ea20000000800 */
[-C--:B---3--:R-:W-:Y:S02]  /*c4d0*/  SHF.L.U32 R4, R5, R30.reuse, RZ ;  /* 0x0000001e05047219 */ /* 0x088fe400000006ff */
[-CC-:B------:R-:W-:Y:S02]  /*c4e0*/  SHF.R.U64 R13, R10, R30.reuse, R3.reuse ;  /* 0x0000001e0a0d7219 */ /* 0x180fe40000001203 */
[----:B------:R-:W-:Y:S02]  /*c4f0*/  SHF.R.U32.HI R5, RZ, R30, R3 ;  /* 0x0000001eff057219 */ /* 0x000fe40000011603 */
[----:B------:R-:W-:Y:S01]  /*c500*/  LOP3.LUT R25, RZ, R4, RZ, 0x33, !PT ;  /* 0x00000004ff197212 */ /* 0x000fe200078e33ff */
[----:B------:R-:W3:Y:S01]  /*c510*/  LDC R29, c[0x0][0x8e0] ;  /* 0x00023800ff1d7b82 */ /* 0x000ee20000000800 */
[----:B------:R-:W-:Y:S02]  /*c520*/  SHF.L.U32 R30, R7, R30, RZ ;  /* 0x0000001e071e7219 */ /* 0x000fe400000006ff */
[----:B------:R-:W-:-:S05]  /*c530*/  MOV R4, R13 ;  /* 0x0000000d00047202 */ /* 0x000fca0000000f00 */
[----:B------:R-:W1:Y:S01]  /*c540*/  LDC R31, c[0x0][0x8b8] ;  /* 0x00022e00ff1f7b82 */ /* 0x000e620000000800 */
[----:B------:R-:W-:Y:S05]  /*c550*/  @!P0 BRA `(.L_x_291) ;  /* 0x0000000000288947 */ /* 0x000fea0003800000 */
[----:B-1----:R-:W1:Y:S02]  /*c560*/  LDC R0, c[0x0][0x8f4] ;  /* 0x00023d00ff007b82 */ /* 0x002e640000000800 */
[----:B-1----:R-:W-:-:S04]  /*c570*/  IADD3 R3, P0, R13, R0, RZ ;  /* 0x000000000d037210 */ /* 0x002fc80007f1e0ff */
        /* <DEDUP_REMOVED lines=8> */
.L_x_291:
[----:B------:R-:W-:Y:S02]  /*c600*/  ISETP.NE.AND P0, PT, R2, 0x1, PT ;  /* 0x000000010200780c */ /* 0x000fe40003f05270 */
[----:B-12---:R-:W-:Y:S02]  /*c610*/  SHF.R.U64 R0, R4, R27, R5 ;  /* 0x0000001b04007219 */ /* 0x006fe40000001205 */
[----:B------:R-:W-:Y:S02]  /*c620*/  LOP3.LUT R3, R10, R25, RZ, 0xc0, !PT ;  /* 0x000000190a037212 */ /* 0x000fe400078ec0ff */
[----:B------:R-:W-:Y:S01]  /*c630*/  IADD3 R20, -R20, RZ, RZ ;  /* 0x000000ff14147210 */ /* 0x000fe20007ffe1ff */
[----:B------:R-:W-:Y:S01]  /*c640*/  IMAD.MOV R4, RZ, RZ, -R0 ;  /* 0x000000ffff047224 */ /* 0x000fe200078e0a00 */
[----:B------:R-:W-:Y:S01]  /*c650*/  IADD3 R5, R24, -0x1, RZ ;  /* 0xffffffff18057810 */ /* 0x000fe20007ffe0ff */
[----:B------:R-:W-:Y:S01]  /*c660*/  IMAD R3, R30, R0, R3 ;  /* 0x000000001e037224 */ /* 0x000fe200078e0203 */
[----:B------:R-:W-:Y:S01]  /*c670*/  R2UR UR47, R32 ;  /* 0x00000000202f72ca */ /* 0x000fe200000e0000 */
[----:B---3--:R-:W-:Y:S01]  /*c680*/  IMAD R0, R4, R29, R13 ;  /* 0x0000001d04007224 */ /* 0x008fe200078e020d */
[----:B------:R-:W-:Y:S01]  /*c690*/  LOP3.LUT R5, R12, R5, RZ, 0xc0, !PT ;  /* 0x000000050c057212 */ /* 0x000fe200078ec0ff */
[----:B----4-:R-:W-:Y:S01]  /*c6a0*/  @P0 IMAD R28, R21, R20, R26 ;  /* 0x00000014151c0224 */ /* 0x010fe200078e021a */
[----:B------:R-:W-:-:S03]  /*c6b0*/  MOV R4, 0x1 ;  /* 0x0000000100047802 */ /* 0x000fc60000000f00 */
[----:B------:R-:W-:Y:S02]  /*c6c0*/  IMAD R3, R3, R31, R28 ;  /* 0x0000001f03037224 */ /* 0x000fe400078e021c */
[----:B------:R-:W-:-:S05]  /*c6d0*/  IMAD R0, R0, R24, R5 ;  /* 0x0000001800007224 */ /* 0x000fca00078e0205 */
[----:B------:R-:W-:Y:S02]  /*c6e0*/  SEL R7, R0, R3, !P0 ;  /* 0x0000000300077207 */ /* 0x000fe40004000000 */
[----:B------:R-:W-:Y:S02]  /*c6f0*/  SEL R3, R3, R0, !P0 ;  /* 0x0000000003037207 */ /* 0x000fe40004000000 */
[----:B------:R-:W-:-:S07]  /*c700*/  PRMT R0, R4, 0x7610, R0 ;  /* 0x0000761004007816 */ /* 0x000fce0000000000 */
.L_x_289:
[----:B------:R-:W-:Y:S01]  /*c710*/  LOP3.LUT P0, RZ, R0, 0xff, RZ, 0xc0, !PT ;  /* 0x000000ff00ff7812 */ /* 0x000fe2000780c0ff */
[----:B------:R-:W-:-:S04]  /*c720*/  UIMAD.WIDE.U32 UR4, UR51, -0x55555555, URZ ;  /* 0xaaaaaaab330478a5 */ /* 0x000fc8000f8e003f */
[----:B------:R-:W-:-:S04]  /*c730*/  USHF.R.U32.HI UR4, URZ, 0x3, UR5 ;  /* 0x000000033f047899 */ /* 0x000fc80008011605 */
[----:B------:R-:W-:-:S04]  /*c740*/  UIMAD UR4, UR4, -0xc, UR51 ;  /* 0xfffffff4040478a4 */ /* 0x000fc8000f8e0233 */
[----:B------:R-:W-:Y:S08]  /*c750*/  @P0 BRA `(.L_x_292) ;  /* 0xffffff5000100947 */ /* 0x000ff0000383ffff */
[----:B------:R-:W-:-:S04]  /*c760*/  DEPBAR.LE SB0, 0x0 ;  /* 0x000080000000791a */ /* 0x000fc80000000000 */
[----:B------:R-:W-:Y:S05]  /*c770*/  EXIT ;  /* 0x000000000000794d */ /* 0x000fea0003800000 */
.L_x_13:
[----:B------:R-:W-:Y:S01]  /*c780*/  ULDC.64 UR4, c[0x0][0x8f8] ;  /* 0x00023e0000047ab9 */ /* 0x000fe20000000a00 */
[----:B------:R-:W-:Y:S01]  /*c790*/  PRMT R12, RZ, 0x7610, R12 ;  /* 0x00007610ff0c7816 */ /* 0x000fe2000000000c */
[----:B------:R-:W-:Y:S01]  /*c7a0*/  IMAD.MOV.U32 R6, RZ, RZ, -0x1 ;  /* 0xffffffffff067424 */ /* 0x000fe200078e00ff */
[----:B------:R-:W-:Y:S02]  /*c7b0*/  ISETP.GE.U32.AND P1, PT, R16, UR4, PT ;  /* 0x0000000410007c0c */ /* 0x000fe4000bf26070 */
[----:B------:R-:W-:Y:S02]  /*c7c0*/  MOV R20, 0xffffffff ;  /* 0xffffffff00147802 */ /* 0x000fe40000000f00 */
[----:B------:R-:W-:Y:S02]  /*c7d0*/  ISETP.GE.U32.AND.EX P1, PT, R17, UR5, PT, P1 ;  /* 0x0000000511007c0c */ /* 0x000fe4000bf26110 */
[----:B------:R-:W-:-:S11]  /*c7e0*/  MOV R7, 0xffffffff ;  /* 0xffffffff00077802 */ /* 0x000fd60000000f00 */
[----:B------:R-:W-:Y:S05]  /*c7f0*/  @P1 BRA `(.L_x_293) ;  /* 0x0000000400281947 */ /* 0x000fea0003800000 */
[----:B------:R-:W2:Y:S01]  /*c800*/  LDC.64 R20, c[0x0][0x8d0] ;  /* 0x00023400ff147b82 */ /* 0x000ea20000000a00 */
[----:B------:R-:W-:Y:S02]  /*c810*/  MOV R14, R16 ;  /* 0x00000010000e7202 */ /* 0x000fe40000000f00 */
[----:B------:R-:W-:-:S05]  /*c820*/  MOV R15, R17 ;  /* 0x00000011000f7202 */ /* 0x000fca0000000f00 */
[----:B------:R-:W3:Y:S08]  /*c830*/  LDC R26, c[0x0][0x8d8] ;  /* 0x00023600ff1a7b82 */ /* 0x000ef00000000800 */
[----:B------:R-:W4:Y:S01]  /*c840*/  LDC.64 R28, c[0x0][0x8c8] ;  /* 0x00023200ff1c7b82 */ /* 0x000f220000000a00 */
[----:B--2---:R-:W-:-:S04]  /*c850*/  ISETP.NE.U32.AND P1, PT, R20, RZ, PT ;  /* 0x000000ff1400720c */ /* 0x004fc80003f25070 */
[----:B------:R-:W-:-:S13]  /*c860*/  ISETP.NE.AND.EX P1, PT, R21, RZ, PT, P1 ;  /* 0x000000ff1500720c */ /* 0x000fda0003f25310 */
[----:B---34-:R-:W-:Y:S05]  /*c870*/  @!P1 BRA `(.L_x_294) ;  /* 0x0000000000289947 */ /* 0x018fea0003800000 */
[----:B------:R-:W2:Y:S02]  /*c880*/  LDC R7, c[0x0][0x8dc] ;  /* 0x00023700ff077b82 */ /* 0x000ea40000000800 */
[----:B--2---:R-:W-:-:S04]  /*c890*/  IADD3 R15, P1, R16, R7, RZ ;  /* 0x00000007100f7210 */ /* 0x004fc80007f3e0ff */
        /* <DEDUP_REMOVED lines=8> */
.L_x_294:
[----:B------:R-:W2:Y:S01]  /*c920*/  LDC.64 R30, c[0x0][0x8e8] ;  /* 0x00023a00ff1e7b82 */ /* 0x000ea20000000a00 */
[-CC-:B------:R-:W-:Y:S02]  /*c930*/  SHF.R.U64 R22, R14, R26.reuse, R15.reuse ;  /* 0x0000001a0e167219 */ /* 0x180fe4000000120f */
[----:B------:R-:W-:Y:S02]  /*c940*/  SHF.R.U32.HI R6, RZ, R26, R15 ;  /* 0x0000001aff067219 */ /* 0x000fe4000001160f */
[----:B------:R-:W-:Y:S02]  /*c950*/  IADD3 R13, P1, RZ, -R22, RZ ;  /* 0x80000016ff0d7210 */ /* 0x000fe40007f3e0ff */
[----:B------:R-:W-:Y:S01]  /*c960*/  MOV R32, 0x1 ;  /* 0x0000000100207802 */ /* 0x000fe20000000f00 */
[----:B------:R-:W3:Y:S01]  /*c970*/  LDC R14, c[0x0][0x8c0] ;  /* 0x00023000ff0e7b82 */ /* 0x000ee20000000800 */
[----:B------:R-:W-:-:S05]  /*c980*/  IADD3.X R7, RZ, ~R6, RZ, P1, !PT ;  /* 0x80000006ff077210 */ /* 0x000fca0000ffe4ff */
[-C--:B------:R-:W-:Y:S02]  /*c990*/  IMAD R12, R7, R28.reuse, RZ ;  /* 0x0000001c070c7224 */ /* 0x080fe400078e02ff */
[----:B------:R-:W4:Y:S01]  /*c9a0*/  LDC R26, c[0x0][0x8b0] ;  /* 0x00022c00ff1a7b82 */ /* 0x000f220000000800 */
[----:B------:R-:W-:-:S04]  /*c9b0*/  IMAD.WIDE.U32 R6, R13, R28, R16 ;  /* 0x0000001c0d067225 */ /* 0x000fc800078e0010 */
[----:B------:R-:W-:Y:S02]  /*c9c0*/  IMAD R13, R13, R29, R12 ;  /* 0x0000001d0d0d7224 */ /* 0x000fe400078e020c */
[----:B------:R-:W-:Y:S01]  /*c9d0*/  IMAD.MOV.U32 R12, RZ, RZ, -0x1 ;  /* 0xffffffffff0c7424 */ /* 0x000fe200078e00ff */
[----:B------:R-:W5:Y:S01]  /*c9e0*/  LDC R27, c[0x0][0x900] ;  /* 0x00024000ff1b7b82 */ /* 0x000f620000000800 */
[----:B--2---:R-:W-:Y:S02]  /*c9f0*/  ISETP.NE.U32.AND P1, PT, R30, RZ, PT ;  /* 0x000000ff1e00720c */ /* 0x004fe40003f25070 */
[----:B------:R-:W-:Y:S02]  /*ca00*/  IADD3 R7, R7, R13, RZ ;  /* 0x0000000d07077210 */ /* 0x000fe40007ffe0ff */
[----:B------:R-:W-:-:S03]  /*ca10*/  ISETP.NE.AND.EX P1, PT, R31, RZ, PT, P1 ;  /* 0x000000ff1f00720c */ /* 0x000fc60003f25310 */
[----:B------:R-:W2:Y:S01]  /*ca20*/  LDC R25, c[0x0][0x8a8] ;  /* 0x00022a00ff197b82 */ /* 0x000ea20000000800 */
[-CC-:B---3--:R-:W-:Y:S02]  /*ca30*/  SHF.R.U64 R20, R6, R14.reuse, R7.reuse ;  /* 0x0000000e06147219 */ /* 0x188fe40000001207 */
[----:B------:R-:W-:-:S05]  /*ca40*/  SHF.R.U32.HI R7, RZ, R14, R7 ;  /* 0x0000000eff077219 */ /* 0x000fca0000011607 */
[----:B------:R-:W3:Y:S01]  /*ca50*/  LDC R28, c[0x0][0x8f0] ;  /* 0x00023c00ff1c7b82 */ /* 0x000ee20000000800 */
[-CC-:B----4-:R-:W-:Y:S02]  /*ca60*/  SHF.R.U64 R23, R20, R26.reuse, R7.reuse ;  /* 0x0000001a14177219 */ /* 0x190fe40000001207 */
[----:B------:R-:W-:-:S05]  /*ca70*/  SHF.R.U32.HI R6, RZ, R26, R7 ;  /* 0x0000001aff067219 */ /* 0x000fca0000011607 */
[----:B------:R-:W4:Y:S01]  /*ca80*/  LDC R29, c[0x0][0x8e0] ;  /* 0x00023800ff1d7b82 */ /* 0x000f220000000800 */
[-C--:B-----5:R-:W-:Y:S02]  /*ca90*/  SHF.L.U32 R12, R12, R27.reuse, RZ ;  /* 0x0000001b0c0c7219 */ /* 0x0a0fe400000006ff */
[-CC-:B------:R-:W-:Y:S02]  /*caa0*/  SHF.R.U64 R26, R23, R27.reuse, R6.reuse ;  /* 0x0000001b171a7219 */ /* 0x180fe40000001206 */
[----:B------:R-:W-:Y:S02]  /*cab0*/  SHF.R.U32.HI R7, RZ, R27, R6 ;  /* 0x0000001bff077219 */ /* 0x000fe40000011606 */
[----:B------:R-:W-:Y:S01]  /*cac0*/  LOP3.LUT R34, RZ, R12, RZ, 0x33, !PT ;  /* 0x0000000cff227212 */ /* 0x000fe200078e33ff */
[----:B------:R-:W1:Y:S01]  /*cad0*/  LDC R33, c[0x0][0x8b8] ;  /* 0x00022e00ff217b82 */ /* 0x000e620000000800 */
        /* <DEDUP_REMOVED lines=12> */
.L_x_295:
[----:B------:R-:W-:Y:S01]  /*cba0*/  ISETP.NE.AND P1, PT, R2, 0x1, PT ;  /* 0x000000010200780c */ /* 0x000fe20003f25270 */
[----:B------:R-:W-:Y:S01]  /*cbb0*/  IMAD.MOV.U32 R12, RZ, RZ, 0x1 ;  /* 0x00000001ff0c7424 */ /* 0x000fe200078e00ff */
[----:B---3--:R-:W-:Y:S02]  /*cbc0*/  SHF.R.U64 R6, R6, R28, R7 ;  /* 0x0000001c06067219 */ /* 0x008fe40000001207 */
[----:B------:R-:W-:Y:S02]  /*cbd0*/  SHF.L.U32 R32, R32, R27, RZ ;  /* 0x0000001b20207219 */ /* 0x000fe400000006ff */
[----:B------:R-:W-:Y:S02]  /*cbe0*/  LOP3.LUT R5, R23, R34, RZ, 0xc0, !PT ;  /* 0x0000002217057212 */ /* 0x000fe400078ec0ff */
[----:B--2---:R-:W-:Y:S02]  /*cbf0*/  IADD3 R13, R25, -0x1, RZ ;  /* 0xffffffff190d7810 */ /* 0x004fe40007ffe0ff */
[----:B------:R-:W-:Y:S01]  /*cc00*/  IADD3 R7, -R6, RZ, RZ ;  /* 0x000000ff06077210 */ /* 0x000fe20007ffe1ff */
[----:B------:R-:W-:Y:S01]  /*cc10*/  IMAD R5, R32, R6, R5 ;  /* 0x0000000620057224 */ /* 0x000fe200078e0205 */
[----:B------:R-:W-:Y:S01]  /*cc20*/  MOV R6, R22 ;  /* 0x0000001600067202 */ /* 0x000fe20000000f00 */
[----:B------:R-:W-:Y:S01]  /*cc30*/  @P1 IMAD R10, R11, R24, R4 ;  /* 0x000000180b0a1224 */ /* 0x000fe200078e0204 */
[----:B------:R-:W-:Y:S01]  /*cc40*/  LOP3.LUT R11, R20, R13, RZ, 0xc0, !PT ;  /* 0x0000000d140b7212 */ /* 0x000fe200078ec0ff */
[----:B----4-:R-:W-:-:S02]  /*cc50*/  IMAD R4, R7, R29, R26 ;  /* 0x0000001d07047224 */ /* 0x010fc400078e021a */
[----:B-1----:R-:W-:Y:S02]  /*cc60*/  IMAD R10, R5, R33, R10 ;  /* 0x00000021050a7224 */ /* 0x002fe400078e020a */
[----:B------:R-:W-:-:S05]  /*cc70*/  IMAD R5, R4, R25, R11 ;  /* 0x0000001904057224 */ /* 0x000fca00078e020b */
[----:B------:R-:W-:Y:S02]  /*cc80*/  SEL R7, R5, R10, !P1 ;  /* 0x0000000a05077207 */ /* 0x000fe40004800000 */
[----:B------:R-:W-:-:S07]  /*cc90*/  SEL R20, R10, R5, !P1 ;  /* 0x000000050a147207 */ /* 0x000fce0004800000 */
.L_x_293:
[----:B------:R-:W-:-:S08]  /*cca0*/  NOP ;  /* 0x0000000000007918 */ /* 0x000fd00000000000 */
[----:B------:R-:W2:-:S00]  /*ccb0*/  USETMAXREG.DEALLOC.CTAPOOL 0x28 ;  /* 0x00000028000079c8 */ /* 0x000e8000080e0500 */
[----:B--2---:R-:W-:-:S13]  /*ccc0*/  ISETP.NE.AND P1, PT, R3, 0x1, PT ;  /* 0x000000010300780c */ /* 0x004fda0003f25270 */
[----:B-1----:R-:W-:Y:S05]  /*ccd0*/  @!P1 EXIT ;  /* 0x000000000000994d */ /* 0x002fea0003800000 */
[----:B------:R-:W-:Y:S05]  /*cce0*/  @!P4 BRA `(.L_x_296) ;  /* 0x0000001000b4c947 */ /* 0x000fea0003800000 */
[----:B------:R-:W-:-:S13]  /*ccf0*/  ISETP.NE.OR P0, PT, R3, 0x2, P0 ;  /* 0x000000020300780c */ /* 0x000fda0000705670 */
[----:B------:R-:W-:Y:S05]  /*cd00*/  @P0 EXIT ;  /* 0x000000000000094d */ /* 0x000fea0003800000 */
[----:B------:R-:W-:-:S13]  /*cd10*/  LOP3.LUT P1, RZ, R12, 0xff, RZ, 0xc0, !PT ;  /* 0x000000ff0cff7812 */ /* 0x000fda000782c0ff */
[----:B------:R-:W-:Y:S05]  /*cd20*/  @!P1 BRA `(.L_x_297) ;  /* 0x0000000000189947 */ /* 0x000fea0003800000 */
[----:B------:R-:W-:Y:S01]  /*cd30*/  UMOV UR4, 0x400 ;  /* 0x0000040000047882 */ /* 0x000fe20000000000 */
[----:B------:R-:W-:Y:S01]  /*cd40*/  MOV R3, RZ ;  /* 0x000000ff00037202 */ /* 0x000fe20000000f00 */
[----:B------:R-:W-:-:S03]  /*cd50*/  ULEA UR4, UR36, UR4, 0x18 ;  /* 0x0000000424047291 */ /* 0x000fc6000f8ec03f */
[----:B------:R-:W-:-:S06]  /*cd60*/  SHF.L.U32 R3, R3, 0x1f, RZ ;  /* 0x0000001f03037819 */ /* 0x000fcc00000006ff */
[----:B------:R-:W1:Y:S02]  /*cd70*/  SYNCS.PHASECHK.TRANS64.TRYWAIT P0, [UR4+0x108], R3 ;  /* 0x00010803ff0075a7 */ /* 0x000e640008000144 */
[----:B-1----:R-:W-:Y:S05]  /*cd80*/  @!P0 BRA `(.L_x_298) ;  /* 0x0000002800148947 */ /* 0x002fea0003800000 */
.L_x_297:
[----:B-1----:R-:W-:Y:S01]  /*cd90*/  PRMT R3, RZ, 0x7610, R3 ;  /* 0x00007610ff037816 */ /* 0x002fe20000000003 */
[----:B------:R-:W-:Y:S06]  /*cda0*/  @P3 BRA `(.L_x_299) ;  /* 0x0000000000243947 */ /* 0x000fec0003800000 */
[----:B------:R-:W-:Y:S02]  /*cdb0*/  ULDC.64 UR4, c[0x0][0x588] ;  /* 0x0001620000047ab9 */ /* 0x000fe40000000a00 */
[----:B------:R-:W-:-:S04]  /*cdc0*/  ISETP.NE.U32.AND P0, PT, RZ, UR4, PT ;  /* 0x00000004ff007c0c */ /* 0x000fc8000bf05070 */
[----:B------:R-:W-:-:S13]  /*cdd0*/  ISETP.NE.AND.EX P0, PT, RZ, UR5, PT, P0 ;  /* 0x00000005ff007c0c */ /* 0x000fda000bf05300 */
[----:B------:R-:W-:Y:S05]  /*cde0*/  @!P0 BRA `(.L_x_300) ;  /* 0x00000000000c8947 */ /* 0x000fea0003800000 */
[----:B------:R2:W5:Y:S01]  /*cdf0*/  LDG.E R8, desc[UR40][R8.64] ;  /* 0x0000002808087981 */ /* 0x000562000c1e1900 */
[----:B------:R-:W-:Y:S01]  /*ce00*/  MOV R3, 0x1 ;  /* 0x0000000100037802 */ /* 0x000fe20000000f00 */
[----:B------:R-:W-:Y:S06]  /*ce10*/  BRA `(.L_x_299) ;  /* 0x0000000000087947 */ /* 0x000fec0003800000 */
.L_x_300:
[----:B------:R-:W1:Y:S01]  /*ce20*/  LDC R8, c[0x0][0x580] ;  /* 0x00016000ff087b82 */ /* 0x000e620000000800 */
[----:B------:R-:W-:-:S07]  /*ce30*/  IMAD.MOV.U32 R3, RZ, RZ, 0x1 ;  /* 0x00000001ff037424 */ /* 0x000fce00078e00ff */
.L_x_299:
[----:B--2---:R-:W-:Y:S01]  /*ce40*/  MOV R9, 0x1 ;  /* 0x0000000100097802 */ /* 0x004fe20000000f00 */
[----:B------:R-:W-:Y:S06]  /*ce50*/  @!P1 BRA `(.L_x_301) ;  /* 0x0000000c00e09947 */ /* 0x000fec0003800000 */
[----:B------:R-:W2:Y:S01]  /*ce60*/  LDC R10, c[0x0][0x900] ;  /* 0x00024000ff0a7b82 */ /* 0x000ea20000000800 */
[----:B------:R-:W-:Y:S01]  /*ce70*/  MOV R5, 0xffffffff ;  /* 0xffffffff00057802 */ /* 0x000fe20000000f00 */
[----:B------:R-:W-:Y:S01]  /*ce80*/  ULDC.64 UR6, c[0x0][0x198] ;  /* 0x0000660000067ab9 */ /* 0x000fe20000000a00 */
[----:B------:R-:W-:Y:S01]  /*ce90*/  MOV R9, 0x1 ;  /* 0x0000000100097802 */ /* 0x000fe20000000f00 */
[----:B------:R-:W-:Y:S01]  /*cea0*/  ULDC.64 UR14, c[0x0][0x588] ;  /* 0x00016200000e7ab9 */ /* 0x000fe20000000a00 */
[----:B------:R-:W-:Y:S01]  /*ceb0*/  LOP3.LUT R11, R0, 0x2, RZ, 0xfc, !PT ;  /* 0x00000002000b7812 */ /* 0x000fe200078efcff */
[----:B------:R-:W-:Y:S01]  /*cec0*/  ULDC.64 UR22, c[0x0][0x8f8] ;  /* 0x00023e0000167ab9 */ /* 0x000fe20000000a00 */
[----:B------:R-:W-:Y:S01]  /*ced0*/  ULDC.64 UR24, c[0x0][0x590] ;  /* 0x0001640000187ab9 */ /* 0x000fe20000000a00 */
[----:B------:R-:W3:Y:S01]  /*cee0*/  LDC R12, c[0x0][0x8a8] ;  /* 0x00022a00ff0c7b82 */ /* 0x000ee20000000800 */
[-C--:B--2---:R-:W-:Y:S02]  /*cef0*/  SHF.L.U32 R5, R5, R10.reuse, RZ ;  /* 0x0000000a05057219 */ /* 0x084fe400000006ff */
[----:B------:R-:W-:Y:S01]  /*cf00*/  SHF.L.U32 R10, R9, R10, RZ ;  /* 0x0000000a090a7219 */ /* 0x000fe200000006ff */
[----:B------:R-:W-:Y:S01]  /*cf10*/  IMAD.MOV.U32 R9, RZ, RZ, 0x1 ;  /* 0x00000001ff097424 */ /* 0x000fe200078e00ff */
[----:B------:R-:W-:-:S02]  /*cf20*/  LOP3.LUT R13, RZ, R5, RZ, 0x33, !PT ;  /* 0x00000005ff0d7212 */ /* 0x000fc400078e33ff */
[----:B---3--:R-:W-:-:S07]  /*cf30*/  IADD3 R12, R12, -0x1, RZ ;  /* 0xffffffff0c0c7810 */ /* 0x008fce0007ffe0ff */
.L_x_333:
[----:B------:R-:W-:Y:S02]  /*cf40*/  ISETP.NE.U32.AND P0, PT, RZ, UR24, PT ;  /* 0x00000018ff007c0c */ /* 0x000fe4000bf05070 */
[----:B------:R-:W-:Y:S02]  /*cf50*/  R2UR UR11, R20 ;  /* 0x00000000140b72ca */ /* 0x000fe400000e0000 */
[----:B------:R-:W-:Y:S02]  /*cf60*/  R2UR UR10, R7 ;  /* 0x00000000070a72ca */ /* 0x000fe400000e0000 */
[----:B------:R-:W-:-:S09]  /*cf70*/  ISETP.NE.AND.EX P0, PT, RZ, UR25, PT, P0 ;  /* 0x00000019ff007c0c */ /* 0x000fd2000bf05300 */
[----:B------:R-:W-:Y:S02]  /*cf80*/  USHF.L.U32 UR11, UR11, 0x7, URZ ;  /* 0x000000070b0b7899 */ /* 0x000fe4000800063f */
[----:B------:R-:W-:Y:S02]  /*cf90*/  USHF.L.U32 UR10, UR10, 0x7, URZ ;  /* 0x000000070a0a7899 */ /* 0x000fe4000800063f */
[----:B--234-:R-:W-:Y:S10]  /*cfa0*/  @!P0 BRA `(.L_x_302) ;  /* 0x00000000002c8947 */ /* 0x01cff40003800000 */
[----:B------:R-:W-:-:S04]  /*cfb0*/  ISETP.NE.U32.AND P1, PT, RZ, UR14, PT ;  /* 0x0000000eff007c0c */ /* 0x000fc8000bf25070 */
[----:B------:R-:W-:-:S13]  /*cfc0*/  ISETP.NE.AND.EX P1, PT, RZ, UR15, PT, P1 ;  /* 0x0000000fff007c0c */ /* 0x000fda000bf25310 */
[----:B------:R-:W-:Y:S05]  /*cfd0*/  @!P1 BRA `(.L_x_303) ;  /* 0x0000000000189947 */ /* 0x000fea0003800000 */
[----:B------:R-:W2:Y:S01]  /*cfe0*/  LDC.64 R4, c[0x0][0x588] ;  /* 0x00016200ff047b82 */ /* 0x000ea20000000a00 */
[----:B------:R-:W-:-:S04]  /*cff0*/  IMAD R3, R6, UR24, RZ ;  /* 0x0000001806037c24 */ /* 0x000fc8000f8e02ff */
[----:B--2---:R-:W-:-:S05]  /*d000*/  IMAD.WIDE R4, R3, 0x4, R4 ;  /* 0x0000000403047825 */ /* 0x004fca00078e0204 */
[----:B-1---5:R3:W5:Y:S01]  /*d010*/  LDG.E R8, desc[UR40][R4.64] ;  /* 0x0000002804087981 */ /* 0x022762000c1e1900 */
[----:B------:R-:W-:Y:S01]  /*d020*/  MOV R3, 0x1 ;  /* 0x0000000100037802 */ /* 0x000fe20000000f00 */
[----:B------:R-:W-:Y:S06]  /*d030*/  BRA `(.L_x_302) ;  /* 0x0000000000087947 */ /* 0x000fec0003800000 */
.L_x_303:
[----:B-1---5:R-:W2:Y:S01]  /*d040*/  LDC R8, c[0x0][0x580] ;  /* 0x00016000ff087b82 */ /* 0x022ea20000000800 */
[----:B------:R-:W-:-:S07]  /*d050*/  MOV R3, 0x1 ;  /* 0x0000000100037802 */ /* 0x000fce0000000f00 */
.L_x_302:
[----:B------:R-:W-:Y:S05]  /*d060*/  @!P0 BRA `(.L_x_304) ;  /* 0x00000000001c8947 */ /* 0x000fea0003800000 */
[----:B------:R-:W-:-:S13]  /*d070*/  LOP3.LUT P2, RZ, R3, 0xff, RZ, 0xc0, !PT ;  /* 0x000000ff03ff7812 */ /* 0x000fda000784c0ff */
[----:B---3--:R-:W3:Y:S02]  /*d080*/  @!P2 LDC.64 R4, c[0x0][0x588] ;  /* 0x00016200ff04ab82 */ /* 0x008ee40000000a00 */
[----:B---3--:R-:W-:-:S04]  /*d090*/  @!P2 ISETP.NE.U32.AND P0, PT, R4, RZ, PT ;  /* 0x000000ff0400a20c */ /* 0x008fc80003f05070 */
[----:B------:R-:W-:Y:S02]  /*d0a0*/  @!P2 ISETP.NE.AND.EX P1, PT, R5, RZ, PT, P0 ;  /* 0x000000ff0500a20c */ /* 0x000fe40003f25300 */
[----:B-12--5:R-:W-:Y:S02]  /*d0b0*/  @P2 FSETP.EQ.AND P0, PT, R8, RZ, PT ;  /* 0x000000ff0800220b */ /* 0x026fe40003f02000 */
[----:B------:R-:W-:Y:S01]  /*d0c0*/  @!P2 PLOP3.LUT P0, PT, P1, PT, PT, 0x8, 0x0 ;  /* 0x000000000000a81c */ /* 0x000fe20000f0e170 */
[----:B------:R-:W-:-:S12]  /*d0d0*/  BRA `(.L_x_305) ;  /* 0x0000000000047947 */ /* 0x000fd80003800000 */
.L_x_304:
[----:B-12--5:R-:W-:-:S13]  /*d0e0*/  FSETP.EQ.AND P0, PT, R8, RZ, PT ;  /* 0x000000ff0800720b */ /* 0x026fda0003f02000 */
.L_x_305:
[----:B------:R-:W-:Y:S02]  /*d0f0*/  ISETP.NE.AND P2, PT, R11, 0x3, PT ;  /* 0x000000030b00780c */ /* 0x000fe40003f45270 */
[----:B------:R-:W-:-:S04]  /*d100*/  ELECT P1, URZ, PT ;  /* 0x00000000003f782f */ /* 0x000fc80003820000 */
[----:B------:R-:W-:-:S07]  /*d110*/  PLOP3.LUT P0, PT, P1, P0, PT, 0x20, 0x0 ;  /* 0x000000000000781c */ /* 0x000fce0000f00470 */
[----:B------:R-:W-:Y:S06]  /*d120*/  @!P2 BRA `(.L_x_306) ;  /* 0x000000000004a947 */ /* 0x000fec0003800000 */
[----:B------:R-:W-:Y:S01]  /*d130*/  BPT.TRAP 0x1 ;  /* 0x000000040000795c */ /* 0x000fe20000300000 */
.L_x_306:
[----:B------:R-:W1:Y:S01]  /*d140*/  S2UR UR36, SR_CgaCtaId ;  /* 0x00000000002479c3 */ /* 0x000e620000008800 */
[----:B------:R-:W-:Y:S01]  /*d150*/  UMOV UR4, 0x400 ;  /* 0x0000040000047882 */ /* 0x000fe20000000000 */
[----:B---3--:R-:W-:Y:S01]  /*d160*/  SHF.L.U32 R4, R9, 0x1f, RZ ;  /* 0x0000001f09047819 */ /* 0x008fe200000006ff */
[----:B-1----:R-:W-:-:S09]  /*d170*/  ULEA UR5, UR36, UR4, 0x18 ;  /* 0x0000000424057291 */ /* 0x002fd2000f8ec03f */
[----:B------:R-:W1:Y:S02]  /*d180*/  SYNCS.PHASECHK.TRANS64.TRYWAIT P1, [UR5+0xe0], R4 ;  /* 0x0000e004ff0075a7 */ /* 0x000e640008020145 */
[----:B-1----:R-:W-:Y:S05]  /*d190*/  @!P1 BRA `(.L_x_307) ;  /* 0x0000002400289947 */ /* 0x002fea0003800000 */
.L_x_376:
[----:B------:R-:W-:Y:S04]  /*d1a0*/  BSSY B0, `(.L_x_308) ;  /* 0x000000e000007945 */ /* 0x000fe80003800000 */
[----:B------:R-:W-:Y:S05]  /*d1b0*/  @!P0 BRA `(.L_x_309) ;  /* 0x0000000000308947 */ /* 0x000fea0003800000 */
[----:B------:R-:W-:Y:S01]  /*d1c0*/  R2UR UR12, R6 ;  /* 0x00000000060c72ca */ /* 0x000fe200000e0000 */
[----:B------:R-:W-:Y:S02]  /*d1d0*/  UIADD3 UR16, UP0, UR6, 0x3f0, URZ ;  /* 0x000003f006107890 */ /* 0x000fe4000ff1e03f */
[----:B------:R-:W-:Y:S02]  /*d1e0*/  UIADD3 UR8, UR5, 0x200, URZ ;  /* 0x0000020005087890 */ /* 0x000fe4000fffe03f */
[----:B------:R-:W-:Y:S02]  /*d1f0*/  UIADD3 UR9, UR5, 0xc0, URZ ;  /* 0x000000c005097890 */ /* 0x000fe4000fffe03f */
[----:B------:R-:W-:Y:S01]  /*d200*/  UIADD3.X UR17, URZ, UR7, URZ, UP0, !UPT ;  /* 0x000000073f117290 */ /* 0x000fe200087fe43f */
[----:B------:R-:W-:Y:S01]  /*d210*/  UMOV UR18, 0x0 ;  /* 0x0000000000127882 */ /* 0x000fe20000000000 */
[----:B------:R-:W-:-:S07]  /*d220*/  UMOV UR19, 0x10000000 ;  /* 0x1000000000137882 */ /* 0x000fce0000000000 */
[----:B------:R2:W-:Y:S02]  /*d230*/  UTMALDG.3D [UR8], [UR16], desc[UR18] ;  /* 0x00001208100075b4 */ /* 0x0005e40008011000 */
[----:B--2---:R-:W-:Y:S05]  /*d240*/  @!P2 BRA `(.L_x_310) ;  /* 0x000000000004a947 */ /* 0x004fea0003800000 */
[----:B------:R-:W-:Y:S01]  /*d250*/  BPT.TRAP 0x1 ;  /* 0x000000040000795c */ /* 0x000fe20000300000 */
.L_x_310:
[----:B-1----:R-:W1:Y:S02]  /*d260*/  LDC R5, c[0x0][0x800] ;  /* 0x00020000ff057b82 */ /* 0x002e640000000800 */
[----:B-1----:R2:W-:Y:S02]  /*d270*/  SYNCS.ARRIVE.TRANS64.RED.A0TR RZ, [UR5+0xc0], R5 ;  /* 0x0000c005ffff79a7 */ /* 0x0025e40008300405 */
.L_x_309:
[----:B------:R-:W-:Y:S05]  /*d280*/  BSYNC B0 ;  /* 0x0000000000007941 */ /* 0x000fea0003800000 */
.L_x_308:
[----:B------:R-:W-:Y:S05]  /*d290*/  @!P2 BRA `(.L_x_311) ;  /* 0x000000000004a947 */ /* 0x000fea0003800000 */
[----:B------:R-:W-:Y:S01]  /*d2a0*/  BPT.TRAP 0x1 ;  /* 0x000000040000795c */ /* 0x000fe20000300000 */
.L_x_311:
[----:B------:R-:W-:-:S04]  /*d2b0*/  UIADD3 UR4, UR5, 0xc0, URZ ;  /* 0x000000c005047890 */ /* 0x000fc8000fffe03f */
[----:B------:R-:W-:-:S09]  /*d2c0*/  UPRMT UR4, UR36, 0x654, UR4 ;  /* 0x0000065424047896 */ /* 0x000fd20008000004 */
[----:B------:R-:W-:Y:S01]  /*d2d0*/  SYNCS.ARRIVE.TRANS64.RED.A1T0 RZ, [UR4], RZ ;  /* 0x000000ffffff79a7 */ /* 0x000fe20008100404 */
[----:B------:R-:W-:Y:S05]  /*d2e0*/  @!P2 BRA `(.L_x_312) ;  /* 0x000000000004a947 */ /* 0x000fea0003800000 */
[----:B------:R-:W-:Y:S01]  /*d2f0*/  BPT.TRAP 0x1 ;  /* 0x000000040000795c */ /* 0x000fe20000300000 */
.L_x_312:
[----:B------:R-:W3:Y:S02]  /*d300*/  SYNCS.PHASECHK.TRANS64.TRYWAIT P1, [UR5+0xe8], R4 ;  /* 0x0000e804ff0075a7 */ /* 0x000ee40008020145 */
[----:B---3--:R-:W-:Y:S05]  /*d310*/  @!P1 BRA `(.L_x_313) ;  /* 0x0000002000e09947 */ /* 0x008fea0003800000 */
.L_x_377:
[----:B------:R-:W-:Y:S04]  /*d320*/  BSSY B0, `(.L_x_314) ;  /* 0x0000010000007945 */ /* 0x000fe80003800000 */
[----:B------:R-:W-:Y:S05]  /*d330*/  @!P0 BRA `(.L_x_315) ;  /* 0x0000000000388947 */ /* 0x000fea0003800000 */
[----:B------:R-:W-:Y:S01]  /*d340*/  UIADD3 UR8, UP0, UR6, 0x3f0, URZ ;  /* 0x000003f006087890 */ /* 0x000fe2000ff1e03f */
[----:B------:R-:W-:Y:S01]  /*d350*/  R2UR UR20, R6 ;  /* 0x00000000061472ca */ /* 0x000fe200000e0000 */
[----:B------:R-:W-:Y:S02]  /*d360*/  UIADD3 UR18, UR10, 0x20, URZ ;  /* 0x000000200a127890 */ /* 0x000fe4000fffe03f */
[----:B------:R-:W-:Y:S02]  /*d370*/  UIADD3 UR16, UR5, 0x1200, URZ ;  /* 0x0000120005107890 */ /* 0x000fe4000fffe03f */
[----:B------:R-:W-:Y:S02]  /*d380*/  UIADD3 UR17, UR5, 0xc8, URZ ;  /* 0x000000c805117890 */ /* 0x000fe4000fffe03f */
[----:B------:R-:W-:Y:S01]  /*d390*/  UIADD3.X UR9, URZ, UR7, URZ, UP0, !UPT ;  /* 0x000000073f097290 */ /* 0x000fe200087fe43f */
[----:B------:R-:W-:Y:S01]  /*d3a0*/  UMOV UR12, 0x0 ;  /* 0x00000000000c7882 */ /* 0x000fe20000000000 */
[----:B------:R-:W-:Y:S01]  /*d3b0*/  UMOV UR13, 0x10000000 ;  /* 0x10000000000d7882 */ /* 0x000fe20000000000 */
[----:B------:R-:W-:-:S06]  /*d3c0*/  UMOV UR19, UR11 ;  /* 0x0000000b00137c82 */ /* 0x000fcc0008000000 */
[----:B------:R3:W-:Y:S02]  /*d3d0*/  UTMALDG.3D [UR16], [UR8], desc[UR12] ;  /* 0x00000c10080075b4 */ /* 0x0007e40008011000 */
[----:B---3--:R-:W-:Y:S05]  /*d3e0*/  @!P2 BRA `(.L_x_316) ;  /* 0x000000000004a947 */ /* 0x008fea0003800000 */
[----:B------:R-:W-:Y:S01]  /*d3f0*/  BPT.TRAP 0x1 ;  /* 0x000000040000795c */ /* 0x000fe20000300000 */
.L_x_316:
[----:B-12---:R-:W1:Y:S02]  /*d400*/  LDC R5, c[0x0][0x800] ;  /* 0x00020000ff057b82 */ /* 0x006e640000000800 */
[----:B-1----:R3:W-:Y:S02]  /*d410*/  SYNCS.ARRIVE.TRANS64.RED.A0TR RZ, [UR5+0xc8], R5 ;  /* 0x0000c805ffff79a7 */ /* 0x0027e40008300405 */
.L_x_315:
[----:B------:R-:W-:Y:S05]  /*d420*/  BSYNC B0 ;  /* 0x0000000000007941 */ /* 0x000fea0003800000 */
.L_x_314:
[----:B------:R-:W-:Y:S05]  /*d430*/  @!P2 BRA `(.L_x_317) ;  /* 0x000000000004a947 */ /* 0x000fea0003800000 */
[----:B------:R-:W-:Y:S01]  /*d440*/  BPT.TRAP 0x1 ;  /* 0x000000040000795c */ /* 0x000fe20000300000 */
.L_x_317:
[----:B------:R-:W-:-:S04]  /*d450*/  UIADD3 UR4, UR5, 0xc8, URZ ;  /* 0x000000c805047890 */ /* 0x000fc8000fffe03f */
[----:B------:R-:W-:-:S09]  /*d460*/  UPRMT UR4, UR36, 0x654, UR4 ;  /* 0x0000065424047896 */ /* 0x000fd20008000004 */
[----:B------:R-:W-:Y:S01]  /*d470*/  SYNCS.ARRIVE.TRANS64.RED.A1T0 RZ, [UR4], RZ ;  /* 0x000000ffffff79a7 */ /* 0x000fe20008100404 */
[----:B------:R-:W-:Y:S05]  /*d480*/  @!P2 BRA `(.L_x_318) ;  /* 0x000000000004a947 */ /* 0x000fea0003800000 */
[----:B------:R-:W-:Y:S01]  /*d490*/  BPT.TRAP 0x1 ;  /* 0x000000040000795c */ /* 0x000fe20000300000 */
.L_x_318:
[----:B------:R-:W4:Y:S02]  /*d4a0*/  SYNCS.PHASECHK.TRANS64.TRYWAIT P1, [UR5+0xf0], R4 ;  /* 0x0000f004ff0075a7 */ /* 0x000f240008020145 */
[----:B----4-:R-:W-:Y:S05]  /*d4b0*/  @!P1 BRA `(.L_x_319) ;  /* 0x0000002000909947 */ /* 0x010fea0003800000 */
.L_x_378:
        /* <DEDUP_REMOVED lines=12> */
[----:B----4-:R-:W-:Y:S05]  /*d580*/  @!P2 BRA `(.L_x_322) ;  /* 0x000000000004a947 */ /* 0x010fea0003800000 */
[----:B------:R-:W-:Y:S01]  /*d590*/  BPT.TRAP 0x1 ;  /* 0x000000040000795c */ /* 0x000fe20000300000 */
.L_x_322:
[----:B-123--:R-:W1:Y:S02]  /*d5a0*/  LDC R5, c[0x0][0x800] ;  /* 0x00020000ff057b82 */ /* 0x00ee640000000800 */
[----:B-1----:R4:W-:Y:S02]  /*d5b0*/  SYNCS.ARRIVE.TRANS64.RED.A0TR RZ, [UR5+0xd0], R5 ;  /* 0x0000d005ffff79a7 */ /* 0x0029e40008300405 */
.L_x_321:
[----:B------:R-:W-:Y:S05]  /*d5c0*/  BSYNC B0 ;  /* 0x0000000000007941 */ /* 0x000fea0003800000 */
.L_x_320:
[----:B------:R-:W-:Y:S05]  /*d5d0*/  @!P2 BRA `(.L_x_323) ;  /* 0x000000000004a947 */ /* 0x000fea0003800000 */
[----:B------:R-:W-:Y:S01]  /*d5e0*/  BPT.TRAP 0x1 ;  /* 0x000000040000795c */ /* 0x000fe20000300000 */
.L_x_323:
[----:B------:R-:W-:-:S04]  /*d5f0*/  UIADD3 UR4, UR5, 0xd0, URZ ;  /* 0x000000d005047890 */ /* 0x000fc8000fffe03f */
[----:B------:R-:W-:-:S09]  /*d600*/  UPRMT UR4, UR36, 0x654, UR4 ;  /* 0x0000065424047896 */ /* 0x000fd20008000004 */
[----:B------:R-:W-:Y:S01]  /*d610*/  SYNCS.ARRIVE.TRANS64.RED.A1T0 RZ, [UR4], RZ ;  /* 0x000000ffffff79a7 */ /* 0x000fe20008100404 */
[----:B------:R-:W-:Y:S05]  /*d620*/  @!P2 BRA `(.L_x_324) ;  /* 0x000000000004a947 */ /* 0x000fea0003800000 */
[----:B------:R-:W-:Y:S01]  /*d630*/  BPT.TRAP 0x1 ;  /* 0x000000040000795c */ /* 0x000fe20000300000 */
.L_x_324:
[----:B------:R-:W5:Y:S02]  /*d640*/  SYNCS.PHASECHK.TRANS64.TRYWAIT P1, [UR5+0xf8], R4 ;  /* 0x0000f804ff0075a7 */ /* 0x000f640008020145 */
[----:B-----5:R-:W-:Y:S05]  /*d650*/  @!P1 BRA `(.L_x_325) ;  /* 0x0000002000409947 */ /* 0x020fea0003800000 */
.L_x_379:
[----:B------:R-:W-:Y:S04]  /*d660*/  BSSY B0, `(.L_x_326) ;  /* 0x0000010000007945 */ /* 0x000fe80003800000 */
[----:B------:R-:W-:Y:S05]  /*d670*/  @!P0 BRA `(.L_x_327) ;  /* 0x0000000000388947 */ /* 0x000fea0003800000 */
[----:B------:R-:W-:Y:S01]  /*d680*/  R2UR UR20, R6 ;  /* 0x00000000061472ca */ /* 0x000fe200000e0000 */
[----:B------:R-:W-:Y:S02]  /*d690*/  UIADD3 UR8, UP0, UR6, 0x3f0, URZ ;  /* 0x000003f006087890 */ /* 0x000fe4000ff1e03f */
        /* <DEDUP_REMOVED lines=8> */
[----:B-1----:R-:W-:Y:S05]  /*d720*/  @!P2 BRA `(.L_x_328) ;  /* 0x000000000004a947 */ /* 0x002fea0003800000 */
[----:B------:R-:W-:Y:S01]  /*d730*/  BPT.TRAP 0x1 ;  /* 0x000000040000795c */ /* 0x000fe20000300000 */
.L_x_328:
[----:B------:R-:W1:Y:S02]  /*d740*/  LDC R4, c[0x0][0x800] ;  /* 0x00020000ff047b82 */ /* 0x000e640000000800 */
[----:B-1----:R1:W-:Y:S02]  /*d750*/  SYNCS.ARRIVE.TRANS64.RED.A0TR RZ, [UR5+0xd8], R4 ;  /* 0x0000d804ffff79a7 */ /* 0x0023e40008300405 */
.L_x_327:
[----:B------:R-:W-:Y:S05]  /*d760*/  BSYNC B0 ;  /* 0x0000000000007941 */ /* 0x000fea0003800000 */
.L_x_326:
[----:B------:R-:W-:Y:S05]  /*d770*/  @!P2 BRA `(.L_x_329) ;  /* 0x000000000004a947 */ /* 0x000fea0003800000 */
[----:B------:R-:W-:Y:S01]  /*d780*/  BPT.TRAP 0x1 ;  /* 0x000000040000795c */ /* 0x000fe20000300000 */
.L_x_329:
[----:B------:R-:W-:Y:S01]  /*d790*/  IADD3 R16, P0, R16, UR38, RZ ;  /* 0x0000002610107c10 */ /* 0x000fe2000ff1e0ff */
[----:B------:R-:W-:Y:S01]  /*d7a0*/  UIADD3 UR4, UR5, 0xd8, URZ ;  /* 0x000000d805047890 */ /* 0x000fe2000fffe03f */
[----:B------:R-:W-:Y:S01]  /*d7b0*/  LOP3.LUT R9, R9, 0x1, RZ, 0x3c, !PT ;  /* 0x0000000109097812 */ /* 0x000fe200078e3cff */
[----:B------:R-:W-:Y:S01]  /*d7c0*/  IMAD.MOV.U32 R20, RZ, RZ, -0x1 ;  /* 0xffffffffff147424 */ /* 0x000fe200078e00ff */
[----:B------:R-:W-:Y:S01]  /*d7d0*/  IADD3.X R17, R17, UR37, RZ, P0, !PT ;  /* 0x0000002511117c10 */ /* 0x000fe200087fe4ff */
[----:B------:R-:W-:Y:S01]  /*d7e0*/  UPRMT UR4, UR36, 0x654, UR4 ;  /* 0x0000065424047896 */ /* 0x000fe20008000004 */
[----:B------:R-:W-:Y:S02]  /*d7f0*/  ISETP.GE.U32.AND P0, PT, R16, UR22, PT ;  /* 0x0000001610007c0c */ /* 0x000fe4000bf06070 */
[----:B-1----:R-:W-:Y:S02]  /*d800*/  PRMT R4, RZ, 0x7610, R4 ;  /* 0x00007610ff047816 */ /* 0x002fe40000000004 */
[----:B------:R-:W-:-:S02]  /*d810*/  ISETP.GE.U32.AND.EX P0, PT, R17, UR23, PT, P0 ;  /* 0x0000001711007c0c */ /* 0x000fc4000bf06100 */
[----:B------:R-:W-:Y:S02]  /*d820*/  MOV R7, 0xffffffff ;  /* 0xffffffff00077802 */ /* 0x000fe40000000f00 */
[----:B------:R-:W-:Y:S01]  /*d830*/  SYNCS.ARRIVE.TRANS64.RED.A1T0 RZ, [UR4], RZ ;  /* 0x000000ffffff79a7 */ /* 0x000fe20008100404 */
[----:B------:R-:W-:-:S08]  /*d840*/  MOV R6, 0xffffffff ;  /* 0xffffffff00067802 */ /* 0x000fd00000000f00 */
[----:B------:R-:W-:Y:S05]  /*d850*/  @P0 BRA `(.L_x_330) ;  /* 0x0000000400580947 */ /* 0x000fea0003800000 */
[----:B------:R-:W1:Y:S01]  /*d860*/  S2R R18, SR_CTAID.X ;  /* 0x0000000000127919 */ /* 0x000e620000002500 */
[----:B------:R-:W5:Y:S01]  /*d870*/  LDC.64 R14, c[0x0][0x8d0] ;  /* 0x00023400ff0e7b82 */ /* 0x000f620000000a00 */
[----:B------:R-:W-:Y:S01]  /*d880*/  ULDC UR4, c[0x0][0x150] ;  /* 0x0000540000047ab9 */ /* 0x000fe20000000800 */
[----:B------:R-:W-:Y:S01]  /*d890*/  MOV R22, R17 ;  /* 0x0000001100167202 */ /* 0x000fe20000000f00 */
[----:B------:R-:W1:Y:S05]  /*d8a0*/  S2R R20, SR_CTAID.Y ;  /* 0x0000000000147919 */ /* 0x000e6a0000002600 */
[----:B--234-:R-:W2:Y:S08]  /*d8b0*/  LDC R5, c[0x0][0x144] ;  /* 0x00005100ff057b82 */ /* 0x01ceb00000000800 */
[----:B------:R-:W3:Y:S01]  /*d8c0*/  LDC R21, c[0x0][0x8d8] ;  /* 0x00023600ff157b82 */ /* 0x000ee20000000800 */
[----:B-----5:R-:W-:-:S04]  /*d8d0*/  ISETP.NE.U32.AND P0, PT, R14, RZ, PT ;  /* 0x000000ff0e00720c */ /* 0x020fc80003f05070 */
[----:B------:R-:W-:Y:S02]  /*d8e0*/  ISETP.NE.AND.EX P0, PT, R15, RZ, PT, P0 ;  /* 0x000000ff0f00720c */ /* 0x000fe40003f05300 */
[----:B-1----:R-:W-:Y:S02]  /*d8f0*/  I2FP.F32.U32 R4, R18 ;  /* 0x0000001200047245 */ /* 0x002fe40000201000 */
[----:B------:R-:W-:-:S03]  /*d900*/  I2FP.F32.U32 R23, R20 ;  /* 0x0000001400177245 */ /* 0x000fc60000201000 */
[----:B------:R-:W-:-:S06]  /*d910*/  FMUL R4, R4, UR4 ;  /* 0x0000000404047c20 */ /* 0x000fcc0008400000 */
[----:B------:R-:W1:Y:S02]  /*d920*/  F2I.U32.TRUNC.NTZ R4, R4 ;  /* 0x0000000400047305 */ /* 0x000e64000020f000 */
[----:B-1----:R-:W-:-:S05]  /*d930*/  IADD3 R6, -R4, RZ, RZ ;  /* 0x000000ff04067210 */ /* 0x002fca0007ffe1ff */
[----:B--2---:R-:W-:Y:S02]  /*d940*/  IMAD R18, R5, R6, R18 ;  /* 0x0000000605127224 */ /* 0x004fe400078e0212 */
[----:B------:R-:W-:Y:S01]  /*d950*/  IMAD.MOV.U32 R6, RZ, RZ, R16 ;  /* 0x000000ffff067224 */ /* 0x000fe200078e0010 */
[----:B---3--:R-:W-:Y:S06]  /*d960*/  @!P0 BRA `(.L_x_331) ;  /* 0x0000000000308947 */ /* 0x008fec0003800000 */
[----:B------:R-:W1:Y:S02]  /*d970*/  LDC R5, c[0x0][0x8dc] ;  /* 0x00023700ff057b82 */ /* 0x000e640000000800 */
[----:B-1----:R-:W-:-:S04]  /*d980*/  IADD3 R5, P0, R16, R5, RZ ;  /* 0x0000000510057210 */ /* 0x002fc80007f1e0ff */
[----:B------:R-:W-:-:S05]  /*d990*/  IADD3.X R19, RZ, R17, RZ, P0, !PT ;  /* 0x00000011ff137210 */ /* 0x000fca00007fe4ff */
[----:B------:R-:W-:-:S04]  /*d9a0*/  IMAD.WIDE.U32 R6, R19, R14, RZ ;  /* 0x0000000e13067225 */ /* 0x000fc800078e00ff */
[----:B------:R-:W-:-:S04]  /*d9b0*/  IMAD.WIDE.U32 R6, P0, R5, R15, R6 ;  /* 0x0000000f05067225 */ /* 0x000fc80007800006 */
[----:B------:R-:W-:-:S04]  /*d9c0*/  IMAD.WIDE.U32 R4, R5, R14, RZ ;  /* 0x0000000e05047225 */ /* 0x000fc800078e00ff */
[----:B------:R-:W-:Y:S01]  /*d9d0*/  IMAD.MOV.U32 R4, RZ, RZ, R7 ;  /* 0x000000ffff047224 */ /* 0x000fe200078e0007 */
[----:B------:R-:W-:Y:S02]  /*d9e0*/  IADD3 RZ, P1, R5, R6, RZ ;  /* 0x0000000605ff7210 */ /* 0x000fe40007f3e0ff */
[----:B------:R-:W-:-:S03]  /*d9f0*/  IADD3.X R5, RZ, RZ, RZ, P0, !PT ;  /* 0x000000ffff057210 */ /* 0x000fc600007fe4ff */
[----:B------:R-:W-:-:S03]  /*da00*/  IMAD.WIDE.U32.X R4, R19, R15, R4, P1 ;  /* 0x0000000f13047225 */ /* 0x000fc600008e0404 */
[----:B------:R-:W-:Y:S02]  /*da10*/  MOV R6, R4 ;  /* 0x0000000400067202 */ /* 0x000fe40000000f00 */
[----:B------:R-:W-:-:S07]  /*da20*/  MOV R22, R5 ;  /* 0x0000000500167202 */ /* 0x000fce0000000f00 */
.L_x_331:
[----:B------:R-:W-:Y:S01]  /*da30*/  ULDC UR4, c[0x0][0x154] ;  /* 0x0000550000047ab9 */ /* 0x000fe20000000800 */
[----:B------:R-:W1:Y:S01]  /*da40*/  LDC R7, c[0x0][0x148] ;  /* 0x00005200ff077b82 */ /* 0x000e620000000800 */
[----:B------:R-:W-:Y:S01]  /*da50*/  FMUL R14, R23, UR4 ;  /* 0x00000004170e7c20 */ /* 0x000fe20008400000 */
[----:B------:R-:W-:Y:S02]  /*da60*/  ISETP.NE.AND P2, PT, R2, 0x1, PT ;  /* 0x000000010200780c */ /* 0x000fe40003f45270 */
[-CC-:B------:R-:W-:Y:S02]  /*da70*/  SHF.R.U64 R19, R6, R21.reuse, R22.reuse ;  /* 0x0000001506137219 */ /* 0x180fe40000001216 */
[----:B------:R-:W-:Y:S01]  /*da80*/  SHF.R.U32.HI R21, RZ, R21, R22 ;  /* 0x00000015ff157219 */ /* 0x000fe20000011616 */
[----:B------:R-:W2:Y:S01]  /*da90*/  F2I.U32.TRUNC.NTZ R14, R14 ;  /* 0x0000000e000e7305 */ /* 0x000ea2000020f000 */
[----:B------:R-:W3:Y:S01]  /*daa0*/  LDC.64 R4, c[0x0][0x8c8] ;  /* 0x00023200ff047b82 */ /* 0x000ee20000000a00 */
[----:B------:R-:W-:-:S04]  /*dab0*/  IADD3 R23, P0, RZ, -R19, RZ ;  /* 0x80000013ff177210 */ /* 0x000fc80007f1e0ff */
[----:B------:R-:W-:-:S03]  /*dac0*/  IADD3.X R21, RZ, ~R21, RZ, P0, !PT ;  /* 0x80000015ff157210 */ /* 0x000fc600007fe4ff */
[----:B------:R-:W4:Y:S01]  /*dad0*/  LDC R22, c[0x0][0x8c0] ;  /* 0x00023000ff167b82 */ /* 0x000f220000000800 */
[----:B--2---:R-:W-:-:S07]  /*dae0*/  IMAD.MOV R15, RZ, RZ, -R14 ;  /* 0x000000ffff0f7224 */ /* 0x004fce00078e0a0e */
[----:B------:R-:W2:Y:S01]  /*daf0*/  LDC R26, c[0x0][0x8f0] ;  /* 0x00023c00ff1a7b82 */ /* 0x000ea20000000800 */
[----:B-1----:R-:W-:-:S07]  /*db00*/  @P2 IMAD R18, R7, R15, R20 ;  /* 0x0000000f07122224 */ /* 0x002fce00078e0214 */
[----:B------:R-:W1:Y:S01]  /*db10*/  LDC.64 R14, c[0x0][0x8e8] ;  /* 0x00023a00ff0e7b82 */ /* 0x000e620000000a00 */
[----:B---3--:R-:W-:-:S04]  /*db20*/  IMAD R6, R21, R4, RZ ;  /* 0x0000000415067224 */ /* 0x008fc800078e02ff */
[C---:B------:R-:W-:Y:S02]  /*db30*/  IMAD R7, R23.reuse, R5, R6 ;  /* 0x0000000517077224 */ /* 0x040fe400078e0206 */
[----:B------:R-:W-:Y:S01]  /*db40*/  IMAD.WIDE.U32 R4, R23, R4, R16 ;  /* 0x0000000417047225 */ /* 0x000fe200078e0010 */
[----:B------:R-:W3:Y:S04]  /*db50*/  LDC R21, c[0x0][0x8b0] ;  /* 0x00022c00ff157b82 */ /* 0x000ee80000000800 */
[----:B------:R-:W-:-:S04]  /*db60*/  IADD3 R5, R5, R7, RZ ;  /* 0x0000000705057210 */ /* 0x000fc80007ffe0ff */
[----:B------:R-:W5:Y:S01]  /*db70*/  LDC R6, c[0x0][0x900] ;  /* 0x00024000ff067b82 */ /* 0x000f620000000800 */
[-CC-:B----4-:R-:W-:Y:S02]  /*db80*/  SHF.R.U64 R25, R4, R22.reuse, R5.reuse ;  /* 0x0000001604197219 */ /* 0x190fe40000001205 */
[----:B------:R-:W-:-:S05]  /*db90*/  SHF.R.U32.HI R4, RZ, R22, R5 ;  /* 0x00000016ff047219 */ /* 0x000fca0000011605 */
[----:B------:R-:W4:Y:S01]  /*dba0*/  LDC R22, c[0x0][0x8e0] ;  /* 0x00023800ff167b82 */ /* 0x000f220000000800 */
[----:B-1----:R-:W-:-:S04]  /*dbb0*/  ISETP.NE.U32.AND P0, PT, R14, RZ, PT ;  /* 0x000000ff0e00720c */ /* 0x002fc80003f05070 */
[----:B------:R-:W-:-:S03]  /*dbc0*/  ISETP.NE.AND.EX P0, PT, R15, RZ, PT, P0 ;  /* 0x000000ff0f00720c */ /* 0x000fc60003f05300 */
[----:B------:R-:W1:Y:S01]  /*dbd0*/  LDC R23, c[0x0][0x8b8] ;  /* 0x00022e00ff177b82 */ /* 0x000e620000000800 */
[-CC-:B---3--:R-:W-:Y:S02]  /*dbe0*/  SHF.R.U64 R24, R25, R21.reuse, R4.reuse ;  /* 0x0000001519187219 */ /* 0x188fe40000001204 */
[----:B------:R-:W-:-:S05]  /*dbf0*/  SHF.R.U32.HI R5, RZ, R21, R4 ;  /* 0x00000015ff057219 */ /* 0x000fca0000011604 */
[----:B------:R-:W3:Y:S01]  /*dc00*/  LDC R20, c[0x0][0x8a8] ;  /* 0x00022a00ff147b82 */ /* 0x000ee20000000800 */
[-CC-:B-----5:R-:W-:Y:S02]  /*dc10*/  SHF.R.U64 R21, R24, R6.reuse, R5.reuse ;  /* 0x0000000618157219 */ /* 0x1a0fe40000001205 */
[----:B------:R-:W-:Y:S02]  /*dc20*/  SHF.R.U32.HI R27, RZ, R6, R5 ;  /* 0x00000006ff1b7219 */ /* 0x000fe40000011605 */
[----:B------:R-:W-:Y:S02]  /*dc30*/  MOV R4, R21 ;  /* 0x0000001500047202 */ /* 0x000fe40000000f00 */
[----:B------:R-:W-:Y:S01]  /*dc40*/  MOV R5, R27 ;  /* 0x0000001b00057202 */ /* 0x000fe20000000f00 */
[----:B--2---:R-:W-:Y:S06]  /*dc50*/  @!P0 BRA `(.L_x_332) ;  /* 0x0000000000288947 */ /* 0x004fec0003800000 */
[----:B------:R-:W2:Y:S02]  /*dc60*/  LDC R4, c[0x0][0x8f4] ;  /* 0x00023d00ff047b82 */ /* 0x000ea40000000800 */
[----:B--2---:R-:W-:-:S05]  /*dc70*/  IADD3 R5, P0, R21, R4, RZ ;  /* 0x0000000415057210 */ /* 0x004fca0007f1e0ff */
[----:B------:R-:W-:-:S04]  /*dc80*/  IMAD.X R27, RZ, RZ, R27, P0 ;  /* 0x000000ffff1b7224 */ /* 0x000fc800000e061b */
[----:B------:R-:W-:-:S04]  /*dc90*/  IMAD.WIDE.U32 R6, R27, R14, RZ ;  /* 0x0000000e1b067225 */ /* 0x000fc800078e00ff */
[----:B------:R-:W-:-:S04]  /*dca0*/  IMAD.WIDE.U32 R6, P0, R5, R15, R6 ;  /* 0x0000000f05067225 */ /* 0x000fc80007800006 */
[----:B------:R-:W-:Y:S01]  /*dcb0*/  IMAD.WIDE.U32 R4, R5, R14, RZ ;  /* 0x0000000e05047225 */ /* 0x000fe200078e00ff */
[----:B------:R-:W-:-:S04]  /*dcc0*/  MOV R4, R7 ;  /* 0x0000000700047202 */ /* 0x000fc80000000f00 */
[----:B------:R-:W-:Y:S02]  /*dcd0*/  IADD3 RZ, P1, R5, R6, RZ ;  /* 0x0000000605ff7210 */ /* 0x000fe40007f3e0ff */
[----:B------:R-:W-:-:S03]  /*dce0*/  IADD3.X R5, RZ, RZ, RZ, P0, !PT ;  /* 0x000000ffff057210 */ /* 0x000fc600007fe4ff */
[----:B------:R-:W-:-:S08]  /*dcf0*/  IMAD.WIDE.U32.X R4, R27, R15, R4, P1 ;  /* 0x0000000f1b047225 */ /* 0x000fd000008e0404 */
.L_x_332:
[----:B------:R-:W-:Y:S02]  /*dd00*/  SHF.R.U64 R26, R4, R26, R5 ;  /* 0x0000001a041a7219 */ /* 0x000fe40000001205 */
[----:B------:R-:W-:Y:S02]  /*dd10*/  LOP3.LUT R5, R24, R13, RZ, 0xc0, !PT ;  /* 0x0000000d18057212 */ /* 0x000fe400078ec0ff */
[----:B------:R-:W-:Y:S02]  /*dd20*/  IADD3 R4, -R26, RZ, RZ ;  /* 0x000000ff1a047210 */ /* 0x000fe40007ffe1ff */
[----:B------:R-:W-:Y:S01]  /*dd30*/  LOP3.LUT R25, R25, R12, RZ, 0xc0, !PT ;  /* 0x0000000c19197212 */ /* 0x000fe200078ec0ff */
[----:B------:R-:W-:Y:S01]  /*dd40*/  IMAD R5, R10, R26, R5 ;  /* 0x0000001a0a057224 */ /* 0x000fe200078e0205 */
[----:B------:R-:W-:Y:S01]  /*dd50*/  MOV R6, R19 ;  /* 0x0000001300067202 */ /* 0x000fe20000000f00 */
[----:B----4-:R-:W-:Y:S02]  /*dd60*/  IMAD R21, R4, R22, R21 ;  /* 0x0000001604157224 */ /* 0x010fe400078e0215 */
[----:B-1----:R-:W-:-:S02]  /*dd70*/  IMAD R18, R5, R23, R18 ;  /* 0x0000001705127224 */ /* 0x002fc400078e0212 */
[----:B---3--:R-:W-:Y:S02]  /*dd80*/  IMAD R21, R21, R20, R25 ;  /* 0x0000001415157224 */ /* 0x008fe400078e0219 */
[----:B------:R-:W-:-:S03]  /*dd90*/  IMAD.MOV.U32 R4, RZ, RZ, 0x1 ;  /* 0x00000001ff047424 */ /* 0x000fc600078e00ff */
[----:B------:R-:W-:Y:S02]  /*dda0*/  SEL R7, R21, R18, !P2 ;  /* 0x0000001215077207 */ /* 0x000fe40005000000 */
[----:B------:R-:W-:-:S07]  /*ddb0*/  SEL R20, R18, R21, !P2 ;  /* 0x0000001512147207 */ /* 0x000fce0005000000 */
.L_x_330:
[----:B------:R-:W-:-:S13]  /*ddc0*/  LOP3.LUT P0, RZ, R4, 0xff, RZ, 0xc0, !PT ;  /* 0x000000ff04ff7812 */ /* 0x000fda000780c0ff */
[----:B------:R-:W-:Y:S05]  /*ddd0*/  @P0 BRA `(.L_x_333) ;  /* 0xfffffff000580947 */ /* 0x000fea000383ffff */
.L_x_301:
[----:B------:R-:W-:Y:S01]  /*dde0*/  ELECT P0, URZ, PT ;  /* 0x00000000003f782f */ /* 0x000fe20003800000 */
[----:B------:R-:W-:-:S12]  /*ddf0*/  BSSY B0, `(.L_x_334) ;  /* 0x000001b000007945 */ /* 0x000fd80003800000 */
[----:B------:R-:W-:Y:S05]  /*de00*/  @!P0 BRA `(.L_x_335) ;  /* 0x0000000000648947 */ /* 0x000fea0003800000 */
[----:B------:R-:W-:-:S04]  /*de10*/  LOP3.LUT R0, R0, 0x2, RZ, 0xfc, !PT ;  /* 0x0000000200007812 */ /* 0x000fc800078efcff */
[----:B------:R-:W-:-:S13]  /*de20*/  ISETP.NE.AND P1, PT, R0, 0x3, PT ;  /* 0x000000030000780c */ /* 0x000fda0003f25270 */
[----:B------:R-:W-:Y:S05]  /*de30*/  @!P1 BRA `(.L_x_336) ;  /* 0x0000000000049947 */ /* 0x000fea0003800000 */
[----:B------:R-:W-:Y:S01]  /*de40*/  BPT.TRAP 0x1 ;  /* 0x000000040000795c */ /* 0x000fe20000300000 */
.L_x_336:
[----:B------:R-:W-:Y:S02]  /*de50*/  MOV R2, 0x400 ;  /* 0x0000040000027802 */ /* 0x000fe40000000f00 */
[----:B------:R-:W-:Y:S02]  /*de60*/  MOV R3, UR36 ;  /* 0x0000002400037c02 */ /* 0x000fe40008000f00 */
[----:B------:R-:W-:Y:S02]  /*de70*/  SHF.L.U32 R0, R9, 0x1f, RZ ;  /* 0x0000001f09007819 */ /* 0x000fe400000006ff */
[----:B------:R-:W-:-:S04]  /*de80*/  LEA R3, R3, R2, 0x18 ;  /* 0x0000000203037211 */ /* 0x000fc800078ec0ff */
[----:B------:R-:W1:Y:S02]  /*de90*/  SYNCS.PHASECHK.TRANS64.TRYWAIT P0, [R3+URZ+0xe0], R0 ;  /* 0x0000e000030075a7 */ /* 0x000e64000800017f */
[----:B-1----:R-:W-:Y:S05]  /*dea0*/  @!P0 BRA `(.L_x_337) ;  /* 0x0000001800448947 */ /* 0x002fea0003800000 */
.L_x_380:
[----:B------:R-:W-:Y:S05]  /*deb0*/  @!P1 BRA `(.L_x_338) ;  /* 0x0000000000049947 */ /* 0x000fea0003800000 */
[----:B------:R-:W-:Y:S01]  /*dec0*/  BPT.TRAP 0x1 ;  /* 0x000000040000795c */ /* 0x000fe20000300000 */
.L_x_338:
[----:B------:R-:W1:Y:S02]  /*ded0*/  SYNCS.PHASECHK.TRANS64.TRYWAIT P0, [R3+URZ+0xe8], R0 ;  /* 0x0000e800030075a7 */ /* 0x000e64000800017f */
[----:B-1----:R-:W-:Y:S05]  /*dee0*/  @!P0 BRA `(.L_x_339) ;  /* 0x0000001800488947 */ /* 0x002fea0003800000 */
.L_x_381:
[----:B------:R-:W-:Y:S05]  /*def0*/  @!P1 BRA `(.L_x_340) ;  /* 0x0000000000049947 */ /* 0x000fea0003800000 */
[----:B------:R-:W-:Y:S01]  /*df00*/  BPT.TRAP 0x1 ;  /* 0x000000040000795c */ /* 0x000fe20000300000 */
.L_x_340:
[----:B------:R-:W1:Y:S02]  /*df10*/  SYNCS.PHASECHK.TRANS64.TRYWAIT P0, [R3+URZ+0xf0], R0 ;  /* 0x0000f000030075a7 */ /* 0x000e64000800017f */
[----:B-1----:R-:W-:Y:S05]  /*df20*/  @!P0 BRA `(.L_x_341) ;  /* 0x00000018004c8947 */ /* 0x002fea0003800000 */
.L_x_382:
[----:B------:R-:W-:Y:S05]  /*df30*/  @!P1 BRA `(.L_x_342) ;  /* 0x0000000000049947 */ /* 0x000fea0003800000 */
[----:B------:R-:W-:Y:S01]  /*df40*/  BPT.TRAP 0x1 ;  /* 0x000000040000795c */ /* 0x000fe20000300000 */
.L_x_342:
[----:B------:R-:W-:-:S07]  /*df50*/  SHF.L.U32 R0, R9, 0x1f, RZ ;  /* 0x0000001f09007819 */ /* 0x000fce00000006ff */
.L_x_343:
[----:B------:R1:W1:Y:S02]  /*df60*/  SYNCS.PHASECHK.TRANS64.TRYWAIT P0, [R3+URZ+0xf8], R0 ;  /* 0x0000f800030075a7 */ /* 0x000264000800017f */
[----:B-1----:R-:W-:Y:S05]  /*df70*/  @!P0 NANOSLEEP.SYNCS 0x989680 ;  /* 0x009896800000895d */ /* 0x002fea0003900000 */
[----:B------:R-:W1:Y:S02]  /*df80*/  @!P0 SYNCS.PHASECHK.TRANS64 P0, [R3+URZ+0xf8], R0 ;  /* 0x0000f800030085a7 */ /* 0x000e64000800007f */
[----:B-1----:R-:W-:Y:S05]  /*df90*/  @!P0 BRA `(.L_x_343) ;  /* 0xfffffffc00f08947 */ /* 0x002fea000383ffff */
.L_x_335:
[----:B------:R-:W-:Y:S05]  /*dfa0*/  BSYNC B0 ;  /* 0x0000000000007941 */ /* 0x000fea0003800000 */
.L_x_334:
[----:B------:R-:W-:Y:S05]  /*dfb0*/  EXIT ;  /* 0x000000000000794d */ /* 0x000fea0003800000 */
.L_x_296:
[----:B------:R-:W-:Y:S01]  /*dfc0*/  LOP3.LUT P0, RZ, R12, 0xff, RZ, 0xc0, !PT ;  /* 0x000000ff0cff7812 */ /* 0x000fe2000780c0ff */
[----:B------:R-:W-:Y:S01]  /*dfd0*/  IMAD.MOV.U32 R12, RZ, RZ, RZ ;  /* 0x000000ffff0c7224 */ /* 0x000fe200078e00ff */
[----:B------:R-:W-:-:S11]  /*dfe0*/  MOV R0, 0x1 ;  /* 0x0000000100007802 */ /* 0x000fd60000000f00 */
[----:B------:R-:W-:Y:S05]  /*dff0*/  @!P0 BRA `(.L_x_344) ;  /* 0x0000000c00188947 */ /* 0x000fea0003800000 */
[----:B------:R-:W1:Y:S01]  /*e000*/  LDC R0, c[0x0][0x28c] ;  /* 0x0000a300ff007b82 */ /* 0x000e620000000800 */
[----:B------:R-:W-:Y:S01]  /*e010*/  ULDC UR6, c[0x0][0x900] ;  /* 0x0002400000067ab9 */ /* 0x000fe20000000800 */
[----:B------:R-:W-:Y:S01]  /*e020*/  UMOV UR7, 0xffffffff ;  /* 0xffffffff00077882 */ /* 0x000fe20000000000 */
[----:B------:R-:W-:Y:S01]  /*e030*/  BSSY B0, `(.L_x_344) ;  /* 0x00000c2000007945 */ /* 0x000fe20003800000 */
[----:B------:R-:W-:Y:S01]  /*e040*/  USHF.L.U32 UR4, UR36, 0x6, URZ ;  /* 0x0000000624047899 */ /* 0x000fe2000800063f */
[----:B------:R-:W-:Y:S01]  /*e050*/  MOV R10, 0x1 ;  /* 0x00000001000a7802 */ /* 0x000fe20000000f00 */
[----:B------:R-:W-:Y:S01]  /*e060*/  USHF.L.U32 UR7, UR7, UR6, URZ ;  /* 0x0000000607077299 */ /* 0x000fe2000800063f */
[----:B------:R-:W-:Y:S01]  /*e070*/  LOP3.LUT R9, R19, 0x2, RZ, 0xfc, !PT ;  /* 0x0000000213097812 */ /* 0x000fe200078efcff */
[----:B------:R-:W-:Y:S01]  /*e080*/  IMAD.MOV.U32 R12, RZ, RZ, RZ ;  /* 0x000000ffff0c7224 */ /* 0x000fe200078e00ff */
[----:B------:R-:W-:Y:S01]  /*e090*/  ULDC UR5, c[0x0][0x8a8] ;  /* 0x00022a0000057ab9 */ /* 0x000fe20000000800 */
[----:B------:R-:W-:Y:S01]  /*e0a0*/  UMOV UR8, 0x1 ;  /* 0x0000000100087882 */ /* 0x000fe20000000000 */
[----:B------:R-:W-:-:S02]  /*e0b0*/  USHF.L.U32 UR22, UR36, 0xc, URZ ;  /* 0x0000000c24167899 */ /* 0x000fc4000800063f */
[----:B------:R-:W-:Y:S02]  /*e0c0*/  ULOP3.LUT UR4, UR4, 0x40, URZ, 0xc0, !UPT ;  /* 0x0000004004047892 */ /* 0x000fe4000f8ec03f */
[----:B------:R-:W-:Y:S02]  /*e0d0*/  UIADD3 UR5, UR5, -0x1, URZ ;  /* 0xffffffff05057890 */ /* 0x000fe4000fffe03f */
[----:B------:R-:W-:Y:S02]  /*e0e0*/  USHF.L.U32 UR18, UR8, UR6, URZ ;  /* 0x0000000608127299 */ /* 0x000fe4000800063f */
[----:B------:R-:W-:Y:S01]  /*e0f0*/  ULOP3.LUT UR17, URZ, UR7, URZ, 0x33, !UPT ;  /* 0x000000073f117292 */ /* 0x000fe2000f8e333f */
[----:B------:R-:W-:Y:S01]  /*e100*/  ULDC.64 UR20, c[0x0][0x198] ;  /* 0x0000660000147ab9 */ /* 0x000fe20000000a00 */
[----:B-1----:R-:W-:-:S04]  /*e110*/  IADD3 R0, R0, 0x3f, RZ ;  /* 0x0000003f00007810 */ /* 0x002fc80007ffe0ff */
[----:B------:R-:W-:-:S04]  /*e120*/  SHF.R.S32.HI R3, RZ, 0x1f, R0 ;  /* 0x0000001fff037819 */ /* 0x000fc80000011400 */
[----:B------:R-:W-:Y:S02]  /*e130*/  LEA.HI R3, R3, R0, RZ, 0x6 ;  /* 0x0000000003037211 */ /* 0x000fe400078f30ff */
[----:B------:R-:W-:Y:S02]  /*e140*/  MOV R0, 0x1 ;  /* 0x0000000100007802 */ /* 0x000fe40000000f00 */
[----:B------:R-:W-:-:S04]  /*e150*/  SHF.R.S32.HI R3, RZ, 0x6, R3 ;  /* 0x00000006ff037819 */ /* 0x000fc80000011403 */
[----:B------:R-:W-:-:S07]  /*e160*/  IADD3 R8, R3, 0x1, RZ ;  /* 0x0000000103087810 */ /* 0x000fce0007ffe0ff */
.L_x_355:
[----:B------:R-:W-:-:S03]  /*e170*/  UMOV UR6, 0xffffffff ;  /* 0xffffffff00067882 */ /* 0x000fc60000000000 */
[----:B------:R-:W-:Y:S05]  /*e180*/  BRA.DIV UR6, `(.L_x_345) ;  /* 0x0000001606c87947 */ /* 0x000fea000b800000 */
[----:B------:R-:W-:-:S13]  /*e190*/  ELECT P6, URZ, PT ;  /* 0x00000000003f782f */ /* 0x000fda00038c0000 */
.L_x_385:
[----:B------:R-:W1:Y:S01]  /*e1a0*/  LDC R4, c[0x0][0x28c] ;  /* 0x0000a300ff047b82 */ /* 0x000e620000000800 */
[----:B------:R-:W-:Y:S01]  /*e1b0*/  BSSY B1, `(.L_x_346) ;  /* 0x0000037000017945 */ /* 0x000fe20003800000 */
[----:B-1----:R-:W-:-:S13]  /*e1c0*/  ISETP.LT.OR P6, PT, R4, 0x1, !P6 ;  /* 0x000000010400780c */ /* 0x002fda00077c1670 */
[----:B------:R-:W-:Y:S05]  /*e1d0*/  @P6 BRA `(.L_x_347) ;  /* 0x0000000000d06947 */ /* 0x000fea0003800000 */
[----:B------:R-:W-:Y:S01]  /*e1e0*/  LEA R15, R7, UR4, 0x7 ;  /* 0x00000004070f7c11 */ /* 0x000fe2000f8e38ff */
[----:B------:R-:W-:Y:S01]  /*e1f0*/  IMAD.MOV.U32 R4, RZ, RZ, R8 ;  /* 0x000000ffff047224 */ /* 0x000fe200078e0008 */
[----:B------:R-:W-:Y:S02]  /*e200*/  SHF.L.U32 R20, R20, 0x7, RZ ;  /* 0x0000000714147819 */ /* 0x000fe400000006ff */
[----:B------:R-:W-:Y:S02]  /*e210*/  MOV R21, RZ ;  /* 0x000000ff00157202 */ /* 0x000fe40000000f00 */
[----:B------:R-:W-:Y:S02]  /*e220*/  MOV R5, R0 ;  /* 0x0000000000057202 */ /* 0x000fe40000000f00 */
[----:B------:R-:W-:-:S07]  /*e230*/  MOV R7, R12 ;  /* 0x0000000c00077202 */ /* 0x000fce0000000f00 */
.L_x_350:
[----:B------:R-:W1:Y:S01]  /*e240*/  S2R R14, SR_CgaCtaId ;  /* 0x00000000000e7919 */ /* 0x000e620000008800 */
[----:B------:R-:W-:Y:S02]  /*e250*/  MOV R11, 0x400 ;  /* 0x00000400000b7802 */ /* 0x000fe40000000f00 */
[----:B------:R-:W-:-:S13]  /*e260*/  LOP3.LUT P1, RZ, R18, 0x7f, RZ, 0xc0, !PT ;  /* 0x0000007f12ff7812 */ /* 0x000fda000782c0ff */
[----:B------:R-:W2:Y:S01]  /*e270*/  @!P1 LDC R13, c[0x0][0x500] ;  /* 0x00014000ff0d9b82 */ /* 0x000ea20000000800 */
[----:B-1----:R-:W-:Y:S02]  /*e280*/  LEA R22, R14, R11, 0x18 ;  /* 0x0000000b0e167211 */ /* 0x002fe400078ec0ff */
[----:B------:R-:W-:Y:S02]  /*e290*/  SHF.L.U32 R11, R5, 0x1f, RZ ;  /* 0x0000001f050b7819 */ /* 0x000fe400000006ff */
[----:B------:R-:W-:-:S04]  /*e2a0*/  LEA R14, R7, R22, 0x3 ;  /* 0x00000016070e7211 */ /* 0x000fc800078e18ff */
[----:B------:R-:W1:Y:S02]  /*e2b0*/  SYNCS.PHASECHK.TRANS64.TRYWAIT P0, [R14+URZ+0x60], R11 ;  /* 0x0000600b0e0075a7 */ /* 0x000e64000800017f */
[----:B-12---:R-:W-:Y:S05]  /*e2c0*/  @!P0 BRA `(.L_x_348) ;  /* 0x0000001400988947 */ /* 0x006fea0003800000 */
.L_x_386:
[----:B-1----:R-:W-:Y:S01]  /*e2d0*/  PRMT R11, R9, 0x9910, RZ ;  /* 0x00009910090b7816 */ /* 0x002fe200000000ff */
[----:B------:R1:W-:Y:S03]  /*e2e0*/  @!P1 SYNCS.ARRIVE.TRANS64 RZ, [R14+URZ], R13 ;  /* 0x0000000d0eff99a7 */ /* 0x0003e6000800003f */
[----:B------:R-:W-:-:S13]  /*e2f0*/  ISETP.NE.AND P0, PT, R11, 0x2, PT ;  /* 0x000000020b00780c */ /* 0x000fda0003f05270 */
[----:B-1----:R-:W-:Y:S05]  /*e300*/  @P0 BRA `(.L_x_349) ;  /* 0x0000000000040947 */ /* 0x002fea0003800000 */
[----:B------:R-:W-:Y:S01]  /*e310*/  BPT.TRAP 0x1 ;  /* 0x000000040000795c */ /* 0x000fe20000300000 */
.L_x_349:
[C---:B------:R-:W-:Y:S01]  /*e320*/  R2UR UR7, R7.reuse ;  /* 0x00000000070772ca */ /* 0x040fe200000e0000 */
[----:B------:R-:W-:Y:S01]  /*e330*/  UIADD3 UR6, UP0, UR20, 0xf0, URZ ;  /* 0x000000f014067890 */ /* 0x000fe2000ff1e03f */
[----:B------:R-:W-:Y:S01]  /*e340*/  R2UR UR16, R22 ;  /* 0x00000000161072ca */ /* 0x000fe200000e0000 */
[----:B------:R-:W-:Y:S01]  /*e350*/  UIADD3 UR24, UP1, UR20, 0x1f0, URZ ;  /* 0x000001f014187890 */ /* 0x000fe2000ff3e03f */
[----:B------:R-:W-:Y:S01]  /*e360*/  R2UR UR9, R14 ;  /* 0x000000000e0972ca */ /* 0x000fe200000e0000 */
[----:B------:R-:W-:Y:S01]  /*e370*/  VIADD R7, R7, 0x1 ;  /* 0x0000000107077836 */ /* 0x000fe20000000000 */
[----:B------:R-:W-:Y:S01]  /*e380*/  R2UR UR11, R20 ;  /* 0x00000000140b72ca */ /* 0x000fe200000e0000 */
[----:B------:R-:W-:Y:S01]  /*e390*/  UIADD3.X UR25, URZ, UR21, URZ, UP1, !UPT ;  /* 0x000000153f197290 */ /* 0x000fe20008ffe43f */
[----:B------:R-:W-:Y:S01]  /*e3a0*/  R2UR UR10, R21 ;  /* 0x00000000150a72ca */ /* 0x000fe200000e0000 */
[----:B------:R-:W-:Y:S01]  /*e3b0*/  UMOV UR14, 0x0 ;  /* 0x00000000000e7882 */ /* 0x000fe20000000000 */
[----:B------:R-:W-:Y:S01]  /*e3c0*/  R2UR UR12, R6 ;  /* 0x00000000060c72ca */ /* 0x000fe200000e0000 */
[----:B------:R-:W-:Y:S01]  /*e3d0*/  UMOV UR15, 0x10000000 ;  /* 0x10000000000f7882 */ /* 0x000fe20000000000 */
[----:B------:R-:W-:Y:S01]  /*e3e0*/  IADD3 R4, R4, -0x1, RZ ;  /* 0xffffffff04047810 */ /* 0x000fe20007ffe0ff */
[----:B------:R-:W-:Y:S01]  /*e3f0*/  USHF.L.U32 UR7, UR7, 0xd, URZ ;  /* 0x0000000d07077899 */ /* 0x000fe2000800063f */
[----:B------:R-:W-:Y:S01]  /*e400*/  R2UR UR19, R15 ;  /* 0x000000000f1372ca */ /* 0x000fe200000e0000 */
[----:B------:R-:W-:Y:S01]  /*e410*/  UMOV UR23, 0x30000 ;  /* 0x0003000000177882 */ /* 0x000fe20000000000 */
[----:B------:R-:W-:Y:S01]  /*e420*/  ISETP.GT.AND P1, PT, R4, 0x1, PT ;  /* 0x000000010400780c */ /* 0x000fe20003f24270 */
[----:B------:R-:W-:Y:S01]  /*e430*/  ULOP3.LUT UR8, UR7, 0x1000, UR22, 0xf8, !UPT ;  /* 0x0000100007087892 */ /* 0x000fe2000f8ef816 */
[----:B------:R-:W-:Y:S01]  /*e440*/  ISETP.NE.AND P0, PT, R7, 0xc, PT ;  /* 0x0000000c0700780c */ /* 0x000fe20003f05270 */
[----:B------:R-:W-:Y:S01]  /*e450*/  UIADD3 UR13, UR16, 0x6300, UR7 ;  /* 0x00006300100d7890 */ /* 0x000fe2000fffe007 */
[----:B------:R-:W-:Y:S01]  /*e460*/  IADD3 R21, R21, 0x40, RZ ;  /* 0x0000004015157810 */ /* 0x000fe20007ffe0ff */
[----:B------:R-:W-:Y:S01]  /*e470*/  UIADD3.X UR7, URZ, UR21, URZ, UP0, !UPT ;  /* 0x000000153f077290 */ /* 0x000fe200087fe43f */
[----:B------:R-:W-:Y:S01]  /*e480*/  SEL R14, RZ, 0x1, P0 ;  /* 0x00000001ff0e7807 */ /* 0x000fe20000000000 */
[----:B------:R-:W-:Y:S01]  /*e490*/  UIADD3 UR16, UR16, 0x1e300, UR8 ;  /* 0x0001e30010107890 */ /* 0x000fe2000fffe008 */
[----:B------:R-:W-:-:S02]  /*e4a0*/  SEL R7, R7, RZ, P0 ;  /* 0x000000ff07077207 */ /* 0x000fc40000000000 */
[----:B------:R-:W-:Y:S01]  /*e4b0*/  UMOV UR8, UR13 ;  /* 0x0000000d00087c82 */ /* 0x000fe20008000000 */
[----:B------:R-:W-:-:S03]  /*e4c0*/  LOP3.LUT R5, R5, R14, RZ, 0x3c, !PT ;  /* 0x0000000e05057212 */ /* 0x000fc600078e3cff */
[----:B------:R1:W-:Y:S02]  /*e4d0*/  UTMALDG.3D [UR8], [UR6], desc[UR14] ;  /* 0x00000e08060075b4 */ /* 0x0003e40008011000 */
[----:B-1----:R-:W-:Y:S01]  /*e4e0*/  UMOV UR8, UR16 ;  /* 0x0000001000087c82 */ /* 0x002fe20008000000 */
[----:B------:R-:W-:Y:S02]  /*e4f0*/  UMOV UR11, UR19 ;  /* 0x00000013000b7c82 */ /* 0x000fe40008000000 */
[----:B------:R1:W-:Y:S02]  /*e500*/  UTMALDG.3D.MULTICAST [UR8], [UR24], UR23, desc[UR14] ;  /* 0x00000e08180073b4 */ /* 0x0003e40008011817 */
[----:B-1----:R-:W-:Y:S05]  /*e510*/  @P1 BRA `(.L_x_350) ;  /* 0xfffffffc00481947 */ /* 0x002fea000383ffff */
.L_x_347:
[----:B------:R-:W-:Y:S05]  /*e520*/  BSYNC B1 ;  /* 0x0000000000017941 */ /* 0x000fea0003800000 */
.L_x_346:
[----:B------:R-:W-:Y:S01]  /*e530*/  LOP3.LUT P1, RZ, R10, 0xff, RZ, 0xc0, !PT ;  /* 0x000000ff0aff7812 */ /* 0x000fe2000782c0ff */
[----:B------:R-:W-:Y:S01]  /*e540*/  ULDC.64 UR6, c[0x0][0x8f8] ;  /* 0x00023e0000067ab9 */ /* 0x000fe20000000a00 */
[C---:B------:R-:W-:Y:S01]  /*e550*/  IADD3 R12, R3.reuse, R12, RZ ;  /* 0x0000000c030c7210 */ /* 0x040fe20007ffe0ff */
[----:B------:R-:W-:Y:S01]  /*e560*/  BSSY B1, `(.L_x_351) ;  /* 0x000006c000017945 */ /* 0x000fe20003800000 */
[C---:B------:R-:W-:Y:S01]  /*e570*/  ISETP.GE.U32.AND P2, PT, R3.reuse, 0xc, PT ;  /* 0x0000000c0300780c */ /* 0x040fe20003f46070 */
[----:B------:R-:W-:Y:S01]  /*e580*/  IMAD.MOV.U32 R20, RZ, RZ, -0x1 ;  /* 0xffffffffff147424 */ /* 0x000fe200078e00ff */
[----:B------:R-:W-:Y:S02]  /*e590*/  ISETP.GT.U32.AND P0, PT, R12, 0xb, PT ;  /* 0x0000000b0c00780c */ /* 0x000fe40003f04070 */
[----:B------:R-:W-:Y:S02]  /*e5a0*/  PRMT R10, RZ, 0x7610, R10 ;  /* 0x00007610ff0a7816 */ /* 0x000fe4000000000a */
[----:B------:R-:W-:-:S03]  /*e5b0*/  ISETP.LT.U32.AND P0, PT, R3, 0xc, P0 ;  /* 0x0000000c0300780c */ /* 0x000fc60000701070 */
[----:B------:R-:W1:Y:S01]  /*e5c0*/  @P1 S2R R5, SR_CgaCtaId ;  /* 0x0000000000051919 */ /* 0x000e620000008800 */
[----:B------:R-:W-:-:S04]  /*e5d0*/  @P1 MOV R4, 0x400 ;  /* 0x0000040000041802 */ /* 0x000fc80000000f00 */
[----:B-1----:R-:W-:Y:S01]  /*e5e0*/  @P1 LEA R6, R5, R4, 0x18 ;  /* 0x0000000405061211 */ /* 0x002fe200078ec0ff */
[----:B------:R-:W-:-:S03]  /*e5f0*/  IMAD.WIDE.U32 R4, R12, -0x55555555, RZ ;  /* 0xaaaaaaab0c047825 */ /* 0x000fc600078e00ff */
[----:B------:R1:W-:Y:S01]  /*e600*/  @P1 SYNCS.ARRIVE.TRANS64.A1T0 RZ, [R6+URZ+0x108], RZ ;  /* 0x000108ff06ff19a7 */ /* 0x0003e2000810003f */
[----:B------:R-:W-:Y:S02]  /*e610*/  IADD3 R16, P1, R16, UR38, RZ ;  /* 0x0000002610107c10 */ /* 0x000fe4000ff3e0ff */
[----:B------:R-:W-:Y:S02]  /*e620*/  SHF.R.U32.HI R7, RZ, 0x3, R5 ;  /* 0x00000003ff077819 */ /* 0x000fe40000011605 */
[----:B------:R-:W-:Y:S02]  /*e630*/  SEL R5, RZ, 0x1, !P0 ;  /* 0x00000001ff057807 */ /* 0x000fe40004000000 */
[----:B------:R-:W-:Y:S01]  /*e640*/  IADD3.X R17, R17, UR37, RZ, P1, !PT ;  /* 0x0000002511117c10 */ /* 0x000fe20008ffe4ff */
[----:B------:R-:W-:Y:S01]  /*e650*/  IMAD R12, R7, -0xc, R12 ;  /* 0xfffffff4070c7824 */ /* 0x000fe200078e020c */
[----:B------:R-:W-:Y:S02]  /*e660*/  ISETP.GE.U32.AND P0, PT, R16, UR6, PT ;  /* 0x0000000610007c0c */ /* 0x000fe4000bf06070 */
[----:B------:R-:W-:-:S02]  /*e670*/  LOP3.LUT R0, R0, R5, RZ, 0x3c, !PT ;  /* 0x0000000500007212 */ /* 0x000fc400078e3cff */
[----:B------:R-:W-:Y:S02]  /*e680*/  ISETP.GE.U32.AND.EX P0, PT, R17, UR7, PT, P0 ;  /* 0x0000000711007c0c */ /* 0x000fe4000bf06100 */
[----:B------:R-:W-:Y:S02]  /*e690*/  @P2 LOP3.LUT R0, R0, 0x1, R7, 0x78, !PT ;  /* 0x0000000100002812 */ /* 0x000fe400078e7807 */
[----:B------:R-:W-:Y:S02]  /*e6a0*/  MOV R7, 0xffffffff ;  /* 0xffffffff00077802 */ /* 0x000fe40000000f00 */
[----:B-1----:R-:W-:Y:S02]  /*e6b0*/  MOV R6, 0xffffffff ;  /* 0xffffffff00067802 */ /* 0x002fe40000000f00 */
[----:B------:R-:W-:-:S05]  /*e6c0*/  PRMT R4, RZ, 0x7610, R4 ;  /* 0x00007610ff047816 */ /* 0x000fca0000000004 */
[----:B------:R-:W-:Y:S05]  /*e6d0*/  @P0 BRA `(.L_x_352) ;  /* 0x0000000400500947 */ /* 0x000fea0003800000 */
[----:B------:R-:W1:Y:S01]  /*e6e0*/  S2R R14, SR_CTAID.X ;  /* 0x00000000000e7919 */ /* 0x000e620000002500 */
[----:B------:R-:W-:Y:S01]  /*e6f0*/  ULDC.64 UR6, c[0x0][0x8d0] ;  /* 0x0002340000067ab9 */ /* 0x000fe20000000a00 */
[----:B------:R-:W2:Y:S01]  /*e700*/  LDC R15, c[0x0][0x144] ;  /* 0x00005100ff0f7b82 */ /* 0x000ea20000000800 */
[----:B------:R-:W-:Y:S01]  /*e710*/  ISETP.NE.U32.AND P0, PT, RZ, UR6, PT ;  /* 0x00000006ff007c0c */ /* 0x000fe2000bf05070 */
[----:B------:R-:W3:Y:S01]  /*e720*/  S2R R11, SR_CTAID.Y ;  /* 0x00000000000b7919 */ /* 0x000ee20000002600 */
[----:B------:R-:W-:Y:S01]  /*e730*/  ULDC UR8, c[0x0][0x150] ;  /* 0x0000540000087ab9 */ /* 0x000fe20000000800 */
[----:B------:R-:W-:Y:S01]  /*e740*/  ULDC UR9, c[0x0][0x8d8] ;  /* 0x0002360000097ab9 */ /* 0x000fe20000000800 */
[----:B------:R-:W-:Y:S02]  /*e750*/  ISETP.NE.AND.EX P0, PT, RZ, UR7, PT, P0 ;  /* 0x00000007ff007c0c */ /* 0x000fe4000bf05300 */
[----:B------:R-:W-:Y:S02]  /*e760*/  MOV R4, R16 ;  /* 0x0000001000047202 */ /* 0x000fe40000000f00 */
[----:B-1----:R-:W-:-:S05]  /*e770*/  I2FP.F32.U32 R5, R14 ;  /* 0x0000000e00057245 */ /* 0x002fca0000201000 */
[----:B------:R-:W-:Y:S01]  /*e780*/  FMUL R20, R5, UR8 ;  /* 0x0000000805147c20 */ /* 0x000fe20008400000 */
[----:B------:R-:W-:-:S03]  /*e790*/  IMAD.MOV.U32 R5, RZ, RZ, R17 ;  /* 0x000000ffff057224 */ /* 0x000fc600078e0011 */
[----:B---3--:R-:W-:Y:S05]  /*e7a0*/  @!P0 BRA `(.L_x_353) ;  /* 0x0000000000288947 */ /* 0x008fea0003800000 */
[----:B------:R-:W-:Y:S02]  /*e7b0*/  ULDC UR8, c[0x0][0x8dc] ;  /* 0x0002370000087ab9 */ /* 0x000fe40000000800 */
[----:B------:R-:W-:-:S04]  /*e7c0*/  IADD3 R5, P0, R16, UR8, RZ ;  /* 0x0000000810057c10 */ /* 0x000fc8000ff1e0ff */
[----:B------:R-:W-:-:S05]  /*e7d0*/  IADD3.X R13, RZ, R17, RZ, P0, !PT ;  /* 0x00000011ff0d7210 */ /* 0x000fca00007fe4ff */
[----:B------:R-:W-:-:S04]  /*e7e0*/  IMAD.WIDE.U32 R6, R13, UR6, RZ ;  /* 0x000000060d067c25 */ /* 0x000fc8000f8e00ff */
[----:B------:R-:W-:-:S04]  /*e7f0*/  IMAD.WIDE.U32 R6, P0, R5, UR7, R6 ;  /* 0x0000000705067c25 */ /* 0x000fc8000f800006 */
[----:B------:R-:W-:Y:S01]  /*e800*/  IMAD.WIDE.U32 R4, R5, UR6, RZ ;  /* 0x0000000605047c25 */ /* 0x000fe2000f8e00ff */
[----:B------:R-:W-:-:S04]  /*e810*/  MOV R4, R7 ;  /* 0x0000000700047202 */ /* 0x000fc80000000f00 */
[----:B------:R-:W-:Y:S02]  /*e820*/  IADD3 RZ, P1, R5, R6, RZ ;  /* 0x0000000605ff7210 */ /* 0x000fe40007f3e0ff */
[----:B------:R-:W-:-:S03]  /*e830*/  IADD3.X R5, RZ, RZ, RZ, P0, !PT ;  /* 0x000000ffff057210 */ /* 0x000fc600007fe4ff */
[----:B------:R-:W-:-:S08]  /*e840*/  IMAD.WIDE.U32.X R4, R13, UR7, R4, P1 ;  /* 0x000000070d047c25 */ /* 0x000fd000088e0404 */
.L_x_353:
[--C-:B------:R-:W-:Y:S01]  /*e850*/  SHF.R.U64 R13, R4, UR9, R5.reuse ;  /* 0x00000009040d7c19 */ /* 0x100fe20008001205 */
[----:B------:R-:W1:Y:S01]  /*e860*/  F2I.U32.TRUNC.NTZ R20, R20 ;  /* 0x0000001400147305 */ /* 0x000e62000020f000 */
[----:B------:R-:W-:Y:S01]  /*e870*/  SHF.R.U32.HI R4, RZ, UR9, R5 ;  /* 0x00000009ff047c19 */ /* 0x000fe20008011605 */
[----:B------:R-:W-:Y:S01]  /*e880*/  ULDC.64 UR6, c[0x0][0x8c8] ;  /* 0x0002320000067ab9 */ /* 0x000fe20000000a00 */
[----:B------:R-:W-:Y:S01]  /*e890*/  IADD3 R7, P0, RZ, -R13, RZ ;  /* 0x8000000dff077210 */ /* 0x000fe20007f1e0ff */
[----:B------:R-:W-:Y:S01]  /*e8a0*/  ULDC.64 UR8, c[0x0][0x8e8] ;  /* 0x00023a0000087ab9 */ /* 0x000fe20000000a00 */
[----:B------:R-:W3:Y:S03]  /*e8b0*/  LDC R22, c[0x0][0x148] ;  /* 0x00005200ff167b82 */ /* 0x000ee60000000800 */
[----:B------:R-:W-:Y:S01]  /*e8c0*/  IMAD.X R4, RZ, RZ, ~R4, P0 ;  /* 0x000000ffff047224 */ /* 0x000fe200000e0e04 */
[----:B------:R-:W-:-:S03]  /*e8d0*/  ISETP.NE.U32.AND P0, PT, RZ, UR8, PT ;  /* 0x00000008ff007c0c */ /* 0x000fc6000bf05070 */
[----:B------:R-:W-:Y:S01]  /*e8e0*/  IMAD R6, R4, UR6, RZ ;  /* 0x0000000604067c24 */ /* 0x000fe2000f8e02ff */
[----:B------:R-:W-:Y:S01]  /*e8f0*/  ISETP.NE.AND.EX P0, PT, RZ, UR9, PT, P0 ;  /* 0x00000009ff007c0c */ /* 0x000fe2000bf05300 */
[----:B------:R-:W-:Y:S01]  /*e900*/  IMAD.WIDE.U32 R4, R7, UR6, R16 ;  /* 0x0000000607047c25 */ /* 0x000fe2000f8e0010 */
[----:B------:R-:W-:-:S03]  /*e910*/  ULDC UR6, c[0x0][0x8c0] ;  /* 0x0002300000067ab9 */ /* 0x000fc60000000800 */
[----:B------:R-:W-:Y:S01]  /*e920*/  IMAD R7, R7, UR7, R6 ;  /* 0x0000000707077c24 */ /* 0x000fe2000f8e0206 */
[----:B-1----:R-:W-:Y:S01]  /*e930*/  IADD3 R6, -R20, RZ, RZ ;  /* 0x000000ff14067210 */ /* 0x002fe20007ffe1ff */
[----:B------:R-:W-:-:S03]  /*e940*/  ULDC UR7, c[0x0][0x154] ;  /* 0x0000550000077ab9 */ /* 0x000fc60000000800 */
[----:B------:R-:W-:Y:S01]  /*e950*/  IADD3 R5, R5, R7, RZ ;  /* 0x0000000705057210 */ /* 0x000fe20007ffe0ff */
[----:B--2---:R-:W-:Y:S01]  /*e960*/  IMAD R14, R15, R6, R14 ;  /* 0x000000060f0e7224 */ /* 0x004fe200078e020e */
[----:B------:R-:W-:Y:S02]  /*e970*/  I2FP.F32.U32 R6, R11 ;  /* 0x0000000b00067245 */ /* 0x000fe40000201000 */
[--C-:B------:R-:W-:Y:S02]  /*e980*/  SHF.R.U64 R15, R4, UR6, R5.reuse ;  /* 0x00000006040f7c19 */ /* 0x100fe40008001205 */
[----:B------:R-:W-:Y:S01]  /*e990*/  SHF.R.U32.HI R4, RZ, UR6, R5 ;  /* 0x00000006ff047c19 */ /* 0x000fe20008011605 */
[----:B------:R-:W-:Y:S01]  /*e9a0*/  FMUL R6, R6, UR7 ;  /* 0x0000000706067c20 */ /* 0x000fe20008400000 */
[----:B------:R-:W-:Y:S02]  /*e9b0*/  ULDC UR6, c[0x0][0x8b0] ;  /* 0x00022c0000067ab9 */ /* 0x000fe40000000800 */
[--C-:B------:R-:W-:Y:S01]  /*e9c0*/  SHF.R.U64 R21, R15, UR6, R4.reuse ;  /* 0x000000060f157c19 */ /* 0x100fe20008001204 */
[----:B------:R1:W2:Y:S01]  /*e9d0*/  F2I.U32.TRUNC.NTZ R24, R6 ;  /* 0x0000000600187305 */ /* 0x0002a2000020f000 */
[----:B------:R-:W-:Y:S01]  /*e9e0*/  SHF.R.U32.HI R4, RZ, UR6, R4 ;  /* 0x00000006ff047c19 */ /* 0x000fe20008011604 */
[----:B------:R-:W-:-:S03]  /*e9f0*/  ULDC UR6, c[0x0][0x900] ;  /* 0x0002400000067ab9 */ /* 0x000fc60000000800 */
[--C-:B------:R-:W-:Y:S02]  /*ea00*/  SHF.R.U32.HI R23, RZ, UR6, R4.reuse ;  /* 0x00000006ff177c19 */ /* 0x100fe40008011604 */
[----:B------:R-:W-:-:S03]  /*ea10*/  SHF.R.U64 R20, R21, UR6, R4 ;  /* 0x0000000615147c19 */ /* 0x000fc60008001204 */
[----:B------:R-:W-:Y:S01]  /*ea20*/  IMAD.MOV.U32 R5, RZ, RZ, R23 ;  /* 0x000000ffff057224 */ /* 0x000fe200078e0017 */
[----:B------:R-:W-:Y:S01]  /*ea30*/  MOV R4, R20 ;  /* 0x0000001400047202 */ /* 0x000fe20000000f00 */
[----:B-1----:R-:W-:Y:S06]  /*ea40*/  @!P0 BRA `(.L_x_354) ;  /* 0x0000000000288947 */ /* 0x002fec0003800000 */
        /* <DEDUP_REMOVED lines=10> */
.L_x_354:
[----:B------:R-:W-:Y:S01]  /*eaf0*/  ISETP.NE.AND P0, PT, R2, 0x1, PT ;  /* 0x000000010200780c */ /* 0x000fe20003f05270 */
[----:B------:R-:W-:Y:S01]  /*eb00*/  ULDC UR6, c[0x0][0x8f0] ;  /* 0x00023c0000067ab9 */ /* 0x000fe20000000800 */
[----:B------:R-:W-:Y:S01]  /*eb10*/  LOP3.LUT R21, R21, UR17, RZ, 0xc0, !PT ;  /* 0x0000001115157c12 */ /* 0x000fe2000f8ec0ff */
[----:B--2---:R-:W-:Y:S01]  /*eb20*/  IMAD.MOV R24, RZ, RZ, -R24 ;  /* 0x000000ffff187224 */ /* 0x004fe200078e0a18 */
[----:B------:R-:W-:Y:S01]  /*eb30*/  SHF.R.U64 R4, R4, UR6, R5 ;  /* 0x0000000604047c19 */ /* 0x000fe20008001205 */
[----:B------:R-:W-:Y:S01]  /*eb40*/  ULDC UR6, c[0x0][0x8e0] ;  /* 0x0002380000067ab9 */ /* 0x000fe20000000800 */
[----:B------:R-:W-:Y:S01]  /*eb50*/  LOP3.LUT R15, R15, UR5, RZ, 0xc0, !PT ;  /* 0x000000050f0f7c12 */ /* 0x000fe2000f8ec0ff */
[----:B------:R-:W-:Y:S01]  /*eb60*/  ULDC UR7, c[0x0][0x8b8] ;  /* 0x00022e0000077ab9 */ /* 0x000fe20000000800 */
[C---:B------:R-:W-:Y:S01]  /*eb70*/  IADD3 R5, -R4.reuse, RZ, RZ ;  /* 0x000000ff04057210 */ /* 0x040fe20007ffe1ff */
[----:B------:R-:W-:Y:S01]  /*eb80*/  IMAD R21, R4, UR18, R21 ;  /* 0x0000001204157c24 */ /* 0x000fe2000f8e0215 */
[----:B------:R-:W-:-:S02]  /*eb90*/  MOV R4, 0x1 ;  /* 0x0000000100047802 */ /* 0x000fc40000000f00 */
[----:B------:R-:W-:Y:S01]  /*eba0*/  MOV R6, R13 ;  /* 0x0000000d00067202 */ /* 0x000fe20000000f00 */
[----:B---3--:R-:W-:Y:S02]  /*ebb0*/  @P0 IMAD R14, R22, R24, R11 ;  /* 0x00000018160e0224 */ /* 0x008fe400078e020b */
[----:B------:R-:W-:Y:S01]  /*ebc0*/  IMAD R20, R5, UR6, R20 ;  /* 0x0000000605147c24 */ /* 0x000fe2000f8e0214 */
[----:B------:R-:W-:Y:S01]  /*ebd0*/  ULDC UR6, c[0x0][0x8a8] ;  /* 0x00022a0000067ab9 */ /* 0x000fe20000000800 */
[----:B------:R-:W-:Y:S02]  /*ebe0*/  IMAD R14, R21, UR7, R14 ;  /* 0x00000007150e7c24 */ /* 0x000fe4000f8e020e */
[----:B------:R-:W-:-:S05]  /*ebf0*/  IMAD R5, R20, UR6, R15 ;  /* 0x0000000614057c24 */ /* 0x000fca000f8e020f */
[----:B------:R-:W-:Y:S02]  /*ec00*/  SEL R7, R5, R14, !P0 ;  /* 0x0000000e05077207 */ /* 0x000fe40004000000 */
[----:B------:R-:W-:-:S07]  /*ec10*/  SEL R20, R14, R5, !P0 ;  /* 0x000000050e147207 */ /* 0x000fce0004000000 */
.L_x_352:
[----:B------:R-:W-:Y:S05]  /*ec20*/  BSYNC B1 ;  /* 0x0000000000017941 */ /* 0x000fea0003800000 */
.L_x_351:
[----:B------:R-:W-:-:S13]  /*ec30*/  LOP3.LUT P0, RZ, R4, 0xff, RZ, 0xc0, !PT ;  /* 0x000000ff04ff7812 */ /* 0x000fda000780c0ff */
[----:B------:R-:W-:Y:S05]  /*ec40*/  @P0 BRA `(.L_x_355) ;  /* 0xfffffff400480947 */ /* 0x000fea000383ffff */
[----:B------:R-:W-:Y:S05]  /*ec50*/  BSYNC B0 ;  /* 0x0000000000007941 */ /* 0x000fea0003800000 */
.L_x_344:
[----:B------:R-:W-:-:S03]  /*ec60*/  UMOV UR6, 0xffffffff ;  /* 0xffffffff00067882 */ /* 0x000fc60000000000 */
[----:B------:R-:W-:Y:S05]  /*ec70*/  BRA.DIV UR6, `(.L_x_356) ;  /* 0x0000000e06407947 */ /* 0x000fea000b800000 */
[----:B------:R-:W-:-:S13]  /*ec80*/  ELECT P6, URZ, PT ;  /* 0x00000000003f782f */ /* 0x000fda00038c0000 */
.L_x_389:
[----:B------:R-:W-:Y:S04]  /*ec90*/  BSSY B0, `(.L_x_357) ;  /* 0x0000073000007945 */ /* 0x000fe80003800000 */
[----:B------:R-:W-:Y:S05]  /*eca0*/  @!P6 BRA `(.L_x_358) ;  /* 0x0000000400c4e947 */ /* 0x000fea0003800000 */
[----:B------:R-:W-:-:S04]  /*ecb0*/  LOP3.LUT R19, R19, 0x2, RZ, 0xfc, !PT ;  /* 0x0000000213137812 */ /* 0x000fc800078efcff */
[----:B------:R-:W-:-:S13]  /*ecc0*/  ISETP.NE.AND P0, PT, R19, 0x3, PT ;  /* 0x000000031300780c */ /* 0x000fda0003f05270 */
[----:B------:R-:W-:Y:S05]  /*ecd0*/  @!P0 BRA `(.L_x_359) ;  /* 0x0000000000048947 */ /* 0x000fea0003800000 */
[----:B------:R-:W-:Y:S01]  /*ece0*/  BPT.TRAP 0x1 ;  /* 0x000000040000795c */ /* 0x000fe20000300000 */
.L_x_359:
[----:B------:R-:W1:Y:S01]  /*ecf0*/  S2R R3, SR_CgaCtaId ;  /* 0x0000000000037919 */ /* 0x000e620000008800 */
[----:B------:R-:W-:-:S04]  /*ed00*/  MOV R2, 0x400 ;  /* 0x0000040000027802 */ /* 0x000fc80000000f00 */
[----:B-1----:R-:W-:Y:S02]  /*ed10*/  LEA R3, R3, R2, 0x18 ;  /* 0x0000000203037211 */ /* 0x002fe400078ec0ff */
[----:B------:R-:W-:-:S03]  /*ed20*/  SHF.L.U32 R2, R0, 0x1f, RZ ;  /* 0x0000001f00027819 */ /* 0x000fc600000006ff */
[----:B------:R-:W-:-:S05]  /*ed30*/  VIADD R3, R3, 0x60 ;  /* 0x0000006003037836 */ /* 0x000fca0000000000 */
[C---:B------:R-:W-:Y:S02]  /*ed40*/  LEA R7, R12.reuse, R3, 0x3 ;  /* 0x000000030c077211 */ /* 0x040fe400078e18ff */
[----:B------:R-:W-:Y:S02]  /*ed50*/  IADD3 R12, R12, 0x1, RZ ;  /* 0x000000010c0c7810 */ /* 0x000fe40007ffe0ff */
[----:B------:R-:W1:Y:S02]  /*ed60*/  SYNCS.PHASECHK.TRANS64.TRYWAIT P0, [R7+URZ], R2 ;  /* 0x00000002070075a7 */ /* 0x000e64000800017f */
[----:B------:R-:W-:-:S04]  /*ed70*/  ISETP.NE.AND P1, PT, R12, 0xc, PT ;  /* 0x0000000c0c00780c */ /* 0x000fc80003f25270 */
[----:B------:R-:W-:Y:S02]  /*ed80*/  SEL R5, RZ, 0x1, P1 ;  /* 0x00000001ff057807 */ /* 0x000fe40000800000 */
[----:B------:R-:W-:Y:S02]  /*ed90*/  SEL R12, R12, RZ, P1 ;  /* 0x000000ff0c0c7207 */ /* 0x000fe40000800000 */
[----:B------:R-:W-:Y:S02]  /*eda0*/  LOP3.LUT R5, R0, R5, RZ, 0x3c, !PT ;  /* 0x0000000500057212 */ /* 0x000fe400078e3cff */
[----:B------:R-:W-:Y:S02]  /*edb0*/  LEA R9, R12, R3, 0x3 ;  /* 0x000000030c097211 */ /* 0x000fe400078e18ff */
[----:B------:R-:W-:Y:S01]  /*edc0*/  SHF.L.U32 R4, R5, 0x1f, RZ ;  /* 0x0000001f05047819 */ /* 0x000fe200000006ff */
[----:B-1----:R-:W-:Y:S06]  /*edd0*/  @!P0 BRA `(.L_x_360) ;  /* 0x0000000c00088947 */ /* 0x002fec0003800000 */
.L_x_390:
[----:B------:R-:W2:Y:S01]  /*ede0*/  SYNCS.PHASECHK.TRANS64.TRYWAIT P0, [R9+URZ], R4 ;  /* 0x00000004090075a7 */ /* 0x000ea2000800017f */
[----:B------:R-:W-:-:S05]  /*edf0*/  VIADD R0, R12, 0x1 ;  /* 0x000000010c007836 */ /* 0x000fca0000000000 */
[----:B------:R-:W-:-:S04]  /*ee00*/  ISETP.NE.AND P1, PT, R0, 0xc, PT ;  /* 0x0000000c0000780c */ /* 0x000fc80003f25270 */
[----:B-1----:R-:W-:Y:S02]  /*ee10*/  SEL R2, RZ, 0x1, P1 ;  /* 0x00000001ff027807 */ /* 0x002fe40000800000 */
[----:B------:R-:W-:Y:S02]  /*ee20*/  SEL R0, R0, RZ, P1 ;  /* 0x000000ff00007207 */ /* 0x000fe40000800000 */
[----:B------:R-:W-:Y:S02]  /*ee30*/  LOP3.LUT R7, R5, R2, RZ, 0x3c, !PT ;  /* 0x0000000205077212 */ /* 0x000fe400078e3cff */
[----:B------:R-:W-:Y:S02]  /*ee40*/  LEA R6, R0, R3, 0x3 ;  /* 0x0000000300067211 */ /* 0x000fe400078e18ff */
[----:B------:R-:W-:Y:S01]  /*ee50*/  SHF.L.U32 R5, R7, 0x1f, RZ ;  /* 0x0000001f07057819 */ /* 0x000fe200000006ff */
[----:B--2---:R-:W-:Y:S06]  /*ee60*/  @!P0 BRA `(.L_x_361) ;  /* 0x0000000800f88947 */ /* 0x004fec0003800000 */
.L_x_391:
[----:B------:R-:W2:Y:S01]  /*ee70*/  SYNCS.PHASECHK.TRANS64.TRYWAIT P0, [R6+URZ], R5 ;  /* 0x00000005060075a7 */ /* 0x000ea2000800017f */
[----:B------:R-:W-:-:S04]  /*ee80*/  IADD3 R0, R0, 0x1, RZ ;  /* 0x0000000100007810 */ /* 0x000fc80007ffe0ff */
[----:B------:R-:W-:-:S04]  /*ee90*/  ISETP.NE.AND P1, PT, R0, 0xc, PT ;  /* 0x0000000c0000780c */ /* 0x000fc80003f25270 */
[----:B------:R-:W-:Y:S02]  /*eea0*/  SEL R2, RZ, 0x1, P1 ;  /* 0x00000001ff027807 */ /* 0x000fe40000800000 */
[----:B------:R-:W-:Y:S02]  /*eeb0*/  SEL R0, R0, RZ, P1 ;  /* 0x000000ff00007207 */ /* 0x000fe40000800000 */
[----:B------:R-:W-:Y:S02]  /*eec0*/  LOP3.LUT R7, R7, R2, RZ, 0x3c, !PT ;  /* 0x0000000207077212 */ /* 0x000fe400078e3cff */
[----:B-1----:R-:W-:Y:S02]  /*eed0*/  LEA R9, R0, R3, 0x3 ;  /* 0x0000000300097211 */ /* 0x002fe400078e18ff */
[----:B------:R-:W-:Y:S01]  /*eee0*/  SHF.L.U32 R4, R7, 0x1f, RZ ;  /* 0x0000001f07047819 */ /* 0x000fe200000006ff */
[----:B--2---:R-:W-:Y:S06]  /*eef0*/  @!P0 BRA `(.L_x_362) ;  /* 0x0000000800e88947 */ /* 0x004fec0003800000 */
.L_x_392:
[----:B------:R-:W2:Y:S01]  /*ef00*/  SYNCS.PHASECHK.TRANS64.TRYWAIT P0, [R9+URZ], R4 ;  /* 0x00000004090075a7 */ /* 0x000ea2000800017f */
[----:B------:R-:W-:-:S05]  /*ef10*/  VIADD R0, R0, 0x1 ;  /* 0x0000000100007836 */ /* 0x000fca0000000000 */
[----:B------:R-:W-:-:S04]  /*ef20*/  ISETP.NE.AND P1, PT, R0, 0xc, PT ;  /* 0x0000000c0000780c */ /* 0x000fc80003f25270 */
[----:B------:R-:W-:Y:S02]  /*ef30*/  SEL R2, RZ, 0x1, P1 ;  /* 0x00000001ff027807 */ /* 0x000fe40000800000 */
[----:B------:R-:W-:Y:S02]  /*ef40*/  SEL R0, R0, RZ, P1 ;  /* 0x000000ff00007207 */ /* 0x000fe40000800000 */
[----:B------:R-:W-:Y:S02]  /*ef50*/  LOP3.LUT R7, R7, R2, RZ, 0x3c, !PT ;  /* 0x0000000207077212 */ /* 0x000fe400078e3cff */
[----:B-1----:R-:W-:Y:S02]  /*ef60*/  LEA R6, R0, R3, 0x3 ;  /* 0x0000000300067211 */ /* 0x002fe400078e18ff */
[----:B------:R-:W-:Y:S01]  /*ef70*/  SHF.L.U32 R5, R7, 0x1f, RZ ;  /* 0x0000001f07057819 */ /* 0x000fe200000006ff */
[----:B--2---:R-:W-:Y:S06]  /*ef80*/  @!P0 BRA `(.L_x_363) ;  /* 0x0000000800d88947 */ /* 0x004fec0003800000 */
.L_x_393:
        /* <DEDUP_REMOVED lines=9> */
.L_x_394:
        /* <DEDUP_REMOVED lines=9> */
.L_x_395:
        /* <DEDUP_REMOVED lines=9> */
.L_x_396:
        /* <DEDUP_REMOVED lines=9> */
.L_x_397:
        /* <DEDUP_REMOVED lines=9> */
.L_x_398:
        /* <DEDUP_REMOVED lines=9> */
.L_x_399:
[----:B------:R-:W2:Y:S01]  /*f2f0*/  SYNCS.PHASECHK.TRANS64.TRYWAIT P0, [R6+URZ], R5 ;  /* 0x00000005060075a7 */ /* 0x000ea2000800017f */
[----:B------:R-:W-:-:S04]  /*f300*/  IADD3 R0, R0, 0x1, RZ ;  /* 0x0000000100007810 */ /* 0x000fc80007ffe0ff */
[----:B------:R-:W-:-:S04]  /*f310*/  ISETP.NE.AND P1, PT, R0, 0xc, PT ;  /* 0x0000000c0000780c */ /* 0x000fc80003f25270 */
[----:B------:R-:W-:Y:S02]  /*f320*/  SEL R2, RZ, 0x1, P1 ;  /* 0x00000001ff027807 */ /* 0x000fe40000800000 */
[----:B------:R-:W-:Y:S02]  /*f330*/  SEL R0, R0, RZ, P1 ;  /* 0x000000ff00007207 */ /* 0x000fe40000800000 */
[----:B------:R-:W-:Y:S01]  /*f340*/  LOP3.LUT R2, R7, R2, RZ, 0x3c, !PT ;  /* 0x0000000207027212 */ /* 0x000fe200078e3cff */
[----:B--2---:R-:W-:Y:S06]  /*f350*/  @!P0 BRA `(.L_x_370) ;  /* 0x0000000800708947 */ /* 0x004fec0003800000 */
.L_x_400:
[----:B------:R-:W-:Y:S02]  /*f360*/  LEA R3, R0, R3, 0x3 ;  /* 0x0000000300037211 */ /* 0x000fe400078e18ff */
[----:B------:R-:W-:-:S07]  /*f370*/  SHF.L.U32 R0, R2, 0x1f, RZ ;  /* 0x0000001f02007819 */ /* 0x000fce00000006ff */
.L_x_371:
[----:B---3--:R3:W4:Y:S02]  /*f380*/  SYNCS.PHASECHK.TRANS64.TRYWAIT P0, [R3+URZ], R0 ;  /* 0x00000000030075a7 */ /* 0x008724000800017f */
[----:B----4-:R-:W-:Y:S05]  /*f390*/  @!P0 NANOSLEEP.SYNCS 0x989680 ;  /* 0x009896800000895d */ /* 0x010fea0003900000 */
[----:B------:R-:W4:Y:S02]  /*f3a0*/  @!P0 SYNCS.PHASECHK.TRANS64 P0, [R3+URZ], R0 ;  /* 0x00000000030085a7 */ /* 0x000f24000800007f */
[----:B----4-:R-:W-:Y:S05]  /*f3b0*/  @!P0 BRA `(.L_x_371) ;  /* 0xfffffffc00f08947 */ /* 0x010fea000383ffff */
.L_x_358:
[----:B------:R-:W-:Y:S05]  /*f3c0*/  BSYNC B0 ;  /* 0x0000000000007941 */ /* 0x000fea0003800000 */
.L_x_357:
[----:B------:R-:W-:Y:S05]  /*f3d0*/  EXIT ;  /* 0x000000000000794d */ /* 0x000fea0003800000 */
.L_x_25:
[----:B--2---:R-:W-:-:S04]  /*f3e0*/  IMAD.U32 R5, RZ, RZ, UR5 ;  /* 0x00000005ff057e24 */ /* 0x004fc8000f8e00ff */
[----:B------:R2:W3:Y:S03]  /*f3f0*/  SYNCS.PHASECHK.TRANS64.TRYWAIT P0, [R5+URZ], R0 ;  /* 0x00000000050075a7 */ /* 0x0004e6000800017f */
[----:B---3--:R-:W-:Y:S05]  /*f400*/  @!P0 NANOSLEEP.SYNCS 0x989680 ;  /* 0x009896800000895d */ /* 0x008fea0003900000 */
[----:B------:R-:W3:Y:S02]  /*f410*/  @!P0 SYNCS.PHASECHK.TRANS64 P0, [R5+URZ], R0 ;  /* 0x00000000050085a7 */ /* 0x000ee4000800007f */
[----:B---3--:R-:W-:Y:S05]  /*f420*/  @!P0 BRA `(.L_x_25) ;  /* 0xfffffffc00ec8947 */ /* 0x008fea000383ffff */
[----:B------:R-:W-:Y:S05]  /*f430*/  BRA `(.L_x_24) ;  /* 0xffffff2800687947 */ /* 0x000fea000383ffff */
.L_x_31:
[----:B--2---:R-:W-:-:S04]  /*f440*/  MOV R6, UR8 ;  /* 0x0000000800067c02 */ /* 0x004fc80008000f00 */
[----:B------:R2:W3:Y:S03]  /*f450*/  SYNCS.PHASECHK.TRANS64.TRYWAIT P0, [R6+URZ], R5 ;  /* 0x00000005060075a7 */ /* 0x0004e6000800017f */
[----:B---3--:R-:W-:Y:S05]  /*f460*/  @!P0 NANOSLEEP.SYNCS 0x989680 ;  /* 0x009896800000895d */ /* 0x008fea0003900000 */
[----:B------:R-:W3:Y:S02]  /*f470*/  @!P0 SYNCS.PHASECHK.TRANS64 P0, [R6+URZ], R5 ;  /* 0x00000005060085a7 */ /* 0x000ee4000800007f */
[----:B---3--:R-:W-:Y:S05]  /*f480*/  @!P0 BRA `(.L_x_31) ;  /* 0xfffffffc00ec8947 */ /* 0x008fea000383ffff */
[----:B------:R-:W-:Y:S05]  /*f490*/  BRA `(.L_x_30) ;  /* 0xffffff3000ac7947 */ /* 0x000fea000383ffff */
.L_x_57:
[----:B-1----:R1:W4:Y:S02]  /*f4a0*/  SYNCS.PHASECHK.TRANS64.TRYWAIT P2, [R13+URZ+0xc0], R0 ;  /* 0x0000c0000d0075a7 */ /* 0x002324000804017f */
[----:B----4-:R-:W-:Y:S05]  /*f4b0*/  @!P2 NANOSLEEP.SYNCS 0x989680 ;  /* 0x009896800000a95d */ /* 0x010fea0003900000 */
[----:B------:R-:W4:Y:S02]  /*f4c0*/  @!P2 SYNCS.PHASECHK.TRANS64 P2, [R13+URZ+0xc0], R0 ;  /* 0x0000c0000d00a5a7 */ /* 0x000f24000804007f */
[----:B----4-:R-:W-:Y:S05]  /*f4d0*/  @!P2 BRA `(.L_x_57) ;  /* 0xfffffffc00f0a947 */ /* 0x010fea000383ffff */
[----:B------:R-:W-:Y:S05]  /*f4e0*/  BRA `(.L_x_372) ;  /* 0xffffff4400c87947 */ /* 0x000fea000383ffff */
.L_x_116:
[----:B-1----:R1:W2:Y:S02]  /*f4f0*/  SYNCS.PHASECHK.TRANS64.TRYWAIT P2, [R14+URZ+0xc0], R3 ;  /* 0x0000c0030e0075a7 */ /* 0x0022a4000804017f */
[----:B--2---:R-:W-:Y:S05]  /*f500*/  @!P2 NANOSLEEP.SYNCS 0x989680 ;  /* 0x009896800000a95d */ /* 0x004fea0003900000 */
[----:B------:R-:W2:Y:S02]  /*f510*/  @!P2 SYNCS.PHASECHK.TRANS64 P2, [R14+URZ+0xc0], R3 ;  /* 0x0000c0030e00a5a7 */ /* 0x000ea4000804007f */
[----:B--2---:R-:W-:Y:S05]  /*f520*/  @!P2 BRA `(.L_x_116) ;  /* 0xfffffffc00f0a947 */ /* 0x004fea000383ffff */
[----:B------:R-:W-:Y:S05]  /*f530*/  BRA `(.L_x_373) ;  /* 0xffffff6800607947 */ /* 0x000fea000383ffff */
.L_x_175:
[----:B-1----:R1:W2:Y:S02]  /*f540*/  SYNCS.PHASECHK.TRANS64.TRYWAIT P2, [R13+URZ+0xc0], R0 ;  /* 0x0000c0000d0075a7 */ /* 0x0022a4000804017f */
[----:B--2---:R-:W-:Y:S05]  /*f550*/  @!P2 NANOSLEEP.SYNCS 0x989680 ;  /* 0x009896800000a95d */ /* 0x004fea0003900000 */
[----:B------:R-:W2:Y:S02]  /*f560*/  @!P2 SYNCS.PHASECHK.TRANS64 P2, [R13+URZ+0xc0], R0 ;  /* 0x0000c0000d00a5a7 */ /* 0x000ea4000804007f */
[----:B--2---:R-:W-:Y:S05]  /*f570*/  @!P2 BRA `(.L_x_175) ;  /* 0xfffffffc00f0a947 */ /* 0x004fea000383ffff */
[----:B------:R-:W-:Y:S05]  /*f580*/  BRA `(.L_x_374) ;  /* 0xffffff8800847947 */ /* 0x000fea000383ffff */
.L_x_234:
[----:B-1----:R1:W2:Y:S02]  /*f590*/  SYNCS.PHASECHK.TRANS64.TRYWAIT P0, [R3+URZ+0xc0], R0 ;  /* 0x0000c000030075a7 */ /* 0x0022a4000800017f */
[----:B--2---:R-:W-:Y:S05]  /*f5a0*/  @!P0 NANOSLEEP.SYNCS 0x989680 ;  /* 0x009896800000895d */ /* 0x004fea0003900000 */
[----:B------:R-:W2:Y:S02]  /*f5b0*/  @!P0 SYNCS.PHASECHK.TRANS64 P0, [R3+URZ+0xc0], R0 ;  /* 0x0000c000030085a7 */ /* 0x000ea4000800007f */
[----:B--2---:R-:W-:Y:S05]  /*f5c0*/  @!P0 BRA `(.L_x_234) ;  /* 0xfffffffc00f08947 */ /* 0x004fea000383ffff */
[----:B------:R-:W-:Y:S05]  /*f5d0*/  BRA `(.L_x_375) ;  /* 0xffffffa800a87947 */ /* 0x000fea000383ffff */
.L_x_298:
[----:B-1----:R-:W-:-:S04]  /*f5e0*/  MOV R4, UR4 ;  /* 0x0000000400047c02 */ /* 0x002fc80008000f00 */
[----:B------:R1:W2:Y:S03]  /*f5f0*/  SYNCS.PHASECHK.TRANS64.TRYWAIT P0, [R4+URZ+0x108], R3 ;  /* 0x00010803040075a7 */ /* 0x0002a6000800017f */
[----:B--2---:R-:W-:Y:S05]  /*f600*/  @!P0 NANOSLEEP.SYNCS 0x989680 ;  /* 0x009896800000895d */ /* 0x004fea0003900000 */
[----:B------:R-:W2:Y:S02]  /*f610*/  @!P0 SYNCS.PHASECHK.TRANS64 P0, [R4+URZ+0x108], R3 ;  /* 0x00010803040085a7 */ /* 0x000ea4000800007f */
[----:B--2---:R-:W-:Y:S05]  /*f620*/  @!P0 BRA `(.L_x_298) ;  /* 0xfffffffc00ec8947 */ /* 0x004fea000383ffff */
[----:B------:R-:W-:Y:S05]  /*f630*/  BRA `(.L_x_297) ;  /* 0xffffffd400d47947 */ /* 0x000fea000383ffff */
.L_x_307:
[----:B-1----:R-:W-:-:S04]  /*f640*/  MOV R5, UR5 ;  /* 0x0000000500057c02 */ /* 0x002fc80008000f00 */
[----:B------:R1:W2:Y:S03]  /*f650*/  SYNCS.PHASECHK.TRANS64.TRYWAIT P1, [R5+URZ+0xe0], R4 ;  /* 0x0000e004050075a7 */ /* 0x0002a6000802017f */
[----:B--2---:R-:W-:Y:S05]  /*f660*/  @!P1 NANOSLEEP.SYNCS 0x989680 ;  /* 0x009896800000995d */ /* 0x004fea0003900000 */
[----:B------:R-:W2:Y:S02]  /*f670*/  @!P1 SYNCS.PHASECHK.TRANS64 P1, [R5+URZ+0xe0], R4 ;  /* 0x0000e004050095a7 */ /* 0x000ea4000802007f */
[----:B--2---:R-:W-:Y:S05]  /*f680*/  @!P1 BRA `(.L_x_307) ;  /* 0xfffffffc00ec9947 */ /* 0x004fea000383ffff */
[----:B------:R-:W-:Y:S05]  /*f690*/  BRA `(.L_x_376) ;  /* 0xffffffd800c07947 */ /* 0x000fea000383ffff */
.L_x_313:
[----:B-12---:R-:W-:-:S04]  /*f6a0*/  IMAD.U32 R5, RZ, RZ, UR5 ;  /* 0x00000005ff057e24 */ /* 0x006fc8000f8e00ff */
[----:B------:R1:W2:Y:S03]  /*f6b0*/  SYNCS.PHASECHK.TRANS64.TRYWAIT P1, [R5+URZ+0xe8], R4 ;  /* 0x0000e804050075a7 */ /* 0x0002a6000802017f */
[----:B--2---:R-:W-:Y:S05]  /*f6c0*/  @!P1 NANOSLEEP.SYNCS 0x989680 ;  /* 0x009896800000995d */ /* 0x004fea0003900000 */
[----:B------:R-:W2:Y:S02]  /*f6d0*/  @!P1 SYNCS.PHASECHK.TRANS64 P1, [R5+URZ+0xe8], R4 ;  /* 0x0000e804050095a7 */ /* 0x000ea4000802007f */
[----:B--2---:R-:W-:Y:S05]  /*f6e0*/  @!P1 BRA `(.L_x_313) ;  /* 0xfffffffc00ec9947 */ /* 0x004fea000383ffff */
[----:B------:R-:W-:Y:S05]  /*f6f0*/  BRA `(.L_x_377) ;  /* 0xffffffdc00087947 */ /* 0x000fea000383ffff */
.L_x_319:
[----:B-123--:R-:W-:-:S04]  /*f700*/  MOV R5, UR5 ;  /* 0x0000000500057c02 */ /* 0x00efc80008000f00 */
[----:B------:R1:W2:Y:S03]  /*f710*/  SYNCS.PHASECHK.TRANS64.TRYWAIT P1, [R5+URZ+0xf0], R4 ;  /* 0x0000f004050075a7 */ /* 0x0002a6000802017f */
[----:B--2---:R-:W-:Y:S05]  /*f720*/  @!P1 NANOSLEEP.SYNCS 0x989680 ;  /* 0x009896800000995d */ /* 0x004fea0003900000 */
[----:B------:R-:W2:Y:S02]  /*f730*/  @!P1 SYNCS.PHASECHK.TRANS64 P1, [R5+URZ+0xf0], R4 ;  /* 0x0000f004050095a7 */ /* 0x000ea4000802007f */
[----:B--2---:R-:W-:Y:S05]  /*f740*/  @!P1 BRA `(.L_x_319) ;  /* 0xfffffffc00ec9947 */ /* 0x004fea000383ffff */
[----:B------:R-:W-:Y:S05]  /*f750*/  BRA `(.L_x_378) ;  /* 0xffffffdc00587947 */ /* 0x000fea000383ffff */
.L_x_325:
[----:B-1234-:R-:W-:-:S04]  /*f760*/  MOV R5, UR5 ;  /* 0x0000000500057c02 */ /* 0x01efc80008000f00 */
[----:B------:R1:W2:Y:S03]  /*f770*/  SYNCS.PHASECHK.TRANS64.TRYWAIT P1, [R5+URZ+0xf8], R4 ;  /* 0x0000f804050075a7 */ /* 0x0002a6000802017f */
[----:B--2---:R-:W-:Y:S05]  /*f780*/  @!P1 NANOSLEEP.SYNCS 0x989680 ;  /* 0x009896800000995d */ /* 0x004fea0003900000 */
[----:B------:R-:W2:Y:S02]  /*f790*/  @!P1 SYNCS.PHASECHK.TRANS64 P1, [R5+URZ+0xf8], R4 ;  /* 0x0000f804050095a7 */ /* 0x000ea4000802007f */
[----:B--2---:R-:W-:Y:S05]  /*f7a0*/  @!P1 BRA `(.L_x_325) ;  /* 0xfffffffc00ec9947 */ /* 0x004fea000383ffff */
[----:B------:R-:W-:Y:S05]  /*f7b0*/  BRA `(.L_x_379) ;  /* 0xffffffdc00a87947 */ /* 0x000fea000383ffff */
.L_x_337:
[----:B------:R1:W1:Y:S02]  /*f7c0*/  SYNCS.PHASECHK.TRANS64.TRYWAIT P0, [R3+URZ+0xe0], R0 ;  /* 0x0000e000030075a7 */ /* 0x000264000800017f */
[----:B-1----:R-:W-:Y:S05]  /*f7d0*/  @!P0 NANOSLEEP.SYNCS 0x989680 ;  /* 0x009896800000895d */ /* 0x002fea0003900000 */
[----:B------:R-:W1:Y:S02]  /*f7e0*/  @!P0 SYNCS.PHASECHK.TRANS64 P0, [R3+URZ+0xe0], R0 ;  /* 0x0000e000030085a7 */ /* 0x000e64000800007f */
[----:B-1----:R-:W-:Y:S05]  /*f7f0*/  @!P0 BRA `(.L_x_337) ;  /* 0xfffffffc00f08947 */ /* 0x002fea000383ffff */
[----:B------:R-:W-:Y:S05]  /*f800*/  BRA `(.L_x_380) ;  /* 0xffffffe400a87947 */ /* 0x000fea000383ffff */
.L_x_339:
[----:B------:R1:W1:Y:S02]  /*f810*/  SYNCS.PHASECHK.TRANS64.TRYWAIT P0, [R3+URZ+0xe8], R0 ;  /* 0x0000e800030075a7 */ /* 0x000264000800017f */
[----:B-1----:R-:W-:Y:S05]  /*f820*/  @!P0 NANOSLEEP.SYNCS 0x989680 ;  /* 0x009896800000895d */ /* 0x002fea0003900000 */
[----:B------:R-:W1:Y:S02]  /*f830*/  @!P0 SYNCS.PHASECHK.TRANS64 P0, [R3+URZ+0xe8], R0 ;  /* 0x0000e800030085a7 */ /* 0x000e64000800007f */
[----:B-1----:R-:W-:Y:S05]  /*f840*/  @!P0 BRA `(.L_x_339) ;  /* 0xfffffffc00f08947 */ /* 0x002fea000383ffff */
[----:B------:R-:W-:Y:S05]  /*f850*/  BRA `(.L_x_381) ;  /* 0xffffffe400a47947 */ /* 0x000fea000383ffff */
.L_x_341:
[----:B------:R1:W1:Y:S02]  /*f860*/  SYNCS.PHASECHK.TRANS64.TRYWAIT P0, [R3+URZ+0xf0], R0 ;  /* 0x0000f000030075a7 */ /* 0x000264000800017f */
[----:B-1----:R-:W-:Y:S05]  /*f870*/  @!P0 NANOSLEEP.SYNCS 0x989680 ;  /* 0x009896800000895d */ /* 0x002fea0003900000 */
[----:B------:R-:W1:Y:S02]  /*f880*/  @!P0 SYNCS.PHASECHK.TRANS64 P0, [R3+URZ+0xf0], R0 ;  /* 0x0000f000030085a7 */ /* 0x000e64000800007f */
[----:B-1----:R-:W-:Y:S05]  /*f890*/  @!P0 BRA `(.L_x_341) ;  /* 0xfffffffc00f08947 */ /* 0x002fea000383ffff */
[----:B------:R-:W-:Y:S05]  /*f8a0*/  BRA `(.L_x_382) ;  /* 0xffffffe400a07947 */ /* 0x000fea000383ffff */
.L_x_345:
[----:B------:R-:W-:Y:S01]  /*f8b0*/  BSSY B1, `(.L_x_383) ;  /* 0x0000006000017945 */ /* 0x000fe20003800000 */
[----:B------:R-:W-:-:S07]  /*f8c0*/  MOV R15, 0xffffffff ;  /* 0xffffffff000f7802 */ /* 0x000fce0000000f00 */
[----:B------:R-:W-:Y:S05]  /*f8d0*/  WARPSYNC.COLLECTIVE R15, `(.L_x_384) ;  /* 0x000000000f0c7348 */ /* 0x000fea0003c00000 */
[----:B------:R-:W-:Y:S02]  /*f8e0*/  ELECT P6, UR62, PT ;  /* 0x00000000003e782f */ /* 0x000fe400038c0000 */
[----:B------:R-:W-:Y:S01]  /*f8f0*/  MOV R14, UR62 ;  /* 0x0000003e000e7c02 */ /* 0x000fe20008000f00 */
[----:B------:R-:W-:Y:S10]  /*f900*/  ENDCOLLECTIVE ;  /* 0x000000000000791b */ /* 0x000ff40003800000 */
.L_x_384:
[----:B------:R-:W-:Y:S05]  /*f910*/  BSYNC B1 ;  /* 0x0000000000017941 */ /* 0x000fea0003800000 */
.L_x_383:
[----:B------:R-:W-:Y:S05]  /*f920*/  BRA `(.L_x_385) ;  /* 0xffffffe8001c7947 */ /* 0x000fea000383ffff */
.L_x_348:
[----:B-1----:R1:W2:Y:S02]  /*f930*/  SYNCS.PHASECHK.TRANS64.TRYWAIT P0, [R14+URZ+0x60], R11 ;  /* 0x0000600b0e0075a7 */ /* 0x0022a4000800017f */
[----:B--2---:R-:W-:Y:S05]  /*f940*/  @!P0 NANOSLEEP.SYNCS 0x989680 ;  /* 0x009896800000895d */ /* 0x004fea0003900000 */
[----:B------:R-:W2:Y:S02]  /*f950*/  @!P0 SYNCS.PHASECHK.TRANS64 P0, [R14+URZ+0x60], R11 ;  /* 0x0000600b0e0085a7 */ /* 0x000ea4000800007f */
[----:B--2---:R-:W-:Y:S05]  /*f960*/  @!P0 BRA `(.L_x_348) ;  /* 0xfffffffc00f08947 */ /* 0x004fea000383ffff */
[----:B------:R-:W-:Y:S05]  /*f970*/  BRA `(.L_x_386) ;  /* 0xffffffe800547947 */ /* 0x000fea000383ffff */
.L_x_356:
[----:B------:R-:W-:Y:S01]  /*f980*/  BSSY B0, `(.L_x_387) ;  /* 0x0000006000007945 */ /* 0x000fe20003800000 */
[----:B------:R-:W-:-:S07]  /*f990*/  IMAD.MOV.U32 R15, RZ, RZ, -0x1 ;  /* 0xffffffffff0f7424 */ /* 0x000fce00078e00ff */
[----:B------:R-:W-:Y:S05]  /*f9a0*/  WARPSYNC.COLLECTIVE R15, `(.L_x_388) ;  /* 0x000000000f0c7348 */ /* 0x000fea0003c00000 */
[----:B------:R-:W-:Y:S02]  /*f9b0*/  ELECT P6, UR62, PT ;  /* 0x00000000003e782f */ /* 0x000fe400038c0000 */
[----:B------:R-:W-:Y:S01]  /*f9c0*/  MOV R14, UR62 ;  /* 0x0000003e000e7c02 */ /* 0x000fe20008000f00 */
[----:B------:R-:W-:Y:S10]  /*f9d0*/  ENDCOLLECTIVE ;  /* 0x000000000000791b */ /* 0x000ff40003800000 */
.L_x_388:
[----:B------:R-:W-:Y:S05]  /*f9e0*/  BSYNC B0 ;  /* 0x0000000000007941 */ /* 0x000fea0003800000 */
.L_x_387:
[----:B------:R-:W-:Y:S05]  /*f9f0*/  BRA `(.L_x_389) ;  /* 0xfffffff000a47947 */ /* 0x000fea000383ffff */
.L_x_360:
[----:B-1----:R1:W2:Y:S02]  /*fa00*/  SYNCS.PHASECHK.TRANS64.TRYWAIT P0, [R7+URZ], R2 ;  /* 0x00000002070075a7 */ /* 0x0022a4000800017f */
[----:B--2---:R-:W-:Y:S05]  /*fa10*/  @!P0 NANOSLEEP.SYNCS 0x989680 ;  /* 0x009896800000895d */ /* 0x004fea0003900000 */
[----:B------:R-:W2:Y:S02]  /*fa20*/  @!P0 SYNCS.PHASECHK.TRANS64 P0, [R7+URZ], R2 ;  /* 0x00000002070085a7 */ /* 0x000ea4000800007f */
[----:B--2---:R-:W-:Y:S05]  /*fa30*/  @!P0 BRA `(.L_x_360) ;  /* 0xfffffffc00f08947 */ /* 0x004fea000383ffff */
[----:B------:R-:W-:Y:S05]  /*fa40*/  BRA `(.L_x_390) ;  /* 0xfffffff000e47947 */ /* 0x000fea000383ffff */
.L_x_361:
[----:B-1----:R1:W2:Y:S02]  /*fa50*/  SYNCS.PHASECHK.TRANS64.TRYWAIT P0, [R9+URZ], R4 ;  /* 0x00000004090075a7 */ /* 0x0022a4000800017f */
[----:B--2---:R-:W-:Y:S05]  /*fa60*/  @!P0 NANOSLEEP.SYNCS 0x989680 ;  /* 0x009896800000895d */ /* 0x004fea0003900000 */
[----:B------:R-:W2:Y:S02]  /*fa70*/  @!P0 SYNCS.PHASECHK.TRANS64 P0, [R9+URZ], R4 ;  /* 0x00000004090085a7 */ /* 0x000ea4000800007f */
[----:B--2---:R-:W-:Y:S05]  /*fa80*/  @!P0 BRA `(.L_x_361) ;  /* 0xfffffffc00f08947 */ /* 0x004fea000383ffff */
[----:B------:R-:W-:Y:S05]  /*fa90*/  BRA `(.L_x_391) ;  /* 0xfffffff000f47947 */ /* 0x000fea000383ffff */
.L_x_362:
[----:B-1----:R1:W2:Y:S02]  /*faa0*/  SYNCS.PHASECHK.TRANS64.TRYWAIT P0, [R6+URZ], R5 ;  /* 0x00000005060075a7 */ /* 0x0022a4000800017f */
[----:B--2---:R-:W-:Y:S05]  /*fab0*/  @!P0 NANOSLEEP.SYNCS 0x989680 ;  /* 0x009896800000895d */ /* 0x004fea0003900000 */
[----:B------:R-:W2:Y:S02]  /*fac0*/  @!P0 SYNCS.PHASECHK.TRANS64 P0, [R6+URZ], R5 ;  /* 0x00000005060085a7 */ /* 0x000ea4000800007f */
[----:B--2---:R-:W-:Y:S05]  /*fad0*/  @!P0 BRA `(.L_x_362) ;  /* 0xfffffffc00f08947 */ /* 0x004fea000383ffff */
[----:B------:R-:W-:Y:S05]  /*fae0*/  BRA `(.L_x_392) ;  /* 0xfffffff400047947 */ /* 0x000fea000383ffff */
.L_x_363:
[----:B-1----:R1:W2:Y:S02]  /*faf0*/  SYNCS.PHASECHK.TRANS64.TRYWAIT P0, [R9+URZ], R4 ;  /* 0x00000004090075a7 */ /* 0x0022a4000800017f */
[----:B--2---:R-:W-:Y:S05]  /*fb00*/  @!P0 NANOSLEEP.SYNCS 0x989680 ;  /* 0x009896800000895d */ /* 0x004fea0003900000 */
[----:B------:R-:W2:Y:S02]  /*fb10*/  @!P0 SYNCS.PHASECHK.TRANS64 P0, [R9+URZ], R4 ;  /* 0x00000004090085a7 */ /* 0x000ea4000800007f */
[----:B--2---:R-:W-:Y:S05]  /*fb20*/  @!P0 BRA `(.L_x_363) ;  /* 0xfffffffc00f08947 */ /* 0x004fea000383ffff */
[----:B------:R-:W-:Y:S05]  /*fb30*/  BRA `(.L_x_393) ;  /* 0xfffffff400147947 */ /* 0x000fea000383ffff */
.L_x_364:
[----:B-1----:R1:W2:Y:S02]  /*fb40*/  SYNCS.PHASECHK.TRANS64.TRYWAIT P0, [R6+URZ], R5 ;  /* 0x00000005060075a7 */ /* 0x0022a4000800017f */
[----:B--2---:R-:W-:Y:S05]  /*fb50*/  @!P0 NANOSLEEP.SYNCS 0x989680 ;  /* 0x009896800000895d */ /* 0x004fea0003900000 */
[----:B------:R-:W2:Y:S02]  /*fb60*/  @!P0 SYNCS.PHASECHK.TRANS64 P0, [R6+URZ], R5 ;  /* 0x00000005060085a7 */ /* 0x000ea4000800007f */
[----:B--2---:R-:W-:Y:S05]  /*fb70*/  @!P0 BRA `(.L_x_364) ;  /* 0xfffffffc00f08947 */ /* 0x004fea000383ffff */
[----:B------:R-:W-:Y:S05]  /*fb80*/  BRA `(.L_x_394) ;  /* 0xfffffff400247947 */ /* 0x000fea000383ffff */
.L_x_365:
[----:B-1----:R1:W2:Y:S02]  /*fb90*/  SYNCS.PHASECHK.TRANS64.TRYWAIT P0, [R9+URZ], R4 ;  /* 0x00000004090075a7 */ /* 0x0022a4000800017f */
[----:B--2---:R-:W-:Y:S05]  /*fba0*/  @!P0 NANOSLEEP.SYNCS 0x989680 ;  /* 0x009896800000895d */ /* 0x004fea0003900000 */
[----:B------:R-:W2:Y:S02]  /*fbb0*/  @!P0 SYNCS.PHASECHK.TRANS64 P0, [R9+URZ], R4 ;  /* 0x00000004090085a7 */ /* 0x000ea4000800007f */
[----:B--2---:R-:W-:Y:S05]  /*fbc0*/  @!P0 BRA `(.L_x_365) ;  /* 0xfffffffc00f08947 */ /* 0x004fea000383ffff */
[----:B------:R-:W-:Y:S05]  /*fbd0*/  BRA `(.L_x_395) ;  /* 0xfffffff400347947 */ /* 0x000fea000383ffff */
.L_x_366:
[----:B-1----:R1:W2:Y:S02]  /*fbe0*/  SYNCS.PHASECHK.TRANS64.TRYWAIT P0, [R6+URZ], R5 ;  /* 0x00000005060075a7 */ /* 0x0022a4000800017f */
[----:B--2---:R-:W-:Y:S05]  /*fbf0*/  @!P0 NANOSLEEP.SYNCS 0x989680 ;  /* 0x009896800000895d */ /* 0x004fea0003900000 */
[----:B------:R-:W2:Y:S02]  /*fc00*/  @!P0 SYNCS.PHASECHK.TRANS64 P0, [R6+URZ], R5 ;  /* 0x00000005060085a7 */ /* 0x000ea4000800007f */
[----:B--2---:R-:W-:Y:S05]  /*fc10*/  @!P0 BRA `(.L_x_366) ;  /* 0xfffffffc00f08947 */ /* 0x004fea000383ffff */
[----:B------:R-:W-:Y:S05]  /*fc20*/  BRA `(.L_x_396) ;  /* 0xfffffff400447947 */ /* 0x000fea000383ffff */
.L_x_367:
[----:B-1----:R1:W2:Y:S02]  /*fc30*/  SYNCS.PHASECHK.TRANS64.TRYWAIT P0, [R9+URZ], R4 ;  /* 0x00000004090075a7 */ /* 0x0022a4000800017f */
[----:B--2---:R-:W-:Y:S05]  /*fc40*/  @!P0 NANOSLEEP.SYNCS 0x989680 ;  /* 0x009896800000895d */ /* 0x004fea0003900000 */
[----:B------:R-:W2:Y:S02]  /*fc50*/  @!P0 SYNCS.PHASECHK.TRANS64 P0, [R9+URZ], R4 ;  /* 0x00000004090085a7 */ /* 0x000ea4000800007f */
[----:B--2---:R-:W-:Y:S05]  /*fc60*/  @!P0 BRA `(.L_x_367) ;  /* 0xfffffffc00f08947 */ /* 0x004fea000383ffff */
[----:B------:R-:W-:Y:S05]  /*fc70*/  BRA `(.L_x_397) ;  /* 0xfffffff400547947 */ /* 0x000fea000383ffff */
.L_x_368:
[----:B-1----:R1:W2:Y:S02]  /*fc80*/  SYNCS.PHASECHK.TRANS64.TRYWAIT P0, [R6+URZ], R5 ;  /* 0x00000005060075a7 */ /* 0x0022a4000800017f */
[----:B--2---:R-:W-:Y:S05]  /*fc90*/  @!P0 NANOSLEEP.SYNCS 0x989680 ;  /* 0x009896800000895d */ /* 0x004fea0003900000 */
[----:B------:R-:W2:Y:S02]  /*fca0*/  @!P0 SYNCS.PHASECHK.TRANS64 P0, [R6+URZ], R5 ;  /* 0x00000005060085a7 */ /* 0x000ea4000800007f */
[----:B--2---:R-:W-:Y:S05]  /*fcb0*/  @!P0 BRA `(.L_x_368) ;  /* 0xfffffffc00f08947 */ /* 0x004fea000383ffff */
[----:B------:R-:W-:Y:S05]  /*fcc0*/  BRA `(.L_x_398) ;  /* 0xfffffff400647947 */ /* 0x000fea000383ffff */
.L_x_369:
[----:B-1----:R1:W2:Y:S02]  /*fcd0*/  SYNCS.PHASECHK.TRANS64.TRYWAIT P0, [R9+URZ], R4 ;  /* 0x00000004090075a7 */ /* 0x0022a4000800017f */
[----:B--2---:R-:W-:Y:S05]  /*fce0*/  @!P0 NANOSLEEP.SYNCS 0x989680 ;  /* 0x009896800000895d */ /* 0x004fea0003900000 */
[----:B------:R-:W2:Y:S02]  /*fcf0*/  @!P0 SYNCS.PHASECHK.TRANS64 P0, [R9+URZ], R4 ;  /* 0x00000004090085a7 */ /* 0x000ea4000800007f */
[----:B--2---:R-:W-:Y:S05]  /*fd00*/  @!P0 BRA `(.L_x_369) ;  /* 0xfffffffc00f08947 */ /* 0x004fea000383ffff */
[----:B------:R-:W-:Y:S05]  /*fd10*/  BRA `(.L_x_399) ;  /* 0xfffffff400747947 */ /* 0x000fea000383ffff */
.L_x_370:
[----:B--2---:R2:W3:Y:S02]  /*fd20*/  SYNCS.PHASECHK.TRANS64.TRYWAIT P0, [R6+URZ], R5 ;  /* 0x00000005060075a7 */ /* 0x0044e4000800017f */
[----:B---3--:R-:W-:Y:S05]  /*fd30*/  @!P0 NANOSLEEP.SYNCS 0x989680 ;  /* 0x009896800000895d */ /* 0x008fea0003900000 */
[----:B------:R-:W3:Y:S02]  /*fd40*/  @!P0 SYNCS.PHASECHK.TRANS64 P0, [R6+URZ], R5 ;  /* 0x00000005060085a7 */ /* 0x000ee4000800007f */
[----:B---3--:R-:W-:Y:S05]  /*fd50*/  @!P0 BRA `(.L_x_370) ;  /* 0xfffffffc00f08947 */ /* 0x008fea000383ffff */
[----:B------:R-:W-:Y:S05]  /*fd60*/  BRA `(.L_x_400) ;  /* 0xfffffff4007c7947 */ /* 0x000fea000383ffff */
        .weak           $__internal_0_$__cuda_sm20_rcp_rn_f32_slowpath
        .type           $__internal_0_$__cuda_sm20_rcp_rn_f32_slowpath,@function
        .size           $__internal_0_$__cuda_sm20_rcp_rn_f32_slowpath,(.L_x_406 - $__internal_0_$__cuda_sm20_rcp_rn_f32_slowpath)
$__internal_0_$__cuda_sm20_rcp_rn_f32_slowpath:
[----:B------:R-:W-:Y:S01]  /*fd70*/  SHF.L.U32 R3, R0, 0x1, RZ ;  /* 0x0000000100037819 */ /* 0x000fe200000006ff */
[----:B------:R-:W-:Y:S03]  /*fd80*/  BSSY B0, `(.L_x_401) ;  /* 0x0000030000007945 */ /* 0x000fe60003800000 */
[----:B------:R-:W-:-:S04]  /*fd90*/  SHF.R.U32.HI R3, RZ, 0x18, R3 ;  /* 0x00000018ff037819 */ /* 0x000fc80000011603 */
[----:B------:R-:W-:-:S13]  /*fda0*/  ISETP.NE.U32.AND P2, PT, R3, RZ, PT ;  /* 0x000000ff0300720c */ /* 0x000fda0003f45070 */
[----:B------:R-:W-:Y:S05]  /*fdb0*/  @P2 BRA `(.L_x_402) ;  /* 0x0000000000282947 */ /* 0x000fea0003800000 */
[----:B------:R-:W-:-:S04]  /*fdc0*/  SHF.L.U32 R3, R0, 0x1, RZ ;  /* 0x0000000100037819 */ /* 0x000fc800000006ff */
[----:B------:R-:W-:-:S13]  /*fdd0*/  ISETP.NE.AND P2, PT, R3, RZ, PT ;  /* 0x000000ff0300720c */ /* 0x000fda0003f45270 */
[----:B------:R-:W-:Y:S01]  /*fde0*/  @P2 FFMA R36, R0, 1.84467440737095516160e+19, RZ ;  /* 0x5f80000000242823 */ /* 0x000fe200000000ff */
[----:B------:R-:W-:Y:S08]  /*fdf0*/  @!P2 MUFU.RCP R5, R0 ;  /* 0x000000000005a308 */ /* 0x000ff00000001000 */
[----:B------:R-:W1:Y:S02]  /*fe00*/  @P2 MUFU.RCP R3, R36 ;  /* 0x0000002400032308 */ /* 0x000e640000001000 */
[----:B-1----:R-:W-:-:S04]  /*fe10*/  @P2 FFMA R35, R36, R3, -1 ;  /* 0xbf80000024232423 */ /* 0x002fc80000000003 */
[----:B------:R-:W-:-:S04]  /*fe20*/  @P2 FADD.FTZ R38, -R35, -RZ ;  /* 0x800000ff23262221 */ /* 0x000fc80000010100 */
[----:B------:R-:W-:-:S04]  /*fe30*/  @P2 FFMA R3, R3, R38, R3 ;  /* 0x0000002603032223 */ /* 0x000fc80000000003 */
[----:B------:R-:W-:Y:S01]  /*fe40*/  @P2 FFMA R5, R3, 1.84467440737095516160e+19, RZ ;  /* 0x5f80000003052823 */ /* 0x000fe200000000ff */
[----:B------:R-:W-:Y:S06]  /*fe50*/  BRA `(.L_x_403) ;  /* 0x0000000000887947 */ /* 0x000fec0003800000 */
.L_x_402:
[----:B------:R-:W-:-:S04]  /*fe60*/  IADD3 R5, R3, -0xfd, RZ ;  /* 0xffffff0303057810 */ /* 0x000fc80007ffe0ff */
[----:B------:R-:W-:-:S13]  /*fe70*/  ISETP.GT.U32.AND P2, PT, R5, 0x1, PT ;  /* 0x000000010500780c */ /* 0x000fda0003f44070 */
[----:B------:R-:W-:Y:S05]  /*fe80*/  @P2 BRA `(.L_x_404) ;  /* 0x0000000000782947 */ /* 0x000fea0003800000 */
[----:B------:R-:W-:Y:S01]  /*fe90*/  LOP3.LUT R41, R0, 0x7fffff, RZ, 0xc0, !PT ;  /* 0x007fffff00297812 */ /* 0x000fe200078ec0ff */
[----:B------:R-:W-:Y:S01]  /*fea0*/  IMAD.MOV.U32 R38, RZ, RZ, 0x3 ;  /* 0x00000003ff267424 */ /* 0x000fe200078e00ff */
[----:B------:R-:W-:Y:S02]  /*feb0*/  IADD3 R3, R3, -0xfc, RZ ;  /* 0xffffff0403037810 */ /* 0x000fe40007ffe0ff */
[----:B------:R-:W-:-:S04]  /*fec0*/  LOP3.LUT R41, R41, 0x3f800000, RZ, 0xfc, !PT ;  /* 0x3f80000029297812 */ /* 0x000fc800078efcff */
[----:B------:R-:W1:Y:S02]  /*fed0*/  MUFU.RCP R36, R41 ;  /* 0x0000002900247308 */ /* 0x000e640000001000 */
[----:B-1----:R-:W-:-:S04]  /*fee0*/  FFMA R37, R41, R36, -1 ;  /* 0xbf80000029257423 */ /* 0x002fc80000000024 */
[----:B------:R-:W-:-:S04]  /*fef0*/  FADD.FTZ R37, -R37, -RZ ;  /* 0x800000ff25257221 */ /* 0x000fc80000010100 */
[CCC-:B------:R-:W-:Y:S01]  /*ff00*/  FFMA.RM R35, R36.reuse, R37.reuse, R36.reuse ;  /* 0x0000002524237223 */ /* 0x1c0fe20000004024 */
[----:B------:R-:W-:Y:S01]  /*ff10*/  FFMA.RP R36, R36, R37, R36 ;  /* 0x0000002524247223 */ /* 0x000fe20000008024 */
[----:B------:R-:W-:-:S03]  /*ff20*/  SHF.L.U32 R37, R38, R5, RZ ;  /* 0x0000000526257219 */ /* 0x000fc600000006ff */
[C---:B------:R-:W-:Y:S02]  /*ff30*/  LOP3.LUT R39, R35.reuse, 0x7fffff, RZ, 0xc0, !PT ;  /* 0x007fffff23277812 */ /* 0x040fe400078ec0ff */
[----:B------:R-:W-:Y:S02]  /*ff40*/  FSETP.NEU.FTZ.AND P2, PT, R35, R36, PT ;  /* 0x000000242300720b */ /* 0x000fe40003f5d000 */
[----:B------:R-:W-:Y:S02]  /*ff50*/  LOP3.LUT R36, R39, 0x800000, RZ, 0xfc, !PT ;  /* 0x0080000027247812 */ /* 0x000fe400078efcff */
[----:B------:R-:W-:Y:S02]  /*ff60*/  SEL R35, RZ, 0xffffffff, !P2 ;  /* 0xffffffffff237807 */ /* 0x000fe40005000000 */
[----:B------:R-:W-:Y:S02]  /*ff70*/  LOP3.LUT R38, R37, R36, RZ, 0xc0, !PT ;  /* 0x0000002425267212 */ /* 0x000fe400078ec0ff */
[----:B------:R-:W-:-:S02]  /*ff80*/  IADD3 R35, -R35, RZ, RZ ;  /* 0x000000ff23237210 */ /* 0x000fc40007ffe1ff */
[-C--:B------:R-:W-:Y:S02]  /*ff90*/  SHF.R.U32.HI R38, RZ, R5.reuse, R38 ;  /* 0x00000005ff267219 */ /* 0x080fe40000011626 */
[--C-:B------:R-:W-:Y:S02]  /*ffa0*/  LOP3.LUT P3, RZ, R35, R5, R36.reuse, 0xf8, !PT ;  /* 0x0000000523ff7212 */ /* 0x100fe4000786f824 */
[C---:B------:R-:W-:Y:S02]  /*ffb0*/  LOP3.LUT P2, RZ, R38.reuse, 0x1, RZ, 0xc0, !PT ;  /* 0x0000000126ff7812 */ /* 0x040fe4000784c0ff */
[----:B------:R-:W-:Y:S02]  /*ffc0*/  LOP3.LUT P4, RZ, R38, 0x2, RZ, 0xc0, !PT ;  /* 0x0000000226ff7812 */ /* 0x000fe4000788c0ff */
[----:B------:R-:W-:Y:S02]  /*ffd0*/  SHF.R.U32.HI R3, RZ, R3, R36 ;  /* 0x00000003ff037219 */ /* 0x000fe40000011624 */
[----:B------:R-:W-:-:S02]  /*ffe0*/  PLOP3.LUT P2, PT, P2, P3, P4, 0xe0, 0x0 ;  /* 0x000000000000781c */ /* 0x000fc40001747c40 */
[----:B------:R-:W-:Y:S02]  /*fff0*/  LOP3.LUT P3, RZ, R0, 0x7fffff, RZ, 0xc0, !PT ;  /* 0x007fffff00ff7812 */ /* 0x000fe4000786c0ff */
[----:B------:R-:W-:-:S04]  /*10000*/  SEL R5, RZ, 0x1, !P2 ;  /* 0x00000001ff057807 */ /* 0x000fc80005000000 */
[----:B------:R-:W-:-:S04]  /*10010*/  IADD3 R5, -R5, RZ, RZ ;  /* 0x000000ff05057210 */ /* 0x000fc80007ffe1ff */
[----:B------:R-:W-:-:S13]  /*10020*/  ISETP.GE.AND P2, PT, R5, RZ, PT ;  /* 0x000000ff0500720c */ /* 0x000fda0003f46270 */
[----:B------:R-:W-:-:S05]  /*10030*/  @!P2 VIADD R3, R3, 0x1 ;  /* 0x000000010303a836 */ /* 0x000fca0000000000 */
[----:B------:R-:W-:-:S04]  /*10040*/  @!P3 SHF.L.U32 R3, R3, 0x1, RZ ;  /* 0x000000010303b819 */ /* 0x000fc800000006ff */
[----:B------:R-:W-:Y:S01]  /*10050*/  LOP3.LUT R5, R3, 0x80000000, R0, 0xf8, !PT ;  /* 0x8000000003057812 */ /* 0x000fe200078ef800 */
[----:B------:R-:W-:Y:S06]  /*10060*/  BRA `(.L_x_403) ;  /* 0x0000000000047947 */ /* 0x000fec0003800000 */
.L_x_404:
[----:B------:R1:W2:Y:S02]  /*10070*/  MUFU.RCP R5, R0 ;  /* 0x0000000000057308 */ /* 0x0002a40000001000 */
.L_x_403:
[----:B------:R-:W-:Y:S05]  /*10080*/  BSYNC B0 ;  /* 0x0000000000007941 */ /* 0x000fea0003800000 */
.L_x_401:
[----:B-12---:R-:W-:Y:S02]  /*10090*/  MOV R0, R5 ;  /* 0x0000000500007202 */ /* 0x006fe40000000f00 */
[----:B------:R-:W-:-:S04]  /*100a0*/  MOV R5, 0x0 ;  /* 0x0000000000057802 */ /* 0x000fc80000000f00 */
[----:B------:R-:W-:Y:S05]  /*100b0*/  RET.REL.NODEC R4 `(_ZN7cutlass13device_kernelINS_4gemm6kernel13GemmUniversalIN4cute5tupleIJiiiiEEENS1_10collective13CollectiveMmaINS1_37MainloopSm90TmaGmmaWarpSpecializedFP8ILi12ENS5_IJNS4_1CILi2EEENSA_ILi1EEESC_EEENS1_35KernelTmaWarpSpecializedCooperativeEEENS5_IJNSA_ILi128EEESG_NSA_ILi64EEEEEENS_12float_e4m3_tENS5_IJlSC_lEEESJ_SK_NS4_8TiledMMAINS4_8MMA_AtomIJNS4_4SM904GMMA31MMA_64x128x32_F32E4M3E4M3_SS_TNILNSO_7ScaleInE1ELSQ_1EEEEEENS4_6LayoutISD_NS5_IJSC_NSA_ILi0EEESU_EEEEENS5_IJNS4_10UnderscoreESX_SX_EEEEENS4_13SM90_TMA_LOADENS4_14ComposedLayoutINS4_7SwizzleILi2ELi4ELi3EEENS4_18smem_ptr_flag_bitsILi8EEENST_INS5_IJNSA_ILi8EEESH_EEENS5_IJSH_SC_EEEEEEEvNS4_8identityENS4_23SM90_TMA_LOAD_MULTICASTES1A_vS1B_EENS_8epilogue10collective18CollectiveEpilogueINS1E_22Sm90TmaWarpSpecializedILi4ELi2ELi16ELb0ELb0EEEJSI_NS5_IJSG_NSA_ILi32EEEEEESJ_SK_SJ_SK_NS1E_6fusion15FusionCallbacksIS1I_NS1L_13LinCombEltActINS1E_6thread4SiLuESJ_fSJ_fLNS_15FloatRoundStyleE2EEESI_S1K_JEEES10_NS11_INS12_ILi1ELi4ELi3EEES15_NST_INS5_IJS16_S1J_EEENS5_IJS1J_SC_EEEEEEENS4_39AutoVectorizingCopyWithAssumedAlignmentILi128EEENS4_14SM90_TMA_STOREES1X_S1Z_NS4_9Copy_AtomIJNS4_17SM90_U32x4_STSM_NENS_6half_tEEEEvEEEvvEEEEvNT_6ParamsE) ;  /* 0xfffffefc04d07950 */ /* 0x000fea0003c3ffff */
.L_x_405:
[----:B------:R-:W-:-:S00]  /*100c0*/  BRA `(.L_x_405) ;  /* 0xfffffffc00fc7947 */ /* 0x000fc0000383ffff */
[----:B------:R-:W-:-:S00]  /*100d0*/  NOP ;  /* 0x0000000000007918 */ /* 0x000fc00000000000 */
        /* <DEDUP_REMOVED lines=10> */
.L_x_406:


//--------------------- .nv.global.init           --------------------------
	.section	.nv.global.init,"aw",@progbits
.nv.global.init:
	.type		$str$24,@object
	.size		$str$24,($str$25 - $str$24)
$str$24:
        /*0000*/ 	.byte	0x28, 0x61, 0x64, 0x64, 0x72, 0x65, 0x73, 0x73, 0x20, 0x26, 0x20, 0x6d, 0x61, 0x73, 0x6b, 0x29
        /*0010*/ 	.byte	0x20, 0x3d, 0x3d, 0x20, 0x30, 0x00
	.type		$str$25,@object
	.size		$str$25,(__unnamed_1 - $str$25)
$str$25:
        /*0016*/ 	.byte	0x2f, 0x74, 0x6d, 0x70, 0x2f, 0x63, 0x75, 0x74, 0x6c, 0x61, 0x73, 0x73, 0x5f, 0x73, 0x77, 0x65
        /*0026*/ 	.byte	0x65, 0x70, 0x5f, 0x73, 0x72, 0x63, 0x2f, 0x69, 0x6e, 0x63, 0x6c, 0x75, 0x64, 0x65, 0x2f, 0x63
        /*0036*/ 	.byte	0x75, 0x74, 0x65, 0x2f, 0x70, 0x6f, 0x69, 0x6e, 0x74, 0x65, 0x72, 0x5f, 0x66, 0x6c, 0x61, 0x67
        /*0046*/ 	.byte	0x67, 0x65, 0x64, 0x2e, 0x68, 0x70, 0x70, 0x00
	.type		__unnamed_1,@object
	.size		__unnamed_1,(__unnamed_2 - __unnamed_1)
__unnamed_1:
        /*004e*/ 	.byte	0x61, 0x75, 0x74, 0x6f, 0x20, 0x63, 0x75, 0x74, 0x65, 0x3a, 0x3a, 0x61, 0x73, 0x5f, 0x70, 0x6f
        /* <DEDUP_REMOVED lines=27> */
        /*020e*/ 	.byte	0x3a, 0x43, 0x3c, 0x34, 0x30, 0x39, 0x36, 0x3e, 0x3e, 0x3e, 0x3e, 0x3e, 0x5d, 0x00
	.type		__unnamed_2,@object
	.size		__unnamed_2,(.L_1 - __unnamed_2)
__unnamed_2:
        /* <DEDUP_REMOVED lines=29> */
.L_1:


//--------------------- .nv.shared._ZN7cutlass13device_kernelINS_4gemm6kernel13GemmUniversalIN4cute5tupleIJiiiiEEENS1_10collective13CollectiveMmaINS1_37MainloopSm90TmaGmmaWarpSpecializedFP8ILi12ENS5_IJNS4_1CILi2EEENSA_ILi1EEESC_EEENS1_35KernelTmaWarpSpecializedCooperativeEEENS5_IJNSA_ILi128EEESG_NSA_ILi64EEEEEENS_12float_e4m3_tENS5_IJlSC_lEEESJ_SK_NS4_8TiledMMAINS4_8MMA_AtomIJNS4_4SM904GMMA31MMA_64x128x32_F32E4M3E4M3_SS_TNILNSO_7ScaleInE1ELSQ_1EEEEEENS4_6LayoutISD_NS5_IJSC_NSA_ILi0EEESU_EEEEENS5_IJNS4_10UnderscoreESX_SX_EEEEENS4_13SM90_TMA_LOADENS4_14ComposedLayoutINS4_7SwizzleILi2ELi4ELi3EEENS4_18smem_ptr_flag_bitsILi8EEENST_INS5_IJNSA_ILi8EEESH_EEENS5_IJSH_SC_EEEEEEEvNS4_8identityENS4_23SM90_TMA_LOAD_MULTICASTES1A_vS1B_EENS_8epilogue10collective18CollectiveEpilogueINS1E_22Sm90TmaWarpSpecializedILi4ELi2ELi16ELb0ELb0EEEJSI_NS5_IJSG_NSA_ILi32EEEEEESJ_SK_SJ_SK_NS1E_6fusion15FusionCallbacksIS1I_NS1L_13LinCombEltActINS1E_6thread4SiLuESJ_fSJ_fLNS_15FloatRoundStyleE2EEESI_S1K_JEEES10_NS11_INS12_ILi1ELi4ELi3EEES15_NST_INS5_IJS16_S1J_EEENS5_IJS1J_SC_EEEEEEENS4_39AutoVectorizingCopyWithAssumedAlignmentILi128EEENS4_14SM90_TMA_STOREES1X_S1Z_NS4_9Copy_AtomIJNS4_17SM90_U32x4_STSM_NENS_6half_tEEEEvEEEvvEEEEvNT_6ParamsE --------------------------
	.section	.nv.shared._ZN7cutlass13device_kernelINS_4gemm6kernel13GemmUniversalIN4cute5tupleIJiiiiEEENS1_10collective13CollectiveMmaINS1_37MainloopSm90TmaGmmaWarpSpecializedFP8ILi12ENS5_IJNS4_1CILi2EEENSA_ILi1EEESC_EEENS1_35KernelTmaWarpSpecializedCooperativeEEENS5_IJNSA_ILi128EEESG_NSA_ILi64EEEEEENS_12float_e4m3_tENS5_IJlSC_lEEESJ_SK_NS4_8TiledMMAINS4_8MMA_AtomIJNS4_4SM904GMMA31MMA_64x128x32_F32E4M3E4M3_SS_TNILNSO_7ScaleInE1ELSQ_1EEEEEENS4_6LayoutISD_NS5_IJSC_NSA_ILi0EEESU_EEEEENS5_IJNS4_10UnderscoreESX_SX_EEEEENS4_13SM90_TMA_LOADENS4_14ComposedLayoutINS4_7SwizzleILi2ELi4ELi3EEENS4_18smem_ptr_flag_bitsILi8EEENST_INS5_IJNSA_ILi8EEESH_EEENS5_IJSH_SC_EEEEEEEvNS4_8identityENS4_23SM90_TMA_LOAD_MULTICASTES1A_vS1B_EENS_8epilogue10collective18CollectiveEpilogueINS1E_22Sm90TmaWarpSpecializedILi4ELi2ELi16ELb0ELb0EEEJSI_NS5_IJSG_NSA_ILi32EEEEEESJ_SK_SJ_SK_NS1E_6fusion15FusionCallbacksIS1I_NS1L_13LinCombEltActINS1E_6thread4SiLuESJ_fSJ_fLNS_15FloatRoundStyleE2EEESI_S1K_JEEES10_NS11_INS12_ILi1ELi4ELi3EEES15_NST_INS5_IJS16_S1J_EEENS5_IJS1J_SC_EEEEEEENS4_39AutoVectorizingCopyWithAssumedAlignmentILi128EEENS4_14SM90_TMA_STOREES1X_S1Z_NS4_9Copy_AtomIJNS4_17SM90_U32x4_STSM_NENS_6half_tEEEEvEEEvvEEEEvNT_6ParamsE,"aw",@nobits
	.sectionflags	@""
	.align	16
	.zero		1024


//--------------------- .nv.shared.reserved.0     --------------------------
	.section	.nv.shared.reserved.0,"aw",@nobits
	.weak		__nv_reservedSMEM_offset_0_alias
	.size		__nv_reservedSMEM_offset_0_alias, 0, 0
	.other		__nv_reservedSMEM_offset_0_alias,@"STO_CUDA_RESERVED_SHARED STV_DEFAULT"
__nv_reservedSMEM_offset_0_alias:
	.zero		0


//--------------------- .nv.global                --------------------------
	.section	.nv.global,"aw",@nobits
.nv.global:
	.type		_ZN39_INTERNAL_5891ec62_4_k_cu_10a97260_27924cute1_E,@object
	.size		_ZN39_INTERNAL_5891ec62_4_k_cu_10a97260_27924cute1_E,(_ZN39_INTERNAL_5891ec62_4_k_cu_10a97260_27924cuda3std3__45__cpo6cbeginE - _ZN39_INTERNAL_5891ec62_4_k_cu_10a97260_27924cute1_E)
_ZN39_INTERNAL_5891ec62_4_k_cu_10a97260_27924cute1_E:
	.zero		1
	.type		_ZN39_INTERNAL_5891ec62_4_k_cu_10a97260_27924cuda3std3__45__cpo6cbeginE,@object
	.size		_ZN39_INTERNAL_5891ec62_4_k_cu_10a97260_27924cuda3std3__45__cpo6cbeginE,(_ZN39_INTERNAL_5891ec62_4_k_cu_10a97260_27924cuda3std3__48in_placeE - _ZN39_INTERNAL_5891ec62_4_k_cu_10a97260_27924cuda3std3__45__cpo6cbeginE)
_ZN39_INTERNAL_5891ec62_4_k_cu_10a97260_27924cuda3std3__45__cpo6cbeginE:
	.zero		1
	.type		_ZN39_INTERNAL_5891ec62_4_k_cu_10a97260_27924cuda3std3__48in_placeE,@object
	.size		_ZN39_INTERNAL_5891ec62_4_k_cu_10a97260_27924cuda3std3__48in_placeE,(_ZN39_INTERNAL_5891ec62_4_k_cu_10a97260_27924cuda3std6ranges3__45__cpo9iter_moveE - _ZN39_INTERNAL_5891ec62_4_k_cu_10a97260_27924cuda3std3__48in_placeE)
_ZN39_INTERNAL_5891ec62_4_k_cu_10a97260_27924cuda3std3__48in_placeE:
	.zero		1
	.type		_ZN39_INTERNAL_5891ec62_4_k_cu_10a97260_27924cuda3std6ranges3__45__cpo9iter_moveE,@object
	.size		_ZN39_INTERNAL_5891ec62_4_k_cu_10a97260_27924cuda3std6ranges3__45__cpo9iter_moveE,(_ZN39_INTERNAL_5891ec62_4_k_cu_10a97260_27924cuda3std3__45__cpo5beginE - _ZN39_INTERNAL_5891ec62_4_k_cu_10a97260_27924cuda3std6ranges3__45__cpo9iter_moveE)
_ZN39_INTERNAL_5891ec62_4_k_cu_10a97260_27924cuda3std6ranges3__45__cpo9iter_moveE:
	.zero		1
	.type		_ZN39_INTERNAL_5891ec62_4_k_cu_10a97260_27924cuda3std3__45__cpo5beginE,@object
	.size		_ZN39_INTERNAL_5891ec62_4_k_cu_10a97260_27924cuda3std3__45__cpo5beginE,(_ZN39_INTERNAL_5891ec62_4_k_cu_10a97260_27924cuda3std3__441_GLOBAL__N__5891ec62_4_k_cu_10a97260_27926ignoreE - _ZN39_INTERNAL_5891ec62_4_k_cu_10a97260_27924cuda3std3__45__cpo5beginE)
_ZN39_INTERNAL_5891ec62_4_k_cu_10a97260_27924cuda3std3__45__cpo5beginE:
	.zero		1
	.type		_ZN39_INTERNAL_5891ec62_4_k_cu_10a97260_27924cuda3std3__441_GLOBAL__N__5891ec62_4_k_cu_10a97260_27926ignoreE,@object
	.size		_ZN39_INTERNAL_5891ec62_4_k_cu_10a97260_27924cuda3std3__441_GLOBAL__N__5891ec62_4_k_cu_10a97260_27926ignoreE,(_ZN39_INTERNAL_5891ec62_4_k_cu_10a97260_27924cute7productE - _ZN39_INTERNAL_5891ec62_4_k_cu_10a97260_27924cuda3std3__441_GLOBAL__N__5891ec62_4_k_cu_10a97260_27926ignoreE)
_ZN39_INTERNAL_5891ec62_4_k_cu_10a97260_27924cuda3std3__441_GLOBAL__N__5891ec62_4_k_cu_10a97260_27926ignoreE:
	.zero		1
	.type		_ZN39_INTERNAL_5891ec62_4_k_cu_10a97260_27924cute7productE,@object
	.size		_ZN39_INTERNAL_5891ec62_4_k_cu_10a97260_27924cute7productE,(_ZN39_INTERNAL_5891ec62_4_k_cu_10a97260_27924cuda3std3__45__cpo3endE - _ZN39_INTERNAL_5891ec62_4_k_cu_10a97260_27924cute7productE)
_ZN39_INTERNAL_5891ec62_4_k_cu_10a97260_27924cute7productE:
	.zero		1
	.type		_ZN39_INTERNAL_5891ec62_4_k_cu_10a97260_27924cuda3std3__45__cpo3endE,@object
	.size		_ZN39_INTERNAL_5891ec62_4_k_cu_10a97260_27924cuda3std3__45__cpo3endE,(_ZN39_INTERNAL_5891ec62_4_k_cu_10a97260_27924cuda3std3__419piecewise_constructE - _ZN39_INTERNAL_5891ec62_4_k_cu_10a97260_27924cuda3std3__45__cpo3endE)
_ZN39_INTERNAL_5891ec62_4_k_cu_10a97260_27924cuda3std3__45__cpo3endE:
	.zero		1
	.type		_ZN39_INTERNAL_5891ec62_4_k_cu_10a97260_27924cuda3std3__419piecewise_constructE,@object
	.size		_ZN39_INTERNAL_5891ec62_4_k_cu_10a97260_27924cuda3std3__419piecewise_constructE,(_ZN39_INTERNAL_5891ec62_4_k_cu_10a97260_27924cuda3std3__45__cpo4cendE - _ZN39_INTERNAL_5891ec62_4_k_cu_10a97260_27924cuda3std3__419piecewise_constructE)
_ZN39_INTERNAL_5891ec62_4_k_cu_10a97260_27924cuda3std3__419piecewise_constructE:
	.zero		1
	.type		_ZN39_INTERNAL_5891ec62_4_k_cu_10a97260_27924cuda3std3__45__cpo4cendE,@object
	.size		_ZN39_INTERNAL_5891ec62_4_k_cu_10a97260_27924cuda3std3__45__cpo4cendE,(_ZN39_INTERNAL_5891ec62_4_k_cu_10a97260_27924cuda3std6ranges3__45__cpo4swapE - _ZN39_INTERNAL_5891ec62_4_k_cu_10a97260_27924cuda3std3__45__cpo4cendE)
_ZN39_INTERNAL_5891ec62_4_k_cu_10a97260_27924cuda3std3__45__cpo4cendE:
	.zero		1
	.type		_ZN39_INTERNAL_5891ec62_4_k_cu_10a97260_27924cuda3std6ranges3__45__cpo4swapE,@object
	.size		_ZN39_INTERNAL_5891ec62_4_k_cu_10a97260_27924cuda3std6ranges3__45__cpo4swapE,(.L_9 - _ZN39_INTERNAL_5891ec62_4_k_cu_10a97260_27924cuda3std6ranges3__45__cpo4swapE)
_ZN39_INTERNAL_5891ec62_4_k_cu_10a97260_27924cuda3std6ranges3__45__cpo4swapE:
	.zero		1
.L_9:


//--------------------- .nv.constant0._ZN7cutlass13device_kernelINS_4gemm6kernel13GemmUniversalIN4cute5tupleIJiiiiEEENS1_10collective13CollectiveMmaINS1_37MainloopSm90TmaGmmaWarpSpecializedFP8ILi12ENS5_IJNS4_1CILi2EEENSA_ILi1EEESC_EEENS1_35KernelTmaWarpSpecializedCooperativeEEENS5_IJNSA_ILi128EEESG_NSA_ILi64EEEEEENS_12float_e4m3_tENS5_IJlSC_lEEESJ_SK_NS4_8TiledMMAINS4_8MMA_AtomIJNS4_4SM904GMMA31MMA_64x128x32_F32E4M3E4M3_SS_TNILNSO_7ScaleInE1ELSQ_1EEEEEENS4_6LayoutISD_NS5_IJSC_NSA_ILi0EEESU_EEEEENS5_IJNS4_10UnderscoreESX_SX_EEEEENS4_13SM90_TMA_LOADENS4_14ComposedLayoutINS4_7SwizzleILi2ELi4ELi3EEENS4_18smem_ptr_flag_bitsILi8EEENST_INS5_IJNSA_ILi8EEESH_EEENS5_IJSH_SC_EEEEEEEvNS4_8identityENS4_23SM90_TMA_LOAD_MULTICASTES1A_vS1B_EENS_8epilogue10collective18CollectiveEpilogueINS1E_22Sm90TmaWarpSpecializedILi4ELi2ELi16ELb0ELb0EEEJSI_NS5_IJSG_NSA_ILi32EEEEEESJ_SK_SJ_SK_NS1E_6fusion15FusionCallbacksIS1I_NS1L_13LinCombEltActINS1E_6thread4SiLuESJ_fSJ_fLNS_15FloatRoundStyleE2EEESI_S1K_JEEES10_NS11_INS12_ILi1ELi4ELi3EEES15_NST_INS5_IJS16_S1J_EEENS5_IJS1J_SC_EEEEEEENS4_39AutoVectorizingCopyWithAssumedAlignmentILi128EEENS4_14SM90_TMA_STOREES1X_S1Z_NS4_9Copy_AtomIJNS4_17SM90_U32x4_STSM_NENS_6half_tEEEEvEEEvvEEEEvNT_6ParamsE --------------------------
	.section	.nv.constant0._ZN7cutlass13device_kernelINS_4gemm6kernel13GemmUniversalIN4cute5tupleIJiiiiEEENS1_10collective13CollectiveMmaINS1_37MainloopSm90TmaGmmaWarpSpecializedFP8ILi12ENS5_IJNS4_1CILi2EEENSA_ILi1EEESC_EEENS1_35KernelTmaWarpSpecializedCooperativeEEENS5_IJNSA_ILi128EEESG_NSA_ILi64EEEEEENS_12float_e4m3_tENS5_IJlSC_lEEESJ_SK_NS4_8TiledMMAINS4_8MMA_AtomIJNS4_4SM904GMMA31MMA_64x128x32_F32E4M3E4M3_SS_TNILNSO_7ScaleInE1ELSQ_1EEEEEENS4_6LayoutISD_NS5_IJSC_NSA_ILi0EEESU_EEEEENS5_IJNS4_10UnderscoreESX_SX_EEEEENS4_13SM90_TMA_LOADENS4_14ComposedLayoutINS4_7SwizzleILi2ELi4ELi3EEENS4_18smem_ptr_flag_bitsILi8EEENST_INS5_IJNSA_ILi8EEESH_EEENS5_IJSH_SC_EEEEEEEvNS4_8identityENS4_23SM90_TMA_LOAD_MULTICASTES1A_vS1B_EENS_8epilogue10collective18CollectiveEpilogueINS1E_22Sm90TmaWarpSpecializedILi4ELi2ELi16ELb0ELb0EEEJSI_NS5_IJSG_NSA_ILi32EEEEEESJ_SK_SJ_SK_NS1E_6fusion15FusionCallbacksIS1I_NS1L_13LinCombEltActINS1E_6thread4SiLuESJ_fSJ_fLNS_15FloatRoundStyleE2EEESI_S1K_JEEES10_NS11_INS12_ILi1ELi4ELi3EEES15_NST_INS5_IJS16_S1J_EEENS5_IJS1J_SC_EEEEEEENS4_39AutoVectorizingCopyWithAssumedAlignmentILi128EEENS4_14SM90_TMA_STOREES1X_S1Z_NS4_9Copy_AtomIJNS4_17SM90_U32x4_STSM_NENS_6half_tEEEEvEEEvvEEEEvNT_6ParamsE,"a",@progbits
	.sectionflags	@""
	.align	4
.nv.constant0._ZN7cutlass13device_kernelINS_4gemm6kernel13GemmUniversalIN4cute5tupleIJiiiiEEENS1_10collective13CollectiveMmaINS1_37MainloopSm90TmaGmmaWarpSpecializedFP8ILi12ENS5_IJNS4_1CILi2EEENSA_ILi1EEESC_EEENS1_35KernelTmaWarpSpecializedCooperativeEEENS5_IJNSA_ILi128EEESG_NSA_ILi64EEEEEENS_12float_e4m3_tENS5_IJlSC_lEEESJ_SK_NS4_8TiledMMAINS4_8MMA_AtomIJNS4_4SM904GMMA31MMA_64x128x32_F32E4M3E4M3_SS_TNILNSO_7ScaleInE1ELSQ_1EEEEEENS4_6LayoutISD_NS5_IJSC_NSA_ILi0EEESU_EEEEENS5_IJNS4_10UnderscoreESX_SX_EEEEENS4_13SM90_TMA_LOADENS4_14ComposedLayoutINS4_7SwizzleILi2ELi4ELi3EEENS4_18smem_ptr_flag_bitsILi8EEENST_INS5_IJNSA_ILi8EEESH_EEENS5_IJSH_SC_EEEEEEEvNS4_8identityENS4_23SM90_TMA_LOAD_MULTICASTES1A_vS1B_EENS_8epilogue10collective18CollectiveEpilogueINS1E_22Sm90TmaWarpSpecializedILi4ELi2ELi16ELb0ELb0EEEJSI_NS5_IJSG_NSA_ILi32EEEEEESJ_SK_SJ_SK_NS1E_6fusion15FusionCallbacksIS1I_NS1L_13LinCombEltActINS1E_6thread4SiLuESJ_fSJ_fLNS_15FloatRoundStyleE2EEESI_S1K_JEEES10_NS11_INS12_ILi1ELi4ELi3EEES15_NST_INS5_IJS16_S1J_EEENS5_IJS1J_SC_EEEEEEENS4_39AutoVectorizingCopyWithAssumedAlignmentILi128EEENS4_14SM90_TMA_STOREES1X_S1Z_NS4_9Copy_AtomIJNS4_17SM90_U32x4_STSM_NENS_6half_tEEEEvEEEvvEEEEvNT_6ParamsE:
	.zero		2432


//--------------------- SYMBOLS --------------------------

	.type		.nv.reservedSmem.offset0,@object
	.size		.nv.reservedSmem.offset0,0x4
	.type		__assertfail,@function
